//
// Generated by NVIDIA NVVM Compiler
//
// Compiler Build ID: CL-36424714
// Cuda compilation tools, release 13.0, V13.0.88
// Based on NVVM 20.0.0
//

.version 9.0
.target sm_100
.address_size 64

	// .globl	matrixAddMatrix
// _ZZ15matrixMulMatrixE4ds_A has been demoted
// _ZZ15matrixMulMatrixE4ds_B has been demoted
// _ZZ15matrixTransposeE4tile has been demoted
// _ZZ9matrixSumE4tile has been demoted
// _ZZ16matrixSumColumnsE4tile has been demoted
// _ZZ15matrixAddColumnE4tile has been demoted
// _ZZ21vectorColumnAddMatrixE4tile has been demoted
// _ZZ15matrixSubColumnE4tile has been demoted
// _ZZ21vectorColumnSubMatrixE4tile has been demoted

.visible .entry matrixAddMatrix(
	.param .u64 .ptr .align 1 matrixAddMatrix_param_0,
	.param .u64 .ptr .align 1 matrixAddMatrix_param_1,
	.param .u64 .ptr .align 1 matrixAddMatrix_param_2,
	.param .u32 matrixAddMatrix_param_3,
	.param .u32 matrixAddMatrix_param_4
)
{
	.reg .pred 	%p<11>;
	.reg .b32 	%r<31>;
	.reg .b32 	%f<25>;
	.reg .b64 	%rd<39>;

	ld.param.u64 	%rd4, [matrixAddMatrix_param_0];
	ld.param.u64 	%rd5, [matrixAddMatrix_param_1];
	ld.param.u64 	%rd6, [matrixAddMatrix_param_2];
	ld.param.u32 	%r11, [matrixAddMatrix_param_3];
	ld.param.u32 	%r10, [matrixAddMatrix_param_4];
	cvta.to.global.u64 	%rd1, %rd6;
	cvta.to.global.u64 	%rd2, %rd5;
	cvta.to.global.u64 	%rd3, %rd4;
	mov.u32 	%r12, %ctaid.y;
	mov.u32 	%r13, %ntid.y;
	mov.u32 	%r14, %tid.y;
	mad.lo.s32 	%r15, %r12, %r13, %r14;
	mov.u32 	%r16, %ctaid.x;
	mov.u32 	%r17, %ntid.x;
	mov.u32 	%r18, %tid.x;
	mad.lo.s32 	%r2, %r16, %r17, %r18;
	setp.ge.s32 	%p1, %r2, %r10;
	setp.ge.s32 	%p2, %r15, %r11;
	or.pred  	%p3, %p1, %p2;
	@%p3 bra 	$L__BB0_9;
	mad.lo.s32 	%r3, %r15, %r10, %r2;
	mul.wide.s32 	%rd7, %r3, 4;
	add.s64 	%rd8, %rd3, %rd7;
	ld.global.f32 	%f1, [%rd8];
	add.s64 	%rd9, %rd2, %rd7;
	ld.global.f32 	%f2, [%rd9];
	add.f32 	%f3, %f1, %f2;
	add.s64 	%rd10, %rd1, %rd7;
	st.global.f32 	[%rd10], %f3;
	add.s32 	%r19, %r15, 4;
	setp.ge.u32 	%p4, %r19, %r11;
	@%p4 bra 	$L__BB0_9;
	shl.b32 	%r4, %r10, 2;
	add.s32 	%r20, %r3, %r4;
	mul.wide.s32 	%rd11, %r20, 4;
	add.s64 	%rd12, %rd3, %rd11;
	ld.global.f32 	%f4, [%rd12];
	add.s64 	%rd13, %rd2, %rd11;
	ld.global.f32 	%f5, [%rd13];
	add.f32 	%f6, %f4, %f5;
	add.s64 	%rd14, %rd1, %rd11;
	st.global.f32 	[%rd14], %f6;
	add.s32 	%r21, %r15, 8;
	setp.ge.u32 	%p5, %r21, %r11;
	@%p5 bra 	$L__BB0_9;
	shl.b32 	%r5, %r10, 3;
	add.s32 	%r6, %r3, %r5;
	mul.wide.s32 	%rd15, %r6, 4;
	add.s64 	%rd16, %rd3, %rd15;
	ld.global.f32 	%f7, [%rd16];
	add.s64 	%rd17, %rd2, %rd15;
	ld.global.f32 	%f8, [%rd17];
	add.f32 	%f9, %f7, %f8;
	add.s64 	%rd18, %rd1, %rd15;
	st.global.f32 	[%rd18], %f9;
	add.s32 	%r22, %r15, 12;
	setp.ge.u32 	%p6, %r22, %r11;
	@%p6 bra 	$L__BB0_9;
	add.s32 	%r23, %r6, %r4;
	mul.wide.s32 	%rd19, %r23, 4;
	add.s64 	%rd20, %rd3, %rd19;
	ld.global.f32 	%f10, [%rd20];
	add.s64 	%rd21, %rd2, %rd19;
	ld.global.f32 	%f11, [%rd21];
	add.f32 	%f12, %f10, %f11;
	add.s64 	%rd22, %rd1, %rd19;
	st.global.f32 	[%rd22], %f12;
	add.s32 	%r24, %r15, 16;
	setp.ge.u32 	%p7, %r24, %r11;
	@%p7 bra 	$L__BB0_9;
	shl.b32 	%r25, %r10, 4;
	add.s32 	%r7, %r3, %r25;
	mul.wide.s32 	%rd23, %r7, 4;
	add.s64 	%rd24, %rd3, %rd23;
	ld.global.f32 	%f13, [%rd24];
	add.s64 	%rd25, %rd2, %rd23;
	ld.global.f32 	%f14, [%rd25];
	add.f32 	%f15, %f13, %f14;
	add.s64 	%rd26, %rd1, %rd23;
	st.global.f32 	[%rd26], %f15;
	add.s32 	%r26, %r15, 20;
	setp.ge.u32 	%p8, %r26, %r11;
	@%p8 bra 	$L__BB0_9;
	add.s32 	%r27, %r7, %r4;
	mul.wide.s32 	%rd27, %r27, 4;
	add.s64 	%rd28, %rd3, %rd27;
	ld.global.f32 	%f16, [%rd28];
	add.s64 	%rd29, %rd2, %rd27;
	ld.global.f32 	%f17, [%rd29];
	add.f32 	%f18, %f16, %f17;
	add.s64 	%rd30, %rd1, %rd27;
	st.global.f32 	[%rd30], %f18;
	add.s32 	%r28, %r15, 24;
	setp.ge.u32 	%p9, %r28, %r11;
	@%p9 bra 	$L__BB0_9;
	add.s32 	%r8, %r7, %r5;
	mul.wide.s32 	%rd31, %r8, 4;
	add.s64 	%rd32, %rd3, %rd31;
	ld.global.f32 	%f19, [%rd32];
	add.s64 	%rd33, %rd2, %rd31;
	ld.global.f32 	%f20, [%rd33];
	add.f32 	%f21, %f19, %f20;
	add.s64 	%rd34, %rd1, %rd31;
	st.global.f32 	[%rd34], %f21;
	add.s32 	%r29, %r15, 28;
	setp.ge.u32 	%p10, %r29, %r11;
	@%p10 bra 	$L__BB0_9;
	add.s32 	%r30, %r8, %r4;
	mul.wide.s32 	%rd35, %r30, 4;
	add.s64 	%rd36, %rd3, %rd35;
	ld.global.f32 	%f22, [%rd36];
	add.s64 	%rd37, %rd2, %rd35;
	ld.global.f32 	%f23, [%rd37];
	add.f32 	%f24, %f22, %f23;
	add.s64 	%rd38, %rd1, %rd35;
	st.global.f32 	[%rd38], %f24;
$L__BB0_9:
	ret;

}
	// .globl	matrixAddScalar
.visible .entry matrixAddScalar(
	.param .u64 .ptr .align 1 matrixAddScalar_param_0,
	.param .f32 matrixAddScalar_param_1,
	.param .u64 .ptr .align 1 matrixAddScalar_param_2,
	.param .u32 matrixAddScalar_param_3,
	.param .u32 matrixAddScalar_param_4
)
{
	.reg .pred 	%p<4>;
	.reg .b32 	%r<12>;
	.reg .b32 	%f<4>;
	.reg .b64 	%rd<8>;

	ld.param.u64 	%rd1, [matrixAddScalar_param_0];
	ld.param.f32 	%f1, [matrixAddScalar_param_1];
	ld.param.u64 	%rd2, [matrixAddScalar_param_2];
	ld.param.u32 	%r4, [matrixAddScalar_param_3];
	ld.param.u32 	%r3, [matrixAddScalar_param_4];
	mov.u32 	%r5, %ctaid.x;
	mov.u32 	%r6, %ctaid.y;
	mov.u32 	%r7, %tid.x;
	mov.u32 	%r8, %tid.y;
	mov.u32 	%r9, %ntid.y;
	mad.lo.s32 	%r1, %r6, %r9, %r8;
	mov.u32 	%r10, %ntid.x;
	mad.lo.s32 	%r2, %r5, %r10, %r7;
	setp.ge.s32 	%p1, %r1, %r4;
	setp.ge.s32 	%p2, %r2, %r3;
	or.pred  	%p3, %p1, %p2;
	@%p3 bra 	$L__BB1_2;
	cvta.to.global.u64 	%rd3, %rd1;
	cvta.to.global.u64 	%rd4, %rd2;
	mad.lo.s32 	%r11, %r3, %r1, %r2;
	mul.wide.s32 	%rd5, %r11, 4;
	add.s64 	%rd6, %rd3, %rd5;
	ld.global.f32 	%f2, [%rd6];
	add.f32 	%f3, %f1, %f2;
	add.s64 	%rd7, %rd4, %rd5;
	st.global.f32 	[%rd7], %f3;
$L__BB1_2:
	ret;

}
	// .globl	matrixSubMatrix
.visible .entry matrixSubMatrix(
	.param .u64 .ptr .align 1 matrixSubMatrix_param_0,
	.param .u64 .ptr .align 1 matrixSubMatrix_param_1,
	.param .u64 .ptr .align 1 matrixSubMatrix_param_2,
	.param .u32 matrixSubMatrix_param_3,
	.param .u32 matrixSubMatrix_param_4
)
{
	.reg .pred 	%p<4>;
	.reg .b32 	%r<12>;
	.reg .b32 	%f<4>;
	.reg .b64 	%rd<11>;

	ld.param.u64 	%rd1, [matrixSubMatrix_param_0];
	ld.param.u64 	%rd2, [matrixSubMatrix_param_1];
	ld.param.u64 	%rd3, [matrixSubMatrix_param_2];
	ld.param.u32 	%r4, [matrixSubMatrix_param_3];
	ld.param.u32 	%r3, [matrixSubMatrix_param_4];
	mov.u32 	%r5, %ctaid.x;
	mov.u32 	%r6, %ctaid.y;
	mov.u32 	%r7, %tid.x;
	mov.u32 	%r8, %tid.y;
	mov.u32 	%r9, %ntid.y;
	mad.lo.s32 	%r1, %r6, %r9, %r8;
	mov.u32 	%r10, %ntid.x;
	mad.lo.s32 	%r2, %r5, %r10, %r7;
	setp.ge.s32 	%p1, %r1, %r4;
	setp.ge.s32 	%p2, %r2, %r3;
	or.pred  	%p3, %p1, %p2;
	@%p3 bra 	$L__BB2_2;
	cvta.to.global.u64 	%rd4, %rd1;
	cvta.to.global.u64 	%rd5, %rd2;
	cvta.to.global.u64 	%rd6, %rd3;
	mad.lo.s32 	%r11, %r3, %r1, %r2;
	mul.wide.s32 	%rd7, %r11, 4;
	add.s64 	%rd8, %rd4, %rd7;
	ld.global.f32 	%f1, [%rd8];
	add.s64 	%rd9, %rd5, %rd7;
	ld.global.f32 	%f2, [%rd9];
	sub.f32 	%f3, %f1, %f2;
	add.s64 	%rd10, %rd6, %rd7;
	st.global.f32 	[%rd10], %f3;
$L__BB2_2:
	ret;

}
	// .globl	matrixSubScalar
.visible .entry matrixSubScalar(
	.param .u64 .ptr .align 1 matrixSubScalar_param_0,
	.param .f32 matrixSubScalar_param_1,
	.param .u64 .ptr .align 1 matrixSubScalar_param_2,
	.param .u32 matrixSubScalar_param_3,
	.param .u32 matrixSubScalar_param_4
)
{
	.reg .pred 	%p<4>;
	.reg .b32 	%r<12>;
	.reg .b32 	%f<4>;
	.reg .b64 	%rd<8>;

	ld.param.u64 	%rd1, [matrixSubScalar_param_0];
	ld.param.f32 	%f1, [matrixSubScalar_param_1];
	ld.param.u64 	%rd2, [matrixSubScalar_param_2];
	ld.param.u32 	%r4, [matrixSubScalar_param_3];
	ld.param.u32 	%r3, [matrixSubScalar_param_4];
	mov.u32 	%r5, %ctaid.x;
	mov.u32 	%r6, %ctaid.y;
	mov.u32 	%r7, %tid.x;
	mov.u32 	%r8, %tid.y;
	mov.u32 	%r9, %ntid.y;
	mad.lo.s32 	%r1, %r6, %r9, %r8;
	mov.u32 	%r10, %ntid.x;
	mad.lo.s32 	%r2, %r5, %r10, %r7;
	setp.ge.s32 	%p1, %r1, %r4;
	setp.ge.s32 	%p2, %r2, %r3;
	or.pred  	%p3, %p1, %p2;
	@%p3 bra 	$L__BB3_2;
	cvta.to.global.u64 	%rd3, %rd1;
	cvta.to.global.u64 	%rd4, %rd2;
	mad.lo.s32 	%r11, %r3, %r1, %r2;
	mul.wide.s32 	%rd5, %r11, 4;
	add.s64 	%rd6, %rd3, %rd5;
	ld.global.f32 	%f2, [%rd6];
	sub.f32 	%f3, %f2, %f1;
	add.s64 	%rd7, %rd4, %rd5;
	st.global.f32 	[%rd7], %f3;
$L__BB3_2:
	ret;

}
	// .globl	scalarSubMatrix
.visible .entry scalarSubMatrix(
	.param .f32 scalarSubMatrix_param_0,
	.param .u64 .ptr .align 1 scalarSubMatrix_param_1,
	.param .u64 .ptr .align 1 scalarSubMatrix_param_2,
	.param .u32 scalarSubMatrix_param_3,
	.param .u32 scalarSubMatrix_param_4
)
{
	.reg .pred 	%p<4>;
	.reg .b32 	%r<12>;
	.reg .b32 	%f<4>;
	.reg .b64 	%rd<8>;

	ld.param.f32 	%f1, [scalarSubMatrix_param_0];
	ld.param.u64 	%rd1, [scalarSubMatrix_param_1];
	ld.param.u64 	%rd2, [scalarSubMatrix_param_2];
	ld.param.u32 	%r4, [scalarSubMatrix_param_3];
	ld.param.u32 	%r3, [scalarSubMatrix_param_4];
	mov.u32 	%r5, %ctaid.x;
	mov.u32 	%r6, %ctaid.y;
	mov.u32 	%r7, %tid.x;
	mov.u32 	%r8, %tid.y;
	mov.u32 	%r9, %ntid.y;
	mad.lo.s32 	%r1, %r6, %r9, %r8;
	mov.u32 	%r10, %ntid.x;
	mad.lo.s32 	%r2, %r5, %r10, %r7;
	setp.ge.s32 	%p1, %r1, %r4;
	setp.ge.s32 	%p2, %r2, %r3;
	or.pred  	%p3, %p1, %p2;
	@%p3 bra 	$L__BB4_2;
	cvta.to.global.u64 	%rd3, %rd1;
	cvta.to.global.u64 	%rd4, %rd2;
	mad.lo.s32 	%r11, %r3, %r1, %r2;
	mul.wide.s32 	%rd5, %r11, 4;
	add.s64 	%rd6, %rd3, %rd5;
	ld.global.f32 	%f2, [%rd6];
	sub.f32 	%f3, %f1, %f2;
	add.s64 	%rd7, %rd4, %rd5;
	st.global.f32 	[%rd7], %f3;
$L__BB4_2:
	ret;

}
	// .globl	matrixMulMatrix
.visible .entry matrixMulMatrix(
	.param .u64 .ptr .align 1 matrixMulMatrix_param_0,
	.param .u64 .ptr .align 1 matrixMulMatrix_param_1,
	.param .u64 .ptr .align 1 matrixMulMatrix_param_2,
	.param .u32 matrixMulMatrix_param_3,
	.param .u32 matrixMulMatrix_param_4,
	.param .u32 matrixMulMatrix_param_5,
	.param .u32 matrixMulMatrix_param_6,
	.param .u32 matrixMulMatrix_param_7,
	.param .u32 matrixMulMatrix_param_8
)
{
	.reg .pred 	%p<12>;
	.reg .b32 	%r<48>;
	.reg .b32 	%f<111>;
	.reg .b64 	%rd<13>;
	// demoted variable
	.shared .align 4 .b8 _ZZ15matrixMulMatrixE4ds_A[4096];
	// demoted variable
	.shared .align 4 .b8 _ZZ15matrixMulMatrixE4ds_B[4096];
	ld.param.u64 	%rd3, [matrixMulMatrix_param_0];
	ld.param.u64 	%rd4, [matrixMulMatrix_param_1];
	ld.param.u64 	%rd5, [matrixMulMatrix_param_2];
	ld.param.u32 	%r23, [matrixMulMatrix_param_3];
	ld.param.u32 	%r24, [matrixMulMatrix_param_4];
	ld.param.u32 	%r25, [matrixMulMatrix_param_5];
	ld.param.u32 	%r26, [matrixMulMatrix_param_6];
	ld.param.u32 	%r27, [matrixMulMatrix_param_7];
	ld.param.u32 	%r28, [matrixMulMatrix_param_8];
	mov.u32 	%r29, %ctaid.x;
	mov.u32 	%r30, %ctaid.y;
	mov.u32 	%r43, %tid.x;
	mov.u32 	%r45, %tid.y;
	mov.u32 	%r31, %ntid.y;
	mad.lo.s32 	%r3, %r30, %r31, %r45;
	mov.u32 	%r32, %ntid.x;
	mad.lo.s32 	%r4, %r29, %r32, %r43;
	setp.lt.s32 	%p1, %r24, -30;
	mov.f32 	%f110, 0f00000000;
	@%p1 bra 	$L__BB5_7;
	add.s32 	%r33, %r24, -1;
	shr.s32 	%r34, %r33, 31;
	shr.u32 	%r35, %r34, 27;
	add.s32 	%r36, %r33, %r35;
	shr.s32 	%r37, %r36, 5;
	neg.s32 	%r47, %r37;
	shl.b32 	%r38, %r45, 7;
	mov.u32 	%r39, _ZZ15matrixMulMatrixE4ds_A;
	add.s32 	%r5, %r39, %r38;
	shl.b32 	%r40, %r43, 2;
	add.s32 	%r6, %r5, %r40;
	mov.u32 	%r41, _ZZ15matrixMulMatrixE4ds_B;
	add.s32 	%r8, %r41, %r40;
	add.s32 	%r7, %r8, %r38;
	mad.lo.s32 	%r46, %r45, %r26, %r4;
	shl.b32 	%r11, %r26, 5;
	mad.lo.s32 	%r44, %r24, %r3, %r43;
	cvta.to.global.u64 	%rd1, %rd3;
	cvta.to.global.u64 	%rd2, %rd4;
	mov.f32 	%f110, 0f00000000;
$L__BB5_2:
	setp.ge.s32 	%p2, %r3, %r23;
	setp.ge.s32 	%p3, %r43, %r24;
	mov.f32 	%f108, 0f00000000;
	or.pred  	%p4, %p2, %p3;
	@%p4 bra 	$L__BB5_4;
	mul.wide.s32 	%rd6, %r44, 4;
	add.s64 	%rd7, %rd1, %rd6;
	ld.global.f32 	%f108, [%rd7];
$L__BB5_4:
	setp.ge.s32 	%p5, %r4, %r26;
	st.shared.f32 	[%r6], %f108;
	setp.ge.s32 	%p6, %r45, %r25;
	mov.f32 	%f109, 0f00000000;
	or.pred  	%p7, %p5, %p6;
	@%p7 bra 	$L__BB5_6;
	mul.wide.s32 	%rd8, %r46, 4;
	add.s64 	%rd9, %rd2, %rd8;
	ld.global.f32 	%f109, [%rd9];
$L__BB5_6:
	st.shared.f32 	[%r7], %f109;
	bar.sync 	0;
	ld.shared.f32 	%f12, [%r5];
	ld.shared.f32 	%f13, [%r8];
	fma.rn.f32 	%f14, %f12, %f13, %f110;
	ld.shared.f32 	%f15, [%r5+4];
	ld.shared.f32 	%f16, [%r8+128];
	fma.rn.f32 	%f17, %f15, %f16, %f14;
	ld.shared.f32 	%f18, [%r5+8];
	ld.shared.f32 	%f19, [%r8+256];
	fma.rn.f32 	%f20, %f18, %f19, %f17;
	ld.shared.f32 	%f21, [%r5+12];
	ld.shared.f32 	%f22, [%r8+384];
	fma.rn.f32 	%f23, %f21, %f22, %f20;
	ld.shared.f32 	%f24, [%r5+16];
	ld.shared.f32 	%f25, [%r8+512];
	fma.rn.f32 	%f26, %f24, %f25, %f23;
	ld.shared.f32 	%f27, [%r5+20];
	ld.shared.f32 	%f28, [%r8+640];
	fma.rn.f32 	%f29, %f27, %f28, %f26;
	ld.shared.f32 	%f30, [%r5+24];
	ld.shared.f32 	%f31, [%r8+768];
	fma.rn.f32 	%f32, %f30, %f31, %f29;
	ld.shared.f32 	%f33, [%r5+28];
	ld.shared.f32 	%f34, [%r8+896];
	fma.rn.f32 	%f35, %f33, %f34, %f32;
	ld.shared.f32 	%f36, [%r5+32];
	ld.shared.f32 	%f37, [%r8+1024];
	fma.rn.f32 	%f38, %f36, %f37, %f35;
	ld.shared.f32 	%f39, [%r5+36];
	ld.shared.f32 	%f40, [%r8+1152];
	fma.rn.f32 	%f41, %f39, %f40, %f38;
	ld.shared.f32 	%f42, [%r5+40];
	ld.shared.f32 	%f43, [%r8+1280];
	fma.rn.f32 	%f44, %f42, %f43, %f41;
	ld.shared.f32 	%f45, [%r5+44];
	ld.shared.f32 	%f46, [%r8+1408];
	fma.rn.f32 	%f47, %f45, %f46, %f44;
	ld.shared.f32 	%f48, [%r5+48];
	ld.shared.f32 	%f49, [%r8+1536];
	fma.rn.f32 	%f50, %f48, %f49, %f47;
	ld.shared.f32 	%f51, [%r5+52];
	ld.shared.f32 	%f52, [%r8+1664];
	fma.rn.f32 	%f53, %f51, %f52, %f50;
	ld.shared.f32 	%f54, [%r5+56];
	ld.shared.f32 	%f55, [%r8+1792];
	fma.rn.f32 	%f56, %f54, %f55, %f53;
	ld.shared.f32 	%f57, [%r5+60];
	ld.shared.f32 	%f58, [%r8+1920];
	fma.rn.f32 	%f59, %f57, %f58, %f56;
	ld.shared.f32 	%f60, [%r5+64];
	ld.shared.f32 	%f61, [%r8+2048];
	fma.rn.f32 	%f62, %f60, %f61, %f59;
	ld.shared.f32 	%f63, [%r5+68];
	ld.shared.f32 	%f64, [%r8+2176];
	fma.rn.f32 	%f65, %f63, %f64, %f62;
	ld.shared.f32 	%f66, [%r5+72];
	ld.shared.f32 	%f67, [%r8+2304];
	fma.rn.f32 	%f68, %f66, %f67, %f65;
	ld.shared.f32 	%f69, [%r5+76];
	ld.shared.f32 	%f70, [%r8+2432];
	fma.rn.f32 	%f71, %f69, %f70, %f68;
	ld.shared.f32 	%f72, [%r5+80];
	ld.shared.f32 	%f73, [%r8+2560];
	fma.rn.f32 	%f74, %f72, %f73, %f71;
	ld.shared.f32 	%f75, [%r5+84];
	ld.shared.f32 	%f76, [%r8+2688];
	fma.rn.f32 	%f77, %f75, %f76, %f74;
	ld.shared.f32 	%f78, [%r5+88];
	ld.shared.f32 	%f79, [%r8+2816];
	fma.rn.f32 	%f80, %f78, %f79, %f77;
	ld.shared.f32 	%f81, [%r5+92];
	ld.shared.f32 	%f82, [%r8+2944];
	fma.rn.f32 	%f83, %f81, %f82, %f80;
	ld.shared.f32 	%f84, [%r5+96];
	ld.shared.f32 	%f85, [%r8+3072];
	fma.rn.f32 	%f86, %f84, %f85, %f83;
	ld.shared.f32 	%f87, [%r5+100];
	ld.shared.f32 	%f88, [%r8+3200];
	fma.rn.f32 	%f89, %f87, %f88, %f86;
	ld.shared.f32 	%f90, [%r5+104];
	ld.shared.f32 	%f91, [%r8+3328];
	fma.rn.f32 	%f92, %f90, %f91, %f89;
	ld.shared.f32 	%f93, [%r5+108];
	ld.shared.f32 	%f94, [%r8+3456];
	fma.rn.f32 	%f95, %f93, %f94, %f92;
	ld.shared.f32 	%f96, [%r5+112];
	ld.shared.f32 	%f97, [%r8+3584];
	fma.rn.f32 	%f98, %f96, %f97, %f95;
	ld.shared.f32 	%f99, [%r5+116];
	ld.shared.f32 	%f100, [%r8+3712];
	fma.rn.f32 	%f101, %f99, %f100, %f98;
	ld.shared.f32 	%f102, [%r5+120];
	ld.shared.f32 	%f103, [%r8+3840];
	fma.rn.f32 	%f104, %f102, %f103, %f101;
	ld.shared.f32 	%f105, [%r5+124];
	ld.shared.f32 	%f106, [%r8+3968];
	fma.rn.f32 	%f110, %f105, %f106, %f104;
	bar.sync 	0;
	add.s32 	%r47, %r47, 1;
	add.s32 	%r46, %r46, %r11;
	add.s32 	%r45, %r45, 32;
	add.s32 	%r44, %r44, 32;
	add.s32 	%r43, %r43, 32;
	setp.ne.s32 	%p8, %r47, 1;
	@%p8 bra 	$L__BB5_2;
$L__BB5_7:
	setp.ge.s32 	%p9, %r3, %r27;
	setp.ge.s32 	%p10, %r4, %r28;
	or.pred  	%p11, %p9, %p10;
	@%p11 bra 	$L__BB5_9;
	mad.lo.s32 	%r42, %r28, %r3, %r4;
	cvta.to.global.u64 	%rd10, %rd5;
	mul.wide.s32 	%rd11, %r42, 4;
	add.s64 	%rd12, %rd10, %rd11;
	st.global.f32 	[%rd12], %f110;
$L__BB5_9:
	ret;

}
	// .globl	matrixMulScalar
.visible .entry matrixMulScalar(
	.param .u64 .ptr .align 1 matrixMulScalar_param_0,
	.param .f32 matrixMulScalar_param_1,
	.param .u64 .ptr .align 1 matrixMulScalar_param_2,
	.param .u32 matrixMulScalar_param_3,
	.param .u32 matrixMulScalar_param_4
)
{
	.reg .pred 	%p<4>;
	.reg .b32 	%r<12>;
	.reg .b32 	%f<4>;
	.reg .b64 	%rd<8>;

	ld.param.u64 	%rd1, [matrixMulScalar_param_0];
	ld.param.f32 	%f1, [matrixMulScalar_param_1];
	ld.param.u64 	%rd2, [matrixMulScalar_param_2];
	ld.param.u32 	%r4, [matrixMulScalar_param_3];
	ld.param.u32 	%r3, [matrixMulScalar_param_4];
	mov.u32 	%r5, %ctaid.x;
	mov.u32 	%r6, %ctaid.y;
	mov.u32 	%r7, %tid.x;
	mov.u32 	%r8, %tid.y;
	mov.u32 	%r9, %ntid.y;
	mad.lo.s32 	%r1, %r6, %r9, %r8;
	mov.u32 	%r10, %ntid.x;
	mad.lo.s32 	%r2, %r5, %r10, %r7;
	setp.ge.s32 	%p1, %r1, %r4;
	setp.ge.s32 	%p2, %r2, %r3;
	or.pred  	%p3, %p1, %p2;
	@%p3 bra 	$L__BB6_2;
	cvta.to.global.u64 	%rd3, %rd1;
	cvta.to.global.u64 	%rd4, %rd2;
	mad.lo.s32 	%r11, %r3, %r1, %r2;
	mul.wide.s32 	%rd5, %r11, 4;
	add.s64 	%rd6, %rd3, %rd5;
	ld.global.f32 	%f2, [%rd6];
	mul.f32 	%f3, %f1, %f2;
	add.s64 	%rd7, %rd4, %rd5;
	st.global.f32 	[%rd7], %f3;
$L__BB6_2:
	ret;

}
	// .globl	matrixElementWiseMulMatrix
.visible .entry matrixElementWiseMulMatrix(
	.param .u64 .ptr .align 1 matrixElementWiseMulMatrix_param_0,
	.param .u64 .ptr .align 1 matrixElementWiseMulMatrix_param_1,
	.param .u64 .ptr .align 1 matrixElementWiseMulMatrix_param_2,
	.param .u32 matrixElementWiseMulMatrix_param_3,
	.param .u32 matrixElementWiseMulMatrix_param_4
)
{
	.reg .pred 	%p<4>;
	.reg .b32 	%r<12>;
	.reg .b32 	%f<4>;
	.reg .b64 	%rd<11>;

	ld.param.u64 	%rd1, [matrixElementWiseMulMatrix_param_0];
	ld.param.u64 	%rd2, [matrixElementWiseMulMatrix_param_1];
	ld.param.u64 	%rd3, [matrixElementWiseMulMatrix_param_2];
	ld.param.u32 	%r4, [matrixElementWiseMulMatrix_param_3];
	ld.param.u32 	%r3, [matrixElementWiseMulMatrix_param_4];
	mov.u32 	%r5, %ctaid.x;
	mov.u32 	%r6, %ctaid.y;
	mov.u32 	%r7, %tid.x;
	mov.u32 	%r8, %tid.y;
	mov.u32 	%r9, %ntid.y;
	mad.lo.s32 	%r1, %r6, %r9, %r8;
	mov.u32 	%r10, %ntid.x;
	mad.lo.s32 	%r2, %r5, %r10, %r7;
	setp.ge.s32 	%p1, %r1, %r4;
	setp.ge.s32 	%p2, %r2, %r3;
	or.pred  	%p3, %p1, %p2;
	@%p3 bra 	$L__BB7_2;
	cvta.to.global.u64 	%rd4, %rd1;
	cvta.to.global.u64 	%rd5, %rd2;
	cvta.to.global.u64 	%rd6, %rd3;
	mad.lo.s32 	%r11, %r3, %r1, %r2;
	mul.wide.s32 	%rd7, %r11, 4;
	add.s64 	%rd8, %rd4, %rd7;
	ld.global.f32 	%f1, [%rd8];
	add.s64 	%rd9, %rd5, %rd7;
	ld.global.f32 	%f2, [%rd9];
	mul.f32 	%f3, %f1, %f2;
	add.s64 	%rd10, %rd6, %rd7;
	st.global.f32 	[%rd10], %f3;
$L__BB7_2:
	ret;

}
	// .globl	matrixDivScalar
.visible .entry matrixDivScalar(
	.param .u64 .ptr .align 1 matrixDivScalar_param_0,
	.param .f32 matrixDivScalar_param_1,
	.param .u64 .ptr .align 1 matrixDivScalar_param_2,
	.param .u32 matrixDivScalar_param_3,
	.param .u32 matrixDivScalar_param_4
)
{
	.reg .pred 	%p<4>;
	.reg .b32 	%r<12>;
	.reg .b32 	%f<4>;
	.reg .b64 	%rd<8>;

	ld.param.u64 	%rd1, [matrixDivScalar_param_0];
	ld.param.f32 	%f1, [matrixDivScalar_param_1];
	ld.param.u64 	%rd2, [matrixDivScalar_param_2];
	ld.param.u32 	%r4, [matrixDivScalar_param_3];
	ld.param.u32 	%r3, [matrixDivScalar_param_4];
	mov.u32 	%r5, %ctaid.x;
	mov.u32 	%r6, %ctaid.y;
	mov.u32 	%r7, %tid.x;
	mov.u32 	%r8, %tid.y;
	mov.u32 	%r9, %ntid.y;
	mad.lo.s32 	%r1, %r6, %r9, %r8;
	mov.u32 	%r10, %ntid.x;
	mad.lo.s32 	%r2, %r5, %r10, %r7;
	setp.ge.s32 	%p1, %r1, %r4;
	setp.ge.s32 	%p2, %r2, %r3;
	or.pred  	%p3, %p1, %p2;
	@%p3 bra 	$L__BB8_2;
	cvta.to.global.u64 	%rd3, %rd1;
	cvta.to.global.u64 	%rd4, %rd2;
	mad.lo.s32 	%r11, %r3, %r1, %r2;
	mul.wide.s32 	%rd5, %r11, 4;
	add.s64 	%rd6, %rd3, %rd5;
	ld.global.f32 	%f2, [%rd6];
	div.rn.f32 	%f3, %f2, %f1;
	add.s64 	%rd7, %rd4, %rd5;
	st.global.f32 	[%rd7], %f3;
$L__BB8_2:
	ret;

}
	// .globl	scalarDivMatrix
.visible .entry scalarDivMatrix(
	.param .f32 scalarDivMatrix_param_0,
	.param .u64 .ptr .align 1 scalarDivMatrix_param_1,
	.param .u64 .ptr .align 1 scalarDivMatrix_param_2,
	.param .u32 scalarDivMatrix_param_3,
	.param .u32 scalarDivMatrix_param_4
)
{
	.reg .pred 	%p<4>;
	.reg .b32 	%r<12>;
	.reg .b32 	%f<4>;
	.reg .b64 	%rd<8>;

	ld.param.f32 	%f1, [scalarDivMatrix_param_0];
	ld.param.u64 	%rd1, [scalarDivMatrix_param_1];
	ld.param.u64 	%rd2, [scalarDivMatrix_param_2];
	ld.param.u32 	%r4, [scalarDivMatrix_param_3];
	ld.param.u32 	%r3, [scalarDivMatrix_param_4];
	mov.u32 	%r5, %ctaid.x;
	mov.u32 	%r6, %ctaid.y;
	mov.u32 	%r7, %tid.x;
	mov.u32 	%r8, %tid.y;
	mov.u32 	%r9, %ntid.y;
	mad.lo.s32 	%r1, %r6, %r9, %r8;
	mov.u32 	%r10, %ntid.x;
	mad.lo.s32 	%r2, %r5, %r10, %r7;
	setp.ge.s32 	%p1, %r1, %r4;
	setp.ge.s32 	%p2, %r2, %r3;
	or.pred  	%p3, %p1, %p2;
	@%p3 bra 	$L__BB9_2;
	cvta.to.global.u64 	%rd3, %rd1;
	cvta.to.global.u64 	%rd4, %rd2;
	mad.lo.s32 	%r11, %r3, %r1, %r2;
	mul.wide.s32 	%rd5, %r11, 4;
	add.s64 	%rd6, %rd3, %rd5;
	ld.global.f32 	%f2, [%rd6];
	div.rn.f32 	%f3, %f1, %f2;
	add.s64 	%rd7, %rd4, %rd5;
	st.global.f32 	[%rd7], %f3;
$L__BB9_2:
	ret;

}
	// .globl	matrixElementWiseDivMatrix
.visible .entry matrixElementWiseDivMatrix(
	.param .u64 .ptr .align 1 matrixElementWiseDivMatrix_param_0,
	.param .u64 .ptr .align 1 matrixElementWiseDivMatrix_param_1,
	.param .u64 .ptr .align 1 matrixElementWiseDivMatrix_param_2,
	.param .u32 matrixElementWiseDivMatrix_param_3,
	.param .u32 matrixElementWiseDivMatrix_param_4
)
{
	.reg .pred 	%p<4>;
	.reg .b32 	%r<12>;
	.reg .b32 	%f<4>;
	.reg .b64 	%rd<11>;

	ld.param.u64 	%rd1, [matrixElementWiseDivMatrix_param_0];
	ld.param.u64 	%rd2, [matrixElementWiseDivMatrix_param_1];
	ld.param.u64 	%rd3, [matrixElementWiseDivMatrix_param_2];
	ld.param.u32 	%r4, [matrixElementWiseDivMatrix_param_3];
	ld.param.u32 	%r3, [matrixElementWiseDivMatrix_param_4];
	mov.u32 	%r5, %ctaid.x;
	mov.u32 	%r6, %ctaid.y;
	mov.u32 	%r7, %tid.x;
	mov.u32 	%r8, %tid.y;
	mov.u32 	%r9, %ntid.y;
	mad.lo.s32 	%r1, %r6, %r9, %r8;
	mov.u32 	%r10, %ntid.x;
	mad.lo.s32 	%r2, %r5, %r10, %r7;
	setp.ge.s32 	%p1, %r1, %r4;
	setp.ge.s32 	%p2, %r2, %r3;
	or.pred  	%p3, %p1, %p2;
	@%p3 bra 	$L__BB10_2;
	cvta.to.global.u64 	%rd4, %rd1;
	cvta.to.global.u64 	%rd5, %rd2;
	cvta.to.global.u64 	%rd6, %rd3;
	mad.lo.s32 	%r11, %r3, %r1, %r2;
	mul.wide.s32 	%rd7, %r11, 4;
	add.s64 	%rd8, %rd4, %rd7;
	ld.global.f32 	%f1, [%rd8];
	add.s64 	%rd9, %rd5, %rd7;
	ld.global.f32 	%f2, [%rd9];
	div.rn.f32 	%f3, %f1, %f2;
	add.s64 	%rd10, %rd6, %rd7;
	st.global.f32 	[%rd10], %f3;
$L__BB10_2:
	ret;

}
	// .globl	matrixTranspose
.visible .entry matrixTranspose(
	.param .u64 .ptr .align 1 matrixTranspose_param_0,
	.param .u64 .ptr .align 1 matrixTranspose_param_1,
	.param .u32 matrixTranspose_param_2,
	.param .u32 matrixTranspose_param_3
)
{
	.reg .pred 	%p<21>;
	.reg .b32 	%r<60>;
	.reg .b32 	%f<17>;
	.reg .b64 	%rd<37>;
	// demoted variable
	.shared .align 4 .b8 _ZZ15matrixTransposeE4tile[4224];
	ld.param.u64 	%rd3, [matrixTranspose_param_0];
	ld.param.u64 	%rd4, [matrixTranspose_param_1];
	ld.param.u32 	%r24, [matrixTranspose_param_2];
	ld.param.u32 	%r23, [matrixTranspose_param_3];
	cvta.to.global.u64 	%rd1, %rd3;
	cvta.to.global.u64 	%rd2, %rd4;
	mov.u32 	%r25, %ctaid.x;
	mov.u32 	%r26, %ctaid.y;
	mov.u32 	%r1, %tid.x;
	mov.u32 	%r2, %tid.y;
	shl.b32 	%r27, %r26, 5;
	add.s32 	%r3, %r27, %r2;
	shl.b32 	%r28, %r25, 5;
	add.s32 	%r4, %r28, %r1;
	add.s32 	%r29, %r28, %r2;
	add.s32 	%r6, %r27, %r1;
	setp.ge.s32 	%p1, %r6, %r23;
	setp.ge.s32 	%p2, %r29, %r24;
	shl.b32 	%r30, %r1, 2;
	mov.u32 	%r31, _ZZ15matrixTransposeE4tile;
	add.s32 	%r7, %r31, %r30;
	or.pred  	%p3, %p1, %p2;
	@%p3 bra 	$L__BB11_9;
	mad.lo.s32 	%r8, %r29, %r23, %r6;
	mul.wide.u32 	%rd5, %r8, 4;
	add.s64 	%rd6, %rd1, %rd5;
	ld.global.f32 	%f1, [%rd6];
	mad.lo.s32 	%r9, %r2, 132, %r7;
	st.shared.f32 	[%r9], %f1;
	add.s32 	%r32, %r29, 4;
	setp.ge.u32 	%p4, %r32, %r24;
	@%p4 bra 	$L__BB11_9;
	shl.b32 	%r10, %r23, 2;
	add.s32 	%r33, %r8, %r10;
	mul.wide.u32 	%rd7, %r33, 4;
	add.s64 	%rd8, %rd1, %rd7;
	ld.global.f32 	%f2, [%rd8];
	st.shared.f32 	[%r9+528], %f2;
	add.s32 	%r34, %r29, 8;
	setp.ge.u32 	%p5, %r34, %r24;
	@%p5 bra 	$L__BB11_9;
	shl.b32 	%r11, %r23, 3;
	add.s32 	%r12, %r8, %r11;
	mul.wide.u32 	%rd9, %r12, 4;
	add.s64 	%rd10, %rd1, %rd9;
	ld.global.f32 	%f3, [%rd10];
	st.shared.f32 	[%r9+1056], %f3;
	add.s32 	%r35, %r29, 12;
	setp.ge.u32 	%p6, %r35, %r24;
	@%p6 bra 	$L__BB11_9;
	add.s32 	%r36, %r12, %r10;
	mul.wide.u32 	%rd11, %r36, 4;
	add.s64 	%rd12, %rd1, %rd11;
	ld.global.f32 	%f4, [%rd12];
	st.shared.f32 	[%r9+1584], %f4;
	add.s32 	%r37, %r29, 16;
	setp.ge.u32 	%p7, %r37, %r24;
	@%p7 bra 	$L__BB11_9;
	shl.b32 	%r38, %r23, 4;
	add.s32 	%r13, %r8, %r38;
	mul.wide.u32 	%rd13, %r13, 4;
	add.s64 	%rd14, %rd1, %rd13;
	ld.global.f32 	%f5, [%rd14];
	st.shared.f32 	[%r9+2112], %f5;
	add.s32 	%r39, %r29, 20;
	setp.ge.u32 	%p8, %r39, %r24;
	@%p8 bra 	$L__BB11_9;
	add.s32 	%r40, %r13, %r10;
	mul.wide.u32 	%rd15, %r40, 4;
	add.s64 	%rd16, %rd1, %rd15;
	ld.global.f32 	%f6, [%rd16];
	st.shared.f32 	[%r9+2640], %f6;
	add.s32 	%r41, %r29, 24;
	setp.ge.u32 	%p9, %r41, %r24;
	@%p9 bra 	$L__BB11_9;
	add.s32 	%r14, %r13, %r11;
	mul.wide.u32 	%rd17, %r14, 4;
	add.s64 	%rd18, %rd1, %rd17;
	ld.global.f32 	%f7, [%rd18];
	st.shared.f32 	[%r9+3168], %f7;
	add.s32 	%r42, %r29, 28;
	setp.ge.u32 	%p10, %r42, %r24;
	@%p10 bra 	$L__BB11_9;
	add.s32 	%r43, %r14, %r10;
	mul.wide.u32 	%rd19, %r43, 4;
	add.s64 	%rd20, %rd1, %rd19;
	ld.global.f32 	%f8, [%rd20];
	st.shared.f32 	[%r9+3696], %f8;
$L__BB11_9:
	bar.sync 	0;
	setp.ge.s32 	%p11, %r4, %r24;
	setp.ge.s32 	%p12, %r3, %r23;
	or.pred  	%p13, %p11, %p12;
	@%p13 bra 	$L__BB11_18;
	shl.b32 	%r45, %r1, 7;
	add.s32 	%r46, %r7, %r45;
	shl.b32 	%r47, %r2, 2;
	add.s32 	%r15, %r46, %r47;
	ld.shared.f32 	%f9, [%r15];
	mad.lo.s32 	%r16, %r3, %r24, %r4;
	mul.wide.u32 	%rd21, %r16, 4;
	add.s64 	%rd22, %rd2, %rd21;
	st.global.f32 	[%rd22], %f9;
	add.s32 	%r48, %r3, 4;
	setp.ge.u32 	%p14, %r48, %r23;
	@%p14 bra 	$L__BB11_18;
	ld.shared.f32 	%f10, [%r15+16];
	shl.b32 	%r17, %r24, 2;
	add.s32 	%r49, %r16, %r17;
	mul.wide.u32 	%rd23, %r49, 4;
	add.s64 	%rd24, %rd2, %rd23;
	st.global.f32 	[%rd24], %f10;
	add.s32 	%r50, %r3, 8;
	setp.ge.u32 	%p15, %r50, %r23;
	@%p15 bra 	$L__BB11_18;
	ld.shared.f32 	%f11, [%r15+32];
	shl.b32 	%r18, %r24, 3;
	add.s32 	%r19, %r16, %r18;
	mul.wide.u32 	%rd25, %r19, 4;
	add.s64 	%rd26, %rd2, %rd25;
	st.global.f32 	[%rd26], %f11;
	add.s32 	%r51, %r3, 12;
	setp.ge.u32 	%p16, %r51, %r23;
	@%p16 bra 	$L__BB11_18;
	ld.shared.f32 	%f12, [%r15+48];
	add.s32 	%r52, %r19, %r17;
	mul.wide.u32 	%rd27, %r52, 4;
	add.s64 	%rd28, %rd2, %rd27;
	st.global.f32 	[%rd28], %f12;
	add.s32 	%r53, %r3, 16;
	setp.ge.u32 	%p17, %r53, %r23;
	@%p17 bra 	$L__BB11_18;
	ld.shared.f32 	%f13, [%r15+64];
	shl.b32 	%r54, %r24, 4;
	add.s32 	%r20, %r16, %r54;
	mul.wide.u32 	%rd29, %r20, 4;
	add.s64 	%rd30, %rd2, %rd29;
	st.global.f32 	[%rd30], %f13;
	add.s32 	%r55, %r3, 20;
	setp.ge.u32 	%p18, %r55, %r23;
	@%p18 bra 	$L__BB11_18;
	ld.shared.f32 	%f14, [%r15+80];
	add.s32 	%r56, %r20, %r17;
	mul.wide.u32 	%rd31, %r56, 4;
	add.s64 	%rd32, %rd2, %rd31;
	st.global.f32 	[%rd32], %f14;
	add.s32 	%r57, %r3, 24;
	setp.ge.u32 	%p19, %r57, %r23;
	@%p19 bra 	$L__BB11_18;
	ld.shared.f32 	%f15, [%r15+96];
	add.s32 	%r21, %r20, %r18;
	mul.wide.u32 	%rd33, %r21, 4;
	add.s64 	%rd34, %rd2, %rd33;
	st.global.f32 	[%rd34], %f15;
	add.s32 	%r58, %r3, 28;
	setp.ge.u32 	%p20, %r58, %r23;
	@%p20 bra 	$L__BB11_18;
	ld.shared.f32 	%f16, [%r15+112];
	add.s32 	%r59, %r21, %r17;
	mul.wide.u32 	%rd35, %r59, 4;
	add.s64 	%rd36, %rd2, %rd35;
	st.global.f32 	[%rd36], %f16;
$L__BB11_18:
	ret;

}
	// .globl	matrixRow
.visible .entry matrixRow(
	.param .u64 .ptr .align 1 matrixRow_param_0,
	.param .u64 .ptr .align 1 matrixRow_param_1,
	.param .u32 matrixRow_param_2,
	.param .u32 matrixRow_param_3,
	.param .u32 matrixRow_param_4
)
{
	.reg .b32 	%r<8>;
	.reg .b32 	%f<2>;
	.reg .b64 	%rd<9>;

	ld.param.u64 	%rd1, [matrixRow_param_0];
	ld.param.u64 	%rd2, [matrixRow_param_1];
	ld.param.u32 	%r1, [matrixRow_param_2];
	ld.param.u32 	%r2, [matrixRow_param_4];
	cvta.to.global.u64 	%rd3, %rd2;
	cvta.to.global.u64 	%rd4, %rd1;
	mov.u32 	%r3, %ctaid.x;
	mov.u32 	%r4, %tid.x;
	mov.u32 	%r5, %ntid.x;
	mad.lo.s32 	%r6, %r3, %r5, %r4;
	mad.lo.s32 	%r7, %r2, %r1, %r6;
	mul.wide.s32 	%rd5, %r7, 4;
	add.s64 	%rd6, %rd4, %rd5;
	ld.global.f32 	%f1, [%rd6];
	mul.wide.s32 	%rd7, %r6, 4;
	add.s64 	%rd8, %rd3, %rd7;
	st.global.f32 	[%rd8], %f1;
	ret;

}
	// .globl	matrixColumn
.visible .entry matrixColumn(
	.param .u64 .ptr .align 1 matrixColumn_param_0,
	.param .u64 .ptr .align 1 matrixColumn_param_1,
	.param .u32 matrixColumn_param_2,
	.param .u32 matrixColumn_param_3,
	.param .u32 matrixColumn_param_4
)
{
	.reg .b32 	%r<8>;
	.reg .b32 	%f<2>;
	.reg .b64 	%rd<9>;

	ld.param.u64 	%rd1, [matrixColumn_param_0];
	ld.param.u64 	%rd2, [matrixColumn_param_1];
	ld.param.u32 	%r1, [matrixColumn_param_2];
	ld.param.u32 	%r2, [matrixColumn_param_4];
	cvta.to.global.u64 	%rd3, %rd2;
	cvta.to.global.u64 	%rd4, %rd1;
	mov.u32 	%r3, %ctaid.x;
	mov.u32 	%r4, %tid.x;
	mov.u32 	%r5, %ntid.x;
	mad.lo.s32 	%r6, %r3, %r5, %r4;
	mad.lo.s32 	%r7, %r2, %r6, %r1;
	mul.wide.s32 	%rd5, %r7, 4;
	add.s64 	%rd6, %rd4, %rd5;
	ld.global.f32 	%f1, [%rd6];
	mul.wide.s32 	%rd7, %r6, 4;
	add.s64 	%rd8, %rd3, %rd7;
	st.global.f32 	[%rd8], %f1;
	ret;

}
	// .globl	matrixPow2
.visible .entry matrixPow2(
	.param .u64 .ptr .align 1 matrixPow2_param_0,
	.param .u64 .ptr .align 1 matrixPow2_param_1,
	.param .u32 matrixPow2_param_2,
	.param .u32 matrixPow2_param_3
)
{
	.reg .pred 	%p<4>;
	.reg .b32 	%r<12>;
	.reg .b32 	%f<3>;
	.reg .b64 	%rd<8>;

	ld.param.u64 	%rd1, [matrixPow2_param_0];
	ld.param.u64 	%rd2, [matrixPow2_param_1];
	ld.param.u32 	%r4, [matrixPow2_param_2];
	ld.param.u32 	%r3, [matrixPow2_param_3];
	mov.u32 	%r5, %ctaid.x;
	mov.u32 	%r6, %ctaid.y;
	mov.u32 	%r7, %tid.x;
	mov.u32 	%r8, %tid.y;
	mov.u32 	%r9, %ntid.y;
	mad.lo.s32 	%r1, %r6, %r9, %r8;
	mov.u32 	%r10, %ntid.x;
	mad.lo.s32 	%r2, %r5, %r10, %r7;
	setp.ge.s32 	%p1, %r1, %r4;
	setp.ge.s32 	%p2, %r2, %r3;
	or.pred  	%p3, %p1, %p2;
	@%p3 bra 	$L__BB14_2;
	cvta.to.global.u64 	%rd3, %rd1;
	cvta.to.global.u64 	%rd4, %rd2;
	mad.lo.s32 	%r11, %r3, %r1, %r2;
	mul.wide.s32 	%rd5, %r11, 4;
	add.s64 	%rd6, %rd3, %rd5;
	ld.global.f32 	%f1, [%rd6];
	mul.f32 	%f2, %f1, %f1;
	add.s64 	%rd7, %rd4, %rd5;
	st.global.f32 	[%rd7], %f2;
$L__BB14_2:
	ret;

}
	// .globl	matrixPow
.visible .entry matrixPow(
	.param .u64 .ptr .align 1 matrixPow_param_0,
	.param .f32 matrixPow_param_1,
	.param .u64 .ptr .align 1 matrixPow_param_2,
	.param .u32 matrixPow_param_3,
	.param .u32 matrixPow_param_4
)
{
	.reg .pred 	%p<25>;
	.reg .b32 	%r<26>;
	.reg .b32 	%f<77>;
	.reg .b64 	%rd<9>;

	ld.param.u64 	%rd1, [matrixPow_param_0];
	ld.param.f32 	%f10, [matrixPow_param_1];
	ld.param.u64 	%rd2, [matrixPow_param_2];
	ld.param.u32 	%r5, [matrixPow_param_3];
	ld.param.u32 	%r4, [matrixPow_param_4];
	mov.u32 	%r6, %ctaid.x;
	mov.u32 	%r7, %ctaid.y;
	mov.u32 	%r8, %tid.x;
	mov.u32 	%r9, %tid.y;
	mov.u32 	%r10, %ntid.y;
	mad.lo.s32 	%r1, %r7, %r10, %r9;
	mov.u32 	%r11, %ntid.x;
	mad.lo.s32 	%r2, %r6, %r11, %r8;
	setp.ge.s32 	%p1, %r1, %r5;
	setp.ge.s32 	%p2, %r2, %r4;
	or.pred  	%p3, %p1, %p2;
	mov.f32 	%f76, 0f3F800000;
	@%p3 bra 	$L__BB15_10;
	cvta.to.global.u64 	%rd3, %rd1;
	mad.lo.s32 	%r3, %r4, %r1, %r2;
	mul.wide.s32 	%rd4, %r3, 4;
	add.s64 	%rd5, %rd3, %rd4;
	ld.global.f32 	%f1, [%rd5];
	mul.f32 	%f12, %f10, 0f3F000000;
	cvt.rzi.f32.f32 	%f13, %f12;
	add.f32 	%f14, %f13, %f13;
	sub.f32 	%f15, %f10, %f14;
	abs.f32 	%f2, %f15;
	abs.f32 	%f3, %f1;
	setp.lt.f32 	%p4, %f3, 0f00800000;
	mul.f32 	%f16, %f3, 0f4B800000;
	selp.f32 	%f17, %f16, %f3, %p4;
	selp.f32 	%f18, 0fC1C00000, 0f00000000, %p4;
	mov.b32 	%r12, %f17;
	add.s32 	%r13, %r12, -1060439283;
	and.b32  	%r14, %r13, -8388608;
	sub.s32 	%r15, %r12, %r14;
	mov.b32 	%f19, %r15;
	cvt.rn.f32.s32 	%f20, %r14;
	fma.rn.f32 	%f21, %f20, 0f34000000, %f18;
	add.f32 	%f22, %f19, 0fBF800000;
	add.f32 	%f23, %f19, 0f3F800000;
	rcp.approx.ftz.f32 	%f24, %f23;
	add.f32 	%f25, %f22, %f22;
	mul.f32 	%f26, %f25, %f24;
	mul.f32 	%f27, %f26, %f26;
	sub.f32 	%f28, %f22, %f26;
	add.f32 	%f29, %f28, %f28;
	neg.f32 	%f30, %f26;
	fma.rn.f32 	%f31, %f30, %f22, %f29;
	mul.rn.f32 	%f32, %f24, %f31;
	fma.rn.f32 	%f33, %f27, 0f3A2C32E4, 0f3B52E7DB;
	fma.rn.f32 	%f34, %f33, %f27, 0f3C93BB73;
	fma.rn.f32 	%f35, %f34, %f27, 0f3DF6384F;
	mul.rn.f32 	%f36, %f35, %f27;
	fma.rn.f32 	%f37, %f26, 0f3FB8AA3B, %f21;
	sub.f32 	%f38, %f21, %f37;
	fma.rn.f32 	%f39, %f26, 0f3FB8AA3B, %f38;
	fma.rn.f32 	%f40, %f32, 0f3FB8AA3B, %f39;
	fma.rn.f32 	%f41, %f26, 0f32A55E34, %f40;
	mul.f32 	%f42, %f36, 0f40400000;
	fma.rn.f32 	%f43, %f42, %f32, %f41;
	fma.rn.f32 	%f44, %f36, %f26, %f43;
	add.rn.f32 	%f45, %f37, %f44;
	neg.f32 	%f46, %f37;
	add.rn.f32 	%f47, %f45, %f46;
	neg.f32 	%f48, %f47;
	add.rn.f32 	%f49, %f44, %f48;
	mul.rn.f32 	%f50, %f45, %f10;
	neg.f32 	%f51, %f50;
	fma.rn.f32 	%f52, %f45, %f10, %f51;
	fma.rn.f32 	%f53, %f49, %f10, %f52;
	cvt.rni.f32.f32 	%f54, %f50;
	sub.f32 	%f55, %f50, %f54;
	add.f32 	%f56, %f55, %f53;
	fma.rn.f32 	%f57, %f56, 0f391FCB8E, 0f3AAF85ED;
	fma.rn.f32 	%f58, %f57, %f56, 0f3C1D9856;
	fma.rn.f32 	%f59, %f58, %f56, 0f3D6357BB;
	fma.rn.f32 	%f60, %f59, %f56, 0f3E75FDEC;
	fma.rn.f32 	%f61, %f60, %f56, 0f3F317218;
	fma.rn.f32 	%f62, %f61, %f56, 0f3F800000;
	cvt.rzi.s32.f32 	%r16, %f54;
	setp.gt.f32 	%p5, %f54, 0f00000000;
	selp.b32 	%r17, 0, -2097152000, %p5;
	add.s32 	%r18, %r17, 2130706432;
	mov.b32 	%f63, %r18;
	mul.f32 	%f64, %f62, %f63;
	shl.b32 	%r19, %r16, 23;
	sub.s32 	%r20, %r19, %r17;
	mov.b32 	%f65, %r20;
	mul.f32 	%f66, %f64, %f65;
	abs.f32 	%f67, %f50;
	setp.gt.f32 	%p6, %f67, 0f43180000;
	setp.lt.f32 	%p7, %f50, 0f00000000;
	selp.f32 	%f68, 0f00000000, 0f7F800000, %p7;
	selp.f32 	%f4, %f68, %f66, %p6;
	setp.eq.f32 	%p8, %f1, 0f3F800000;
	setp.eq.f32 	%p9, %f10, 0f00000000;
	or.pred  	%p10, %p9, %p8;
	@%p10 bra 	$L__BB15_9;
	setp.num.f32 	%p11, %f3, %f3;
	abs.f32 	%f69, %f10;
	setp.num.f32 	%p12, %f69, %f69;
	and.pred  	%p13, %p11, %p12;
	@%p13 bra 	$L__BB15_4;
	add.rn.f32 	%f76, %f1, %f10;
	bra.uni 	$L__BB15_9;
$L__BB15_4:
	setp.neu.f32 	%p14, %f1, 0f00000000;
	setp.neu.f32 	%p15, %f3, 0f7F800000;
	and.pred  	%p16, %p14, %p15;
	@%p16 bra 	$L__BB15_6;
	setp.neu.f32 	%p23, %f2, 0f3F800000;
	add.f32 	%f74, %f1, %f1;
	mov.b32 	%r21, %f74;
	setp.lt.f32 	%p24, %f10, 0f00000000;
	xor.b32  	%r22, %r21, 2139095040;
	selp.b32 	%r23, %r22, %r21, %p24;
	and.b32  	%r24, %r23, 2147483647;
	selp.b32 	%r25, %r24, %r23, %p23;
	mov.b32 	%f76, %r25;
	bra.uni 	$L__BB15_9;
$L__BB15_6:
	setp.eq.f32 	%p17, %f1, 0fBF800000;
	setp.eq.f32 	%p18, %f69, 0f7F800000;
	and.pred  	%p19, %p17, %p18;
	@%p19 bra 	$L__BB15_9;
	setp.geu.f32 	%p20, %f1, 0f00000000;
	mov.f32 	%f76, %f4;
	@%p20 bra 	$L__BB15_9;
	setp.neu.f32 	%p21, %f2, 0f3F800000;
	neg.f32 	%f71, %f4;
	selp.f32 	%f72, %f4, %f71, %p21;
	cvt.rmi.f32.f32 	%f73, %f10;
	setp.neu.f32 	%p22, %f10, %f73;
	selp.f32 	%f76, 0f7FFFFFFF, %f72, %p22;
$L__BB15_9:
	cvta.to.global.u64 	%rd6, %rd2;
	add.s64 	%rd8, %rd6, %rd4;
	st.global.f32 	[%rd8], %f76;
$L__BB15_10:
	ret;

}
	// .globl	matrixExp
.visible .entry matrixExp(
	.param .u64 .ptr .align 1 matrixExp_param_0,
	.param .u64 .ptr .align 1 matrixExp_param_1,
	.param .u32 matrixExp_param_2,
	.param .u32 matrixExp_param_3
)
{
	.reg .pred 	%p<4>;
	.reg .b32 	%r<14>;
	.reg .b32 	%f<14>;
	.reg .b64 	%rd<8>;

	ld.param.u64 	%rd1, [matrixExp_param_0];
	ld.param.u64 	%rd2, [matrixExp_param_1];
	ld.param.u32 	%r4, [matrixExp_param_2];
	ld.param.u32 	%r3, [matrixExp_param_3];
	mov.u32 	%r5, %ctaid.x;
	mov.u32 	%r6, %ctaid.y;
	mov.u32 	%r7, %tid.x;
	mov.u32 	%r8, %tid.y;
	mov.u32 	%r9, %ntid.y;
	mad.lo.s32 	%r1, %r6, %r9, %r8;
	mov.u32 	%r10, %ntid.x;
	mad.lo.s32 	%r2, %r5, %r10, %r7;
	setp.ge.s32 	%p1, %r1, %r4;
	setp.ge.s32 	%p2, %r2, %r3;
	or.pred  	%p3, %p1, %p2;
	@%p3 bra 	$L__BB16_2;
	cvta.to.global.u64 	%rd3, %rd1;
	cvta.to.global.u64 	%rd4, %rd2;
	mad.lo.s32 	%r11, %r3, %r1, %r2;
	mul.wide.s32 	%rd5, %r11, 4;
	add.s64 	%rd6, %rd3, %rd5;
	ld.global.f32 	%f1, [%rd6];
	fma.rn.f32 	%f2, %f1, 0f3BBB989D, 0f3F000000;
	cvt.sat.f32.f32 	%f3, %f2;
	mov.f32 	%f4, 0f4B400001;
	mov.f32 	%f5, 0f437C0000;
	fma.rm.f32 	%f6, %f3, %f5, %f4;
	add.f32 	%f7, %f6, 0fCB40007F;
	neg.f32 	%f8, %f7;
	fma.rn.f32 	%f9, %f1, 0f3FB8AA3B, %f8;
	fma.rn.f32 	%f10, %f1, 0f32A57060, %f9;
	mov.b32 	%r12, %f6;
	shl.b32 	%r13, %r12, 23;
	mov.b32 	%f11, %r13;
	ex2.approx.ftz.f32 	%f12, %f10;
	mul.f32 	%f13, %f12, %f11;
	add.s64 	%rd7, %rd4, %rd5;
	st.global.f32 	[%rd7], %f13;
$L__BB16_2:
	ret;

}
	// .globl	matrixSigmoid
.visible .entry matrixSigmoid(
	.param .u64 .ptr .align 1 matrixSigmoid_param_0,
	.param .u64 .ptr .align 1 matrixSigmoid_param_1,
	.param .u32 matrixSigmoid_param_2,
	.param .u32 matrixSigmoid_param_3
)
{
	.reg .pred 	%p<4>;
	.reg .b32 	%r<14>;
	.reg .b32 	%f<15>;
	.reg .b64 	%rd<8>;

	ld.param.u64 	%rd1, [matrixSigmoid_param_0];
	ld.param.u64 	%rd2, [matrixSigmoid_param_1];
	ld.param.u32 	%r4, [matrixSigmoid_param_2];
	ld.param.u32 	%r3, [matrixSigmoid_param_3];
	mov.u32 	%r5, %ctaid.x;
	mov.u32 	%r6, %ctaid.y;
	mov.u32 	%r7, %tid.x;
	mov.u32 	%r8, %tid.y;
	mov.u32 	%r9, %ntid.y;
	mad.lo.s32 	%r1, %r6, %r9, %r8;
	mov.u32 	%r10, %ntid.x;
	mad.lo.s32 	%r2, %r5, %r10, %r7;
	setp.ge.s32 	%p1, %r1, %r4;
	setp.ge.s32 	%p2, %r2, %r3;
	or.pred  	%p3, %p1, %p2;
	@%p3 bra 	$L__BB17_2;
	cvta.to.global.u64 	%rd3, %rd1;
	cvta.to.global.u64 	%rd4, %rd2;
	mad.lo.s32 	%r11, %r3, %r1, %r2;
	mul.wide.s32 	%rd5, %r11, 4;
	add.s64 	%rd6, %rd3, %rd5;
	ld.global.f32 	%f1, [%rd6];
	fma.rn.f32 	%f2, %f1, 0fBBBB989D, 0f3F000000;
	cvt.sat.f32.f32 	%f3, %f2;
	mov.f32 	%f4, 0f4B400001;
	mov.f32 	%f5, 0f437C0000;
	fma.rm.f32 	%f6, %f3, %f5, %f4;
	add.f32 	%f7, %f6, 0fCB40007F;
	neg.f32 	%f8, %f7;
	fma.rn.f32 	%f9, %f1, 0fBFB8AA3B, %f8;
	fma.rn.f32 	%f10, %f1, 0fB2A57060, %f9;
	mov.b32 	%r12, %f6;
	shl.b32 	%r13, %r12, 23;
	mov.b32 	%f11, %r13;
	ex2.approx.ftz.f32 	%f12, %f10;
	fma.rn.f32 	%f13, %f12, %f11, 0f3F800000;
	rcp.rn.f32 	%f14, %f13;
	add.s64 	%rd7, %rd4, %rd5;
	st.global.f32 	[%rd7], %f14;
$L__BB17_2:
	ret;

}
	// .globl	matrixSum
.visible .entry matrixSum(
	.param .u64 .ptr .align 1 matrixSum_param_0,
	.param .u64 .ptr .align 1 matrixSum_param_1,
	.param .u32 matrixSum_param_2,
	.param .u32 matrixSum_param_3
)
{
	.reg .pred 	%p<31>;
	.reg .b32 	%r<60>;
	.reg .b32 	%f<2098>;
	.reg .b64 	%rd<15>;
	// demoted variable
	.shared .align 4 .b8 _ZZ9matrixSumE4tile[4096];
	ld.param.u64 	%rd4, [matrixSum_param_0];
	ld.param.u64 	%rd3, [matrixSum_param_1];
	ld.param.u32 	%r22, [matrixSum_param_2];
	ld.param.u32 	%r23, [matrixSum_param_3];
	cvta.to.global.u64 	%rd1, %rd4;
	mov.u32 	%r1, %tid.x;
	mov.u32 	%r2, %tid.y;
	shl.b32 	%r24, %r2, 7;
	mov.u32 	%r25, _ZZ9matrixSumE4tile;
	add.s32 	%r26, %r25, %r24;
	shl.b32 	%r27, %r1, 2;
	add.s32 	%r3, %r26, %r27;
	mov.b32 	%r28, 0;
	st.shared.u32 	[%r3], %r28;
	setp.lt.s32 	%p1, %r22, -30;
	@%p1 bra 	$L__BB18_32;
	add.s32 	%r30, %r22, -1;
	shr.s32 	%r31, %r30, 31;
	shr.u32 	%r32, %r31, 27;
	add.s32 	%r33, %r30, %r32;
	shr.s32 	%r4, %r33, 5;
	add.s32 	%r34, %r23, -1;
	shr.s32 	%r35, %r34, 31;
	shr.u32 	%r36, %r35, 27;
	add.s32 	%r37, %r34, %r36;
	shr.s32 	%r38, %r37, 5;
	max.s32 	%r39, %r38, 0;
	add.s32 	%r40, %r39, 1;
	and.b32  	%r5, %r40, 3;
	and.b32  	%r6, %r40, 134217724;
	neg.s32 	%r7, %r6;
	add.s32 	%r8, %r1, 64;
	mov.b32 	%r55, 0;
$L__BB18_2:
	mov.u32 	%r9, %r55;
	setp.lt.s32 	%p2, %r23, -30;
	@%p2 bra 	$L__BB18_31;
	setp.lt.s32 	%p3, %r23, 97;
	shl.b32 	%r42, %r9, 5;
	add.s32 	%r10, %r42, %r2;
	mul.lo.s32 	%r11, %r10, %r23;
	mov.b32 	%r59, 0;
	@%p3 bra 	$L__BB18_18;
	add.s32 	%r56, %r1, %r11;
	mov.u32 	%r57, %r8;
	mov.u32 	%r58, %r7;
$L__BB18_5:
	setp.ge.s32 	%p4, %r10, %r22;
	add.s32 	%r43, %r57, -64;
	setp.ge.s32 	%p5, %r43, %r23;
	or.pred  	%p6, %p4, %p5;
	@%p6 bra 	$L__BB18_7;
	mul.wide.u32 	%rd5, %r56, 4;
	add.s64 	%rd6, %rd1, %rd5;
	ld.global.f32 	%f23, [%rd6];
	ld.shared.f32 	%f24, [%r3];
	add.f32 	%f2091, %f23, %f24;
	bra.uni 	$L__BB18_8;
$L__BB18_7:
	ld.shared.f32 	%f22, [%r3];
	add.f32 	%f2091, %f22, 0f00000000;
$L__BB18_8:
	setp.lt.s32 	%p7, %r10, %r22;
	st.shared.f32 	[%r3], %f2091;
	bar.sync 	0;
	add.s32 	%r44, %r57, -32;
	setp.lt.s32 	%p8, %r44, %r23;
	and.pred  	%p9, %p7, %p8;
	@%p9 bra 	$L__BB18_10;
	ld.shared.f32 	%f25, [%r3];
	add.f32 	%f2092, %f25, 0f00000000;
	bra.uni 	$L__BB18_11;
$L__BB18_10:
	add.s32 	%r45, %r56, 32;
	mul.wide.u32 	%rd7, %r45, 4;
	add.s64 	%rd8, %rd1, %rd7;
	ld.global.f32 	%f26, [%rd8];
	ld.shared.f32 	%f27, [%r3];
	add.f32 	%f2092, %f26, %f27;
$L__BB18_11:
	setp.lt.s32 	%p10, %r10, %r22;
	st.shared.f32 	[%r3], %f2092;
	bar.sync 	0;
	setp.lt.s32 	%p11, %r57, %r23;
	and.pred  	%p12, %p10, %p11;
	@%p12 bra 	$L__BB18_13;
	ld.shared.f32 	%f28, [%r3];
	add.f32 	%f2093, %f28, 0f00000000;
	bra.uni 	$L__BB18_14;
$L__BB18_13:
	add.s32 	%r46, %r56, 64;
	mul.wide.u32 	%rd9, %r46, 4;
	add.s64 	%rd10, %rd1, %rd9;
	ld.global.f32 	%f29, [%rd10];
	ld.shared.f32 	%f30, [%r3];
	add.f32 	%f2093, %f29, %f30;
$L__BB18_14:
	setp.lt.s32 	%p13, %r10, %r22;
	st.shared.f32 	[%r3], %f2093;
	bar.sync 	0;
	add.s32 	%r47, %r57, 32;
	setp.lt.s32 	%p14, %r47, %r23;
	and.pred  	%p15, %p13, %p14;
	@%p15 bra 	$L__BB18_16;
	ld.shared.f32 	%f31, [%r3];
	add.f32 	%f2094, %f31, 0f00000000;
	bra.uni 	$L__BB18_17;
$L__BB18_16:
	add.s32 	%r48, %r56, 96;
	mul.wide.u32 	%rd11, %r48, 4;
	add.s64 	%rd12, %rd1, %rd11;
	ld.global.f32 	%f32, [%rd12];
	ld.shared.f32 	%f33, [%r3];
	add.f32 	%f2094, %f32, %f33;
$L__BB18_17:
	st.shared.f32 	[%r3], %f2094;
	bar.sync 	0;
	add.s32 	%r58, %r58, 4;
	add.s32 	%r57, %r57, 128;
	add.s32 	%r56, %r56, 128;
	setp.ne.s32 	%p16, %r58, 0;
	mov.u32 	%r59, %r6;
	@%p16 bra 	$L__BB18_5;
$L__BB18_18:
	setp.eq.s32 	%p17, %r5, 0;
	@%p17 bra 	$L__BB18_31;
	setp.lt.s32 	%p18, %r10, %r22;
	shl.b32 	%r49, %r59, 5;
	add.s32 	%r50, %r49, %r1;
	setp.lt.s32 	%p19, %r50, %r23;
	and.pred  	%p20, %p18, %p19;
	add.s32 	%r51, %r50, %r11;
	mul.wide.s32 	%rd13, %r51, 4;
	add.s64 	%rd2, %rd1, %rd13;
	@%p20 bra 	$L__BB18_21;
	ld.shared.f32 	%f34, [%r3];
	add.f32 	%f2095, %f34, 0f00000000;
	bra.uni 	$L__BB18_22;
$L__BB18_21:
	ld.global.f32 	%f35, [%rd2];
	ld.shared.f32 	%f36, [%r3];
	add.f32 	%f2095, %f35, %f36;
$L__BB18_22:
	setp.eq.s32 	%p21, %r5, 1;
	st.shared.f32 	[%r3], %f2095;
	bar.sync 	0;
	@%p21 bra 	$L__BB18_31;
	setp.lt.s32 	%p22, %r10, %r22;
	add.s32 	%r52, %r50, 32;
	setp.lt.s32 	%p23, %r52, %r23;
	and.pred  	%p24, %p22, %p23;
	@%p24 bra 	$L__BB18_25;
	ld.shared.f32 	%f37, [%r3];
	add.f32 	%f2096, %f37, 0f00000000;
	bra.uni 	$L__BB18_26;
$L__BB18_25:
	ld.global.f32 	%f38, [%rd2+128];
	ld.shared.f32 	%f39, [%r3];
	add.f32 	%f2096, %f38, %f39;
$L__BB18_26:
	setp.eq.s32 	%p25, %r5, 2;
	st.shared.f32 	[%r3], %f2096;
	bar.sync 	0;
	@%p25 bra 	$L__BB18_31;
	setp.lt.s32 	%p26, %r10, %r22;
	add.s32 	%r53, %r50, 64;
	setp.lt.s32 	%p27, %r53, %r23;
	and.pred  	%p28, %p26, %p27;
	@%p28 bra 	$L__BB18_29;
	ld.shared.f32 	%f40, [%r3];
	add.f32 	%f2097, %f40, 0f00000000;
	bra.uni 	$L__BB18_30;
$L__BB18_29:
	ld.global.f32 	%f41, [%rd2+256];
	ld.shared.f32 	%f42, [%r3];
	add.f32 	%f2097, %f41, %f42;
$L__BB18_30:
	st.shared.f32 	[%r3], %f2097;
	bar.sync 	0;
$L__BB18_31:
	add.s32 	%r55, %r9, 1;
	setp.ne.s32 	%p29, %r9, %r4;
	@%p29 bra 	$L__BB18_2;
$L__BB18_32:
	or.b32  	%r54, %r1, %r2;
	setp.ne.s32 	%p30, %r54, 0;
	@%p30 bra 	$L__BB18_34;
	ld.shared.f32 	%f43, [_ZZ9matrixSumE4tile];
	add.f32 	%f44, %f43, 0f00000000;
	ld.shared.f32 	%f45, [_ZZ9matrixSumE4tile+4];
	add.f32 	%f46, %f44, %f45;
	ld.shared.f32 	%f47, [_ZZ9matrixSumE4tile+8];
	add.f32 	%f48, %f46, %f47;
	ld.shared.f32 	%f49, [_ZZ9matrixSumE4tile+12];
	add.f32 	%f50, %f48, %f49;
	ld.shared.f32 	%f51, [_ZZ9matrixSumE4tile+16];
	add.f32 	%f52, %f50, %f51;
	ld.shared.f32 	%f53, [_ZZ9matrixSumE4tile+20];
	add.f32 	%f54, %f52, %f53;
	ld.shared.f32 	%f55, [_ZZ9matrixSumE4tile+24];
	add.f32 	%f56, %f54, %f55;
	ld.shared.f32 	%f57, [_ZZ9matrixSumE4tile+28];
	add.f32 	%f58, %f56, %f57;
	ld.shared.f32 	%f59, [_ZZ9matrixSumE4tile+32];
	add.f32 	%f60, %f58, %f59;
	ld.shared.f32 	%f61, [_ZZ9matrixSumE4tile+36];
	add.f32 	%f62, %f60, %f61;
	ld.shared.f32 	%f63, [_ZZ9matrixSumE4tile+40];
	add.f32 	%f64, %f62, %f63;
	ld.shared.f32 	%f65, [_ZZ9matrixSumE4tile+44];
	add.f32 	%f66, %f64, %f65;
	ld.shared.f32 	%f67, [_ZZ9matrixSumE4tile+48];
	add.f32 	%f68, %f66, %f67;
	ld.shared.f32 	%f69, [_ZZ9matrixSumE4tile+52];
	add.f32 	%f70, %f68, %f69;
	ld.shared.f32 	%f71, [_ZZ9matrixSumE4tile+56];
	add.f32 	%f72, %f70, %f71;
	ld.shared.f32 	%f73, [_ZZ9matrixSumE4tile+60];
	add.f32 	%f74, %f72, %f73;
	ld.shared.f32 	%f75, [_ZZ9matrixSumE4tile+64];
	add.f32 	%f76, %f74, %f75;
	ld.shared.f32 	%f77, [_ZZ9matrixSumE4tile+68];
	add.f32 	%f78, %f76, %f77;
	ld.shared.f32 	%f79, [_ZZ9matrixSumE4tile+72];
	add.f32 	%f80, %f78, %f79;
	ld.shared.f32 	%f81, [_ZZ9matrixSumE4tile+76];
	add.f32 	%f82, %f80, %f81;
	ld.shared.f32 	%f83, [_ZZ9matrixSumE4tile+80];
	add.f32 	%f84, %f82, %f83;
	ld.shared.f32 	%f85, [_ZZ9matrixSumE4tile+84];
	add.f32 	%f86, %f84, %f85;
	ld.shared.f32 	%f87, [_ZZ9matrixSumE4tile+88];
	add.f32 	%f88, %f86, %f87;
	ld.shared.f32 	%f89, [_ZZ9matrixSumE4tile+92];
	add.f32 	%f90, %f88, %f89;
	ld.shared.f32 	%f91, [_ZZ9matrixSumE4tile+96];
	add.f32 	%f92, %f90, %f91;
	ld.shared.f32 	%f93, [_ZZ9matrixSumE4tile+100];
	add.f32 	%f94, %f92, %f93;
	ld.shared.f32 	%f95, [_ZZ9matrixSumE4tile+104];
	add.f32 	%f96, %f94, %f95;
	ld.shared.f32 	%f97, [_ZZ9matrixSumE4tile+108];
	add.f32 	%f98, %f96, %f97;
	ld.shared.f32 	%f99, [_ZZ9matrixSumE4tile+112];
	add.f32 	%f100, %f98, %f99;
	ld.shared.f32 	%f101, [_ZZ9matrixSumE4tile+116];
	add.f32 	%f102, %f100, %f101;
	ld.shared.f32 	%f103, [_ZZ9matrixSumE4tile+120];
	add.f32 	%f104, %f102, %f103;
	ld.shared.f32 	%f105, [_ZZ9matrixSumE4tile+124];
	add.f32 	%f106, %f104, %f105;
	ld.shared.f32 	%f107, [_ZZ9matrixSumE4tile+128];
	add.f32 	%f108, %f106, %f107;
	ld.shared.f32 	%f109, [_ZZ9matrixSumE4tile+132];
	add.f32 	%f110, %f108, %f109;
	ld.shared.f32 	%f111, [_ZZ9matrixSumE4tile+136];
	add.f32 	%f112, %f110, %f111;
	ld.shared.f32 	%f113, [_ZZ9matrixSumE4tile+140];
	add.f32 	%f114, %f112, %f113;
	ld.shared.f32 	%f115, [_ZZ9matrixSumE4tile+144];
	add.f32 	%f116, %f114, %f115;
	ld.shared.f32 	%f117, [_ZZ9matrixSumE4tile+148];
	add.f32 	%f118, %f116, %f117;
	ld.shared.f32 	%f119, [_ZZ9matrixSumE4tile+152];
	add.f32 	%f120, %f118, %f119;
	ld.shared.f32 	%f121, [_ZZ9matrixSumE4tile+156];
	add.f32 	%f122, %f120, %f121;
	ld.shared.f32 	%f123, [_ZZ9matrixSumE4tile+160];
	add.f32 	%f124, %f122, %f123;
	ld.shared.f32 	%f125, [_ZZ9matrixSumE4tile+164];
	add.f32 	%f126, %f124, %f125;
	ld.shared.f32 	%f127, [_ZZ9matrixSumE4tile+168];
	add.f32 	%f128, %f126, %f127;
	ld.shared.f32 	%f129, [_ZZ9matrixSumE4tile+172];
	add.f32 	%f130, %f128, %f129;
	ld.shared.f32 	%f131, [_ZZ9matrixSumE4tile+176];
	add.f32 	%f132, %f130, %f131;
	ld.shared.f32 	%f133, [_ZZ9matrixSumE4tile+180];
	add.f32 	%f134, %f132, %f133;
	ld.shared.f32 	%f135, [_ZZ9matrixSumE4tile+184];
	add.f32 	%f136, %f134, %f135;
	ld.shared.f32 	%f137, [_ZZ9matrixSumE4tile+188];
	add.f32 	%f138, %f136, %f137;
	ld.shared.f32 	%f139, [_ZZ9matrixSumE4tile+192];
	add.f32 	%f140, %f138, %f139;
	ld.shared.f32 	%f141, [_ZZ9matrixSumE4tile+196];
	add.f32 	%f142, %f140, %f141;
	ld.shared.f32 	%f143, [_ZZ9matrixSumE4tile+200];
	add.f32 	%f144, %f142, %f143;
	ld.shared.f32 	%f145, [_ZZ9matrixSumE4tile+204];
	add.f32 	%f146, %f144, %f145;
	ld.shared.f32 	%f147, [_ZZ9matrixSumE4tile+208];
	add.f32 	%f148, %f146, %f147;
	ld.shared.f32 	%f149, [_ZZ9matrixSumE4tile+212];
	add.f32 	%f150, %f148, %f149;
	ld.shared.f32 	%f151, [_ZZ9matrixSumE4tile+216];
	add.f32 	%f152, %f150, %f151;
	ld.shared.f32 	%f153, [_ZZ9matrixSumE4tile+220];
	add.f32 	%f154, %f152, %f153;
	ld.shared.f32 	%f155, [_ZZ9matrixSumE4tile+224];
	add.f32 	%f156, %f154, %f155;
	ld.shared.f32 	%f157, [_ZZ9matrixSumE4tile+228];
	add.f32 	%f158, %f156, %f157;
	ld.shared.f32 	%f159, [_ZZ9matrixSumE4tile+232];
	add.f32 	%f160, %f158, %f159;
	ld.shared.f32 	%f161, [_ZZ9matrixSumE4tile+236];
	add.f32 	%f162, %f160, %f161;
	ld.shared.f32 	%f163, [_ZZ9matrixSumE4tile+240];
	add.f32 	%f164, %f162, %f163;
	ld.shared.f32 	%f165, [_ZZ9matrixSumE4tile+244];
	add.f32 	%f166, %f164, %f165;
	ld.shared.f32 	%f167, [_ZZ9matrixSumE4tile+248];
	add.f32 	%f168, %f166, %f167;
	ld.shared.f32 	%f169, [_ZZ9matrixSumE4tile+252];
	add.f32 	%f170, %f168, %f169;
	ld.shared.f32 	%f171, [_ZZ9matrixSumE4tile+256];
	add.f32 	%f172, %f170, %f171;
	ld.shared.f32 	%f173, [_ZZ9matrixSumE4tile+260];
	add.f32 	%f174, %f172, %f173;
	ld.shared.f32 	%f175, [_ZZ9matrixSumE4tile+264];
	add.f32 	%f176, %f174, %f175;
	ld.shared.f32 	%f177, [_ZZ9matrixSumE4tile+268];
	add.f32 	%f178, %f176, %f177;
	ld.shared.f32 	%f179, [_ZZ9matrixSumE4tile+272];
	add.f32 	%f180, %f178, %f179;
	ld.shared.f32 	%f181, [_ZZ9matrixSumE4tile+276];
	add.f32 	%f182, %f180, %f181;
	ld.shared.f32 	%f183, [_ZZ9matrixSumE4tile+280];
	add.f32 	%f184, %f182, %f183;
	ld.shared.f32 	%f185, [_ZZ9matrixSumE4tile+284];
	add.f32 	%f186, %f184, %f185;
	ld.shared.f32 	%f187, [_ZZ9matrixSumE4tile+288];
	add.f32 	%f188, %f186, %f187;
	ld.shared.f32 	%f189, [_ZZ9matrixSumE4tile+292];
	add.f32 	%f190, %f188, %f189;
	ld.shared.f32 	%f191, [_ZZ9matrixSumE4tile+296];
	add.f32 	%f192, %f190, %f191;
	ld.shared.f32 	%f193, [_ZZ9matrixSumE4tile+300];
	add.f32 	%f194, %f192, %f193;
	ld.shared.f32 	%f195, [_ZZ9matrixSumE4tile+304];
	add.f32 	%f196, %f194, %f195;
	ld.shared.f32 	%f197, [_ZZ9matrixSumE4tile+308];
	add.f32 	%f198, %f196, %f197;
	ld.shared.f32 	%f199, [_ZZ9matrixSumE4tile+312];
	add.f32 	%f200, %f198, %f199;
	ld.shared.f32 	%f201, [_ZZ9matrixSumE4tile+316];
	add.f32 	%f202, %f200, %f201;
	ld.shared.f32 	%f203, [_ZZ9matrixSumE4tile+320];
	add.f32 	%f204, %f202, %f203;
	ld.shared.f32 	%f205, [_ZZ9matrixSumE4tile+324];
	add.f32 	%f206, %f204, %f205;
	ld.shared.f32 	%f207, [_ZZ9matrixSumE4tile+328];
	add.f32 	%f208, %f206, %f207;
	ld.shared.f32 	%f209, [_ZZ9matrixSumE4tile+332];
	add.f32 	%f210, %f208, %f209;
	ld.shared.f32 	%f211, [_ZZ9matrixSumE4tile+336];
	add.f32 	%f212, %f210, %f211;
	ld.shared.f32 	%f213, [_ZZ9matrixSumE4tile+340];
	add.f32 	%f214, %f212, %f213;
	ld.shared.f32 	%f215, [_ZZ9matrixSumE4tile+344];
	add.f32 	%f216, %f214, %f215;
	ld.shared.f32 	%f217, [_ZZ9matrixSumE4tile+348];
	add.f32 	%f218, %f216, %f217;
	ld.shared.f32 	%f219, [_ZZ9matrixSumE4tile+352];
	add.f32 	%f220, %f218, %f219;
	ld.shared.f32 	%f221, [_ZZ9matrixSumE4tile+356];
	add.f32 	%f222, %f220, %f221;
	ld.shared.f32 	%f223, [_ZZ9matrixSumE4tile+360];
	add.f32 	%f224, %f222, %f223;
	ld.shared.f32 	%f225, [_ZZ9matrixSumE4tile+364];
	add.f32 	%f226, %f224, %f225;
	ld.shared.f32 	%f227, [_ZZ9matrixSumE4tile+368];
	add.f32 	%f228, %f226, %f227;
	ld.shared.f32 	%f229, [_ZZ9matrixSumE4tile+372];
	add.f32 	%f230, %f228, %f229;
	ld.shared.f32 	%f231, [_ZZ9matrixSumE4tile+376];
	add.f32 	%f232, %f230, %f231;
	ld.shared.f32 	%f233, [_ZZ9matrixSumE4tile+380];
	add.f32 	%f234, %f232, %f233;
	ld.shared.f32 	%f235, [_ZZ9matrixSumE4tile+384];
	add.f32 	%f236, %f234, %f235;
	ld.shared.f32 	%f237, [_ZZ9matrixSumE4tile+388];
	add.f32 	%f238, %f236, %f237;
	ld.shared.f32 	%f239, [_ZZ9matrixSumE4tile+392];
	add.f32 	%f240, %f238, %f239;
	ld.shared.f32 	%f241, [_ZZ9matrixSumE4tile+396];
	add.f32 	%f242, %f240, %f241;
	ld.shared.f32 	%f243, [_ZZ9matrixSumE4tile+400];
	add.f32 	%f244, %f242, %f243;
	ld.shared.f32 	%f245, [_ZZ9matrixSumE4tile+404];
	add.f32 	%f246, %f244, %f245;
	ld.shared.f32 	%f247, [_ZZ9matrixSumE4tile+408];
	add.f32 	%f248, %f246, %f247;
	ld.shared.f32 	%f249, [_ZZ9matrixSumE4tile+412];
	add.f32 	%f250, %f248, %f249;
	ld.shared.f32 	%f251, [_ZZ9matrixSumE4tile+416];
	add.f32 	%f252, %f250, %f251;
	ld.shared.f32 	%f253, [_ZZ9matrixSumE4tile+420];
	add.f32 	%f254, %f252, %f253;
	ld.shared.f32 	%f255, [_ZZ9matrixSumE4tile+424];
	add.f32 	%f256, %f254, %f255;
	ld.shared.f32 	%f257, [_ZZ9matrixSumE4tile+428];
	add.f32 	%f258, %f256, %f257;
	ld.shared.f32 	%f259, [_ZZ9matrixSumE4tile+432];
	add.f32 	%f260, %f258, %f259;
	ld.shared.f32 	%f261, [_ZZ9matrixSumE4tile+436];
	add.f32 	%f262, %f260, %f261;
	ld.shared.f32 	%f263, [_ZZ9matrixSumE4tile+440];
	add.f32 	%f264, %f262, %f263;
	ld.shared.f32 	%f265, [_ZZ9matrixSumE4tile+444];
	add.f32 	%f266, %f264, %f265;
	ld.shared.f32 	%f267, [_ZZ9matrixSumE4tile+448];
	add.f32 	%f268, %f266, %f267;
	ld.shared.f32 	%f269, [_ZZ9matrixSumE4tile+452];
	add.f32 	%f270, %f268, %f269;
	ld.shared.f32 	%f271, [_ZZ9matrixSumE4tile+456];
	add.f32 	%f272, %f270, %f271;
	ld.shared.f32 	%f273, [_ZZ9matrixSumE4tile+460];
	add.f32 	%f274, %f272, %f273;
	ld.shared.f32 	%f275, [_ZZ9matrixSumE4tile+464];
	add.f32 	%f276, %f274, %f275;
	ld.shared.f32 	%f277, [_ZZ9matrixSumE4tile+468];
	add.f32 	%f278, %f276, %f277;
	ld.shared.f32 	%f279, [_ZZ9matrixSumE4tile+472];
	add.f32 	%f280, %f278, %f279;
	ld.shared.f32 	%f281, [_ZZ9matrixSumE4tile+476];
	add.f32 	%f282, %f280, %f281;
	ld.shared.f32 	%f283, [_ZZ9matrixSumE4tile+480];
	add.f32 	%f284, %f282, %f283;
	ld.shared.f32 	%f285, [_ZZ9matrixSumE4tile+484];
	add.f32 	%f286, %f284, %f285;
	ld.shared.f32 	%f287, [_ZZ9matrixSumE4tile+488];
	add.f32 	%f288, %f286, %f287;
	ld.shared.f32 	%f289, [_ZZ9matrixSumE4tile+492];
	add.f32 	%f290, %f288, %f289;
	ld.shared.f32 	%f291, [_ZZ9matrixSumE4tile+496];
	add.f32 	%f292, %f290, %f291;
	ld.shared.f32 	%f293, [_ZZ9matrixSumE4tile+500];
	add.f32 	%f294, %f292, %f293;
	ld.shared.f32 	%f295, [_ZZ9matrixSumE4tile+504];
	add.f32 	%f296, %f294, %f295;
	ld.shared.f32 	%f297, [_ZZ9matrixSumE4tile+508];
	add.f32 	%f298, %f296, %f297;
	ld.shared.f32 	%f299, [_ZZ9matrixSumE4tile+512];
	add.f32 	%f300, %f298, %f299;
	ld.shared.f32 	%f301, [_ZZ9matrixSumE4tile+516];
	add.f32 	%f302, %f300, %f301;
	ld.shared.f32 	%f303, [_ZZ9matrixSumE4tile+520];
	add.f32 	%f304, %f302, %f303;
	ld.shared.f32 	%f305, [_ZZ9matrixSumE4tile+524];
	add.f32 	%f306, %f304, %f305;
	ld.shared.f32 	%f307, [_ZZ9matrixSumE4tile+528];
	add.f32 	%f308, %f306, %f307;
	ld.shared.f32 	%f309, [_ZZ9matrixSumE4tile+532];
	add.f32 	%f310, %f308, %f309;
	ld.shared.f32 	%f311, [_ZZ9matrixSumE4tile+536];
	add.f32 	%f312, %f310, %f311;
	ld.shared.f32 	%f313, [_ZZ9matrixSumE4tile+540];
	add.f32 	%f314, %f312, %f313;
	ld.shared.f32 	%f315, [_ZZ9matrixSumE4tile+544];
	add.f32 	%f316, %f314, %f315;
	ld.shared.f32 	%f317, [_ZZ9matrixSumE4tile+548];
	add.f32 	%f318, %f316, %f317;
	ld.shared.f32 	%f319, [_ZZ9matrixSumE4tile+552];
	add.f32 	%f320, %f318, %f319;
	ld.shared.f32 	%f321, [_ZZ9matrixSumE4tile+556];
	add.f32 	%f322, %f320, %f321;
	ld.shared.f32 	%f323, [_ZZ9matrixSumE4tile+560];
	add.f32 	%f324, %f322, %f323;
	ld.shared.f32 	%f325, [_ZZ9matrixSumE4tile+564];
	add.f32 	%f326, %f324, %f325;
	ld.shared.f32 	%f327, [_ZZ9matrixSumE4tile+568];
	add.f32 	%f328, %f326, %f327;
	ld.shared.f32 	%f329, [_ZZ9matrixSumE4tile+572];
	add.f32 	%f330, %f328, %f329;
	ld.shared.f32 	%f331, [_ZZ9matrixSumE4tile+576];
	add.f32 	%f332, %f330, %f331;
	ld.shared.f32 	%f333, [_ZZ9matrixSumE4tile+580];
	add.f32 	%f334, %f332, %f333;
	ld.shared.f32 	%f335, [_ZZ9matrixSumE4tile+584];
	add.f32 	%f336, %f334, %f335;
	ld.shared.f32 	%f337, [_ZZ9matrixSumE4tile+588];
	add.f32 	%f338, %f336, %f337;
	ld.shared.f32 	%f339, [_ZZ9matrixSumE4tile+592];
	add.f32 	%f340, %f338, %f339;
	ld.shared.f32 	%f341, [_ZZ9matrixSumE4tile+596];
	add.f32 	%f342, %f340, %f341;
	ld.shared.f32 	%f343, [_ZZ9matrixSumE4tile+600];
	add.f32 	%f344, %f342, %f343;
	ld.shared.f32 	%f345, [_ZZ9matrixSumE4tile+604];
	add.f32 	%f346, %f344, %f345;
	ld.shared.f32 	%f347, [_ZZ9matrixSumE4tile+608];
	add.f32 	%f348, %f346, %f347;
	ld.shared.f32 	%f349, [_ZZ9matrixSumE4tile+612];
	add.f32 	%f350, %f348, %f349;
	ld.shared.f32 	%f351, [_ZZ9matrixSumE4tile+616];
	add.f32 	%f352, %f350, %f351;
	ld.shared.f32 	%f353, [_ZZ9matrixSumE4tile+620];
	add.f32 	%f354, %f352, %f353;
	ld.shared.f32 	%f355, [_ZZ9matrixSumE4tile+624];
	add.f32 	%f356, %f354, %f355;
	ld.shared.f32 	%f357, [_ZZ9matrixSumE4tile+628];
	add.f32 	%f358, %f356, %f357;
	ld.shared.f32 	%f359, [_ZZ9matrixSumE4tile+632];
	add.f32 	%f360, %f358, %f359;
	ld.shared.f32 	%f361, [_ZZ9matrixSumE4tile+636];
	add.f32 	%f362, %f360, %f361;
	ld.shared.f32 	%f363, [_ZZ9matrixSumE4tile+640];
	add.f32 	%f364, %f362, %f363;
	ld.shared.f32 	%f365, [_ZZ9matrixSumE4tile+644];
	add.f32 	%f366, %f364, %f365;
	ld.shared.f32 	%f367, [_ZZ9matrixSumE4tile+648];
	add.f32 	%f368, %f366, %f367;
	ld.shared.f32 	%f369, [_ZZ9matrixSumE4tile+652];
	add.f32 	%f370, %f368, %f369;
	ld.shared.f32 	%f371, [_ZZ9matrixSumE4tile+656];
	add.f32 	%f372, %f370, %f371;
	ld.shared.f32 	%f373, [_ZZ9matrixSumE4tile+660];
	add.f32 	%f374, %f372, %f373;
	ld.shared.f32 	%f375, [_ZZ9matrixSumE4tile+664];
	add.f32 	%f376, %f374, %f375;
	ld.shared.f32 	%f377, [_ZZ9matrixSumE4tile+668];
	add.f32 	%f378, %f376, %f377;
	ld.shared.f32 	%f379, [_ZZ9matrixSumE4tile+672];
	add.f32 	%f380, %f378, %f379;
	ld.shared.f32 	%f381, [_ZZ9matrixSumE4tile+676];
	add.f32 	%f382, %f380, %f381;
	ld.shared.f32 	%f383, [_ZZ9matrixSumE4tile+680];
	add.f32 	%f384, %f382, %f383;
	ld.shared.f32 	%f385, [_ZZ9matrixSumE4tile+684];
	add.f32 	%f386, %f384, %f385;
	ld.shared.f32 	%f387, [_ZZ9matrixSumE4tile+688];
	add.f32 	%f388, %f386, %f387;
	ld.shared.f32 	%f389, [_ZZ9matrixSumE4tile+692];
	add.f32 	%f390, %f388, %f389;
	ld.shared.f32 	%f391, [_ZZ9matrixSumE4tile+696];
	add.f32 	%f392, %f390, %f391;
	ld.shared.f32 	%f393, [_ZZ9matrixSumE4tile+700];
	add.f32 	%f394, %f392, %f393;
	ld.shared.f32 	%f395, [_ZZ9matrixSumE4tile+704];
	add.f32 	%f396, %f394, %f395;
	ld.shared.f32 	%f397, [_ZZ9matrixSumE4tile+708];
	add.f32 	%f398, %f396, %f397;
	ld.shared.f32 	%f399, [_ZZ9matrixSumE4tile+712];
	add.f32 	%f400, %f398, %f399;
	ld.shared.f32 	%f401, [_ZZ9matrixSumE4tile+716];
	add.f32 	%f402, %f400, %f401;
	ld.shared.f32 	%f403, [_ZZ9matrixSumE4tile+720];
	add.f32 	%f404, %f402, %f403;
	ld.shared.f32 	%f405, [_ZZ9matrixSumE4tile+724];
	add.f32 	%f406, %f404, %f405;
	ld.shared.f32 	%f407, [_ZZ9matrixSumE4tile+728];
	add.f32 	%f408, %f406, %f407;
	ld.shared.f32 	%f409, [_ZZ9matrixSumE4tile+732];
	add.f32 	%f410, %f408, %f409;
	ld.shared.f32 	%f411, [_ZZ9matrixSumE4tile+736];
	add.f32 	%f412, %f410, %f411;
	ld.shared.f32 	%f413, [_ZZ9matrixSumE4tile+740];
	add.f32 	%f414, %f412, %f413;
	ld.shared.f32 	%f415, [_ZZ9matrixSumE4tile+744];
	add.f32 	%f416, %f414, %f415;
	ld.shared.f32 	%f417, [_ZZ9matrixSumE4tile+748];
	add.f32 	%f418, %f416, %f417;
	ld.shared.f32 	%f419, [_ZZ9matrixSumE4tile+752];
	add.f32 	%f420, %f418, %f419;
	ld.shared.f32 	%f421, [_ZZ9matrixSumE4tile+756];
	add.f32 	%f422, %f420, %f421;
	ld.shared.f32 	%f423, [_ZZ9matrixSumE4tile+760];
	add.f32 	%f424, %f422, %f423;
	ld.shared.f32 	%f425, [_ZZ9matrixSumE4tile+764];
	add.f32 	%f426, %f424, %f425;
	ld.shared.f32 	%f427, [_ZZ9matrixSumE4tile+768];
	add.f32 	%f428, %f426, %f427;
	ld.shared.f32 	%f429, [_ZZ9matrixSumE4tile+772];
	add.f32 	%f430, %f428, %f429;
	ld.shared.f32 	%f431, [_ZZ9matrixSumE4tile+776];
	add.f32 	%f432, %f430, %f431;
	ld.shared.f32 	%f433, [_ZZ9matrixSumE4tile+780];
	add.f32 	%f434, %f432, %f433;
	ld.shared.f32 	%f435, [_ZZ9matrixSumE4tile+784];
	add.f32 	%f436, %f434, %f435;
	ld.shared.f32 	%f437, [_ZZ9matrixSumE4tile+788];
	add.f32 	%f438, %f436, %f437;
	ld.shared.f32 	%f439, [_ZZ9matrixSumE4tile+792];
	add.f32 	%f440, %f438, %f439;
	ld.shared.f32 	%f441, [_ZZ9matrixSumE4tile+796];
	add.f32 	%f442, %f440, %f441;
	ld.shared.f32 	%f443, [_ZZ9matrixSumE4tile+800];
	add.f32 	%f444, %f442, %f443;
	ld.shared.f32 	%f445, [_ZZ9matrixSumE4tile+804];
	add.f32 	%f446, %f444, %f445;
	ld.shared.f32 	%f447, [_ZZ9matrixSumE4tile+808];
	add.f32 	%f448, %f446, %f447;
	ld.shared.f32 	%f449, [_ZZ9matrixSumE4tile+812];
	add.f32 	%f450, %f448, %f449;
	ld.shared.f32 	%f451, [_ZZ9matrixSumE4tile+816];
	add.f32 	%f452, %f450, %f451;
	ld.shared.f32 	%f453, [_ZZ9matrixSumE4tile+820];
	add.f32 	%f454, %f452, %f453;
	ld.shared.f32 	%f455, [_ZZ9matrixSumE4tile+824];
	add.f32 	%f456, %f454, %f455;
	ld.shared.f32 	%f457, [_ZZ9matrixSumE4tile+828];
	add.f32 	%f458, %f456, %f457;
	ld.shared.f32 	%f459, [_ZZ9matrixSumE4tile+832];
	add.f32 	%f460, %f458, %f459;
	ld.shared.f32 	%f461, [_ZZ9matrixSumE4tile+836];
	add.f32 	%f462, %f460, %f461;
	ld.shared.f32 	%f463, [_ZZ9matrixSumE4tile+840];
	add.f32 	%f464, %f462, %f463;
	ld.shared.f32 	%f465, [_ZZ9matrixSumE4tile+844];
	add.f32 	%f466, %f464, %f465;
	ld.shared.f32 	%f467, [_ZZ9matrixSumE4tile+848];
	add.f32 	%f468, %f466, %f467;
	ld.shared.f32 	%f469, [_ZZ9matrixSumE4tile+852];
	add.f32 	%f470, %f468, %f469;
	ld.shared.f32 	%f471, [_ZZ9matrixSumE4tile+856];
	add.f32 	%f472, %f470, %f471;
	ld.shared.f32 	%f473, [_ZZ9matrixSumE4tile+860];
	add.f32 	%f474, %f472, %f473;
	ld.shared.f32 	%f475, [_ZZ9matrixSumE4tile+864];
	add.f32 	%f476, %f474, %f475;
	ld.shared.f32 	%f477, [_ZZ9matrixSumE4tile+868];
	add.f32 	%f478, %f476, %f477;
	ld.shared.f32 	%f479, [_ZZ9matrixSumE4tile+872];
	add.f32 	%f480, %f478, %f479;
	ld.shared.f32 	%f481, [_ZZ9matrixSumE4tile+876];
	add.f32 	%f482, %f480, %f481;
	ld.shared.f32 	%f483, [_ZZ9matrixSumE4tile+880];
	add.f32 	%f484, %f482, %f483;
	ld.shared.f32 	%f485, [_ZZ9matrixSumE4tile+884];
	add.f32 	%f486, %f484, %f485;
	ld.shared.f32 	%f487, [_ZZ9matrixSumE4tile+888];
	add.f32 	%f488, %f486, %f487;
	ld.shared.f32 	%f489, [_ZZ9matrixSumE4tile+892];
	add.f32 	%f490, %f488, %f489;
	ld.shared.f32 	%f491, [_ZZ9matrixSumE4tile+896];
	add.f32 	%f492, %f490, %f491;
	ld.shared.f32 	%f493, [_ZZ9matrixSumE4tile+900];
	add.f32 	%f494, %f492, %f493;
	ld.shared.f32 	%f495, [_ZZ9matrixSumE4tile+904];
	add.f32 	%f496, %f494, %f495;
	ld.shared.f32 	%f497, [_ZZ9matrixSumE4tile+908];
	add.f32 	%f498, %f496, %f497;
	ld.shared.f32 	%f499, [_ZZ9matrixSumE4tile+912];
	add.f32 	%f500, %f498, %f499;
	ld.shared.f32 	%f501, [_ZZ9matrixSumE4tile+916];
	add.f32 	%f502, %f500, %f501;
	ld.shared.f32 	%f503, [_ZZ9matrixSumE4tile+920];
	add.f32 	%f504, %f502, %f503;
	ld.shared.f32 	%f505, [_ZZ9matrixSumE4tile+924];
	add.f32 	%f506, %f504, %f505;
	ld.shared.f32 	%f507, [_ZZ9matrixSumE4tile+928];
	add.f32 	%f508, %f506, %f507;
	ld.shared.f32 	%f509, [_ZZ9matrixSumE4tile+932];
	add.f32 	%f510, %f508, %f509;
	ld.shared.f32 	%f511, [_ZZ9matrixSumE4tile+936];
	add.f32 	%f512, %f510, %f511;
	ld.shared.f32 	%f513, [_ZZ9matrixSumE4tile+940];
	add.f32 	%f514, %f512, %f513;
	ld.shared.f32 	%f515, [_ZZ9matrixSumE4tile+944];
	add.f32 	%f516, %f514, %f515;
	ld.shared.f32 	%f517, [_ZZ9matrixSumE4tile+948];
	add.f32 	%f518, %f516, %f517;
	ld.shared.f32 	%f519, [_ZZ9matrixSumE4tile+952];
	add.f32 	%f520, %f518, %f519;
	ld.shared.f32 	%f521, [_ZZ9matrixSumE4tile+956];
	add.f32 	%f522, %f520, %f521;
	ld.shared.f32 	%f523, [_ZZ9matrixSumE4tile+960];
	add.f32 	%f524, %f522, %f523;
	ld.shared.f32 	%f525, [_ZZ9matrixSumE4tile+964];
	add.f32 	%f526, %f524, %f525;
	ld.shared.f32 	%f527, [_ZZ9matrixSumE4tile+968];
	add.f32 	%f528, %f526, %f527;
	ld.shared.f32 	%f529, [_ZZ9matrixSumE4tile+972];
	add.f32 	%f530, %f528, %f529;
	ld.shared.f32 	%f531, [_ZZ9matrixSumE4tile+976];
	add.f32 	%f532, %f530, %f531;
	ld.shared.f32 	%f533, [_ZZ9matrixSumE4tile+980];
	add.f32 	%f534, %f532, %f533;
	ld.shared.f32 	%f535, [_ZZ9matrixSumE4tile+984];
	add.f32 	%f536, %f534, %f535;
	ld.shared.f32 	%f537, [_ZZ9matrixSumE4tile+988];
	add.f32 	%f538, %f536, %f537;
	ld.shared.f32 	%f539, [_ZZ9matrixSumE4tile+992];
	add.f32 	%f540, %f538, %f539;
	ld.shared.f32 	%f541, [_ZZ9matrixSumE4tile+996];
	add.f32 	%f542, %f540, %f541;
	ld.shared.f32 	%f543, [_ZZ9matrixSumE4tile+1000];
	add.f32 	%f544, %f542, %f543;
	ld.shared.f32 	%f545, [_ZZ9matrixSumE4tile+1004];
	add.f32 	%f546, %f544, %f545;
	ld.shared.f32 	%f547, [_ZZ9matrixSumE4tile+1008];
	add.f32 	%f548, %f546, %f547;
	ld.shared.f32 	%f549, [_ZZ9matrixSumE4tile+1012];
	add.f32 	%f550, %f548, %f549;
	ld.shared.f32 	%f551, [_ZZ9matrixSumE4tile+1016];
	add.f32 	%f552, %f550, %f551;
	ld.shared.f32 	%f553, [_ZZ9matrixSumE4tile+1020];
	add.f32 	%f554, %f552, %f553;
	ld.shared.f32 	%f555, [_ZZ9matrixSumE4tile+1024];
	add.f32 	%f556, %f554, %f555;
	ld.shared.f32 	%f557, [_ZZ9matrixSumE4tile+1028];
	add.f32 	%f558, %f556, %f557;
	ld.shared.f32 	%f559, [_ZZ9matrixSumE4tile+1032];
	add.f32 	%f560, %f558, %f559;
	ld.shared.f32 	%f561, [_ZZ9matrixSumE4tile+1036];
	add.f32 	%f562, %f560, %f561;
	ld.shared.f32 	%f563, [_ZZ9matrixSumE4tile+1040];
	add.f32 	%f564, %f562, %f563;
	ld.shared.f32 	%f565, [_ZZ9matrixSumE4tile+1044];
	add.f32 	%f566, %f564, %f565;
	ld.shared.f32 	%f567, [_ZZ9matrixSumE4tile+1048];
	add.f32 	%f568, %f566, %f567;
	ld.shared.f32 	%f569, [_ZZ9matrixSumE4tile+1052];
	add.f32 	%f570, %f568, %f569;
	ld.shared.f32 	%f571, [_ZZ9matrixSumE4tile+1056];
	add.f32 	%f572, %f570, %f571;
	ld.shared.f32 	%f573, [_ZZ9matrixSumE4tile+1060];
	add.f32 	%f574, %f572, %f573;
	ld.shared.f32 	%f575, [_ZZ9matrixSumE4tile+1064];
	add.f32 	%f576, %f574, %f575;
	ld.shared.f32 	%f577, [_ZZ9matrixSumE4tile+1068];
	add.f32 	%f578, %f576, %f577;
	ld.shared.f32 	%f579, [_ZZ9matrixSumE4tile+1072];
	add.f32 	%f580, %f578, %f579;
	ld.shared.f32 	%f581, [_ZZ9matrixSumE4tile+1076];
	add.f32 	%f582, %f580, %f581;
	ld.shared.f32 	%f583, [_ZZ9matrixSumE4tile+1080];
	add.f32 	%f584, %f582, %f583;
	ld.shared.f32 	%f585, [_ZZ9matrixSumE4tile+1084];
	add.f32 	%f586, %f584, %f585;
	ld.shared.f32 	%f587, [_ZZ9matrixSumE4tile+1088];
	add.f32 	%f588, %f586, %f587;
	ld.shared.f32 	%f589, [_ZZ9matrixSumE4tile+1092];
	add.f32 	%f590, %f588, %f589;
	ld.shared.f32 	%f591, [_ZZ9matrixSumE4tile+1096];
	add.f32 	%f592, %f590, %f591;
	ld.shared.f32 	%f593, [_ZZ9matrixSumE4tile+1100];
	add.f32 	%f594, %f592, %f593;
	ld.shared.f32 	%f595, [_ZZ9matrixSumE4tile+1104];
	add.f32 	%f596, %f594, %f595;
	ld.shared.f32 	%f597, [_ZZ9matrixSumE4tile+1108];
	add.f32 	%f598, %f596, %f597;
	ld.shared.f32 	%f599, [_ZZ9matrixSumE4tile+1112];
	add.f32 	%f600, %f598, %f599;
	ld.shared.f32 	%f601, [_ZZ9matrixSumE4tile+1116];
	add.f32 	%f602, %f600, %f601;
	ld.shared.f32 	%f603, [_ZZ9matrixSumE4tile+1120];
	add.f32 	%f604, %f602, %f603;
	ld.shared.f32 	%f605, [_ZZ9matrixSumE4tile+1124];
	add.f32 	%f606, %f604, %f605;
	ld.shared.f32 	%f607, [_ZZ9matrixSumE4tile+1128];
	add.f32 	%f608, %f606, %f607;
	ld.shared.f32 	%f609, [_ZZ9matrixSumE4tile+1132];
	add.f32 	%f610, %f608, %f609;
	ld.shared.f32 	%f611, [_ZZ9matrixSumE4tile+1136];
	add.f32 	%f612, %f610, %f611;
	ld.shared.f32 	%f613, [_ZZ9matrixSumE4tile+1140];
	add.f32 	%f614, %f612, %f613;
	ld.shared.f32 	%f615, [_ZZ9matrixSumE4tile+1144];
	add.f32 	%f616, %f614, %f615;
	ld.shared.f32 	%f617, [_ZZ9matrixSumE4tile+1148];
	add.f32 	%f618, %f616, %f617;
	ld.shared.f32 	%f619, [_ZZ9matrixSumE4tile+1152];
	add.f32 	%f620, %f618, %f619;
	ld.shared.f32 	%f621, [_ZZ9matrixSumE4tile+1156];
	add.f32 	%f622, %f620, %f621;
	ld.shared.f32 	%f623, [_ZZ9matrixSumE4tile+1160];
	add.f32 	%f624, %f622, %f623;
	ld.shared.f32 	%f625, [_ZZ9matrixSumE4tile+1164];
	add.f32 	%f626, %f624, %f625;
	ld.shared.f32 	%f627, [_ZZ9matrixSumE4tile+1168];
	add.f32 	%f628, %f626, %f627;
	ld.shared.f32 	%f629, [_ZZ9matrixSumE4tile+1172];
	add.f32 	%f630, %f628, %f629;
	ld.shared.f32 	%f631, [_ZZ9matrixSumE4tile+1176];
	add.f32 	%f632, %f630, %f631;
	ld.shared.f32 	%f633, [_ZZ9matrixSumE4tile+1180];
	add.f32 	%f634, %f632, %f633;
	ld.shared.f32 	%f635, [_ZZ9matrixSumE4tile+1184];
	add.f32 	%f636, %f634, %f635;
	ld.shared.f32 	%f637, [_ZZ9matrixSumE4tile+1188];
	add.f32 	%f638, %f636, %f637;
	ld.shared.f32 	%f639, [_ZZ9matrixSumE4tile+1192];
	add.f32 	%f640, %f638, %f639;
	ld.shared.f32 	%f641, [_ZZ9matrixSumE4tile+1196];
	add.f32 	%f642, %f640, %f641;
	ld.shared.f32 	%f643, [_ZZ9matrixSumE4tile+1200];
	add.f32 	%f644, %f642, %f643;
	ld.shared.f32 	%f645, [_ZZ9matrixSumE4tile+1204];
	add.f32 	%f646, %f644, %f645;
	ld.shared.f32 	%f647, [_ZZ9matrixSumE4tile+1208];
	add.f32 	%f648, %f646, %f647;
	ld.shared.f32 	%f649, [_ZZ9matrixSumE4tile+1212];
	add.f32 	%f650, %f648, %f649;
	ld.shared.f32 	%f651, [_ZZ9matrixSumE4tile+1216];
	add.f32 	%f652, %f650, %f651;
	ld.shared.f32 	%f653, [_ZZ9matrixSumE4tile+1220];
	add.f32 	%f654, %f652, %f653;
	ld.shared.f32 	%f655, [_ZZ9matrixSumE4tile+1224];
	add.f32 	%f656, %f654, %f655;
	ld.shared.f32 	%f657, [_ZZ9matrixSumE4tile+1228];
	add.f32 	%f658, %f656, %f657;
	ld.shared.f32 	%f659, [_ZZ9matrixSumE4tile+1232];
	add.f32 	%f660, %f658, %f659;
	ld.shared.f32 	%f661, [_ZZ9matrixSumE4tile+1236];
	add.f32 	%f662, %f660, %f661;
	ld.shared.f32 	%f663, [_ZZ9matrixSumE4tile+1240];
	add.f32 	%f664, %f662, %f663;
	ld.shared.f32 	%f665, [_ZZ9matrixSumE4tile+1244];
	add.f32 	%f666, %f664, %f665;
	ld.shared.f32 	%f667, [_ZZ9matrixSumE4tile+1248];
	add.f32 	%f668, %f666, %f667;
	ld.shared.f32 	%f669, [_ZZ9matrixSumE4tile+1252];
	add.f32 	%f670, %f668, %f669;
	ld.shared.f32 	%f671, [_ZZ9matrixSumE4tile+1256];
	add.f32 	%f672, %f670, %f671;
	ld.shared.f32 	%f673, [_ZZ9matrixSumE4tile+1260];
	add.f32 	%f674, %f672, %f673;
	ld.shared.f32 	%f675, [_ZZ9matrixSumE4tile+1264];
	add.f32 	%f676, %f674, %f675;
	ld.shared.f32 	%f677, [_ZZ9matrixSumE4tile+1268];
	add.f32 	%f678, %f676, %f677;
	ld.shared.f32 	%f679, [_ZZ9matrixSumE4tile+1272];
	add.f32 	%f680, %f678, %f679;
	ld.shared.f32 	%f681, [_ZZ9matrixSumE4tile+1276];
	add.f32 	%f682, %f680, %f681;
	ld.shared.f32 	%f683, [_ZZ9matrixSumE4tile+1280];
	add.f32 	%f684, %f682, %f683;
	ld.shared.f32 	%f685, [_ZZ9matrixSumE4tile+1284];
	add.f32 	%f686, %f684, %f685;
	ld.shared.f32 	%f687, [_ZZ9matrixSumE4tile+1288];
	add.f32 	%f688, %f686, %f687;
	ld.shared.f32 	%f689, [_ZZ9matrixSumE4tile+1292];
	add.f32 	%f690, %f688, %f689;
	ld.shared.f32 	%f691, [_ZZ9matrixSumE4tile+1296];
	add.f32 	%f692, %f690, %f691;
	ld.shared.f32 	%f693, [_ZZ9matrixSumE4tile+1300];
	add.f32 	%f694, %f692, %f693;
	ld.shared.f32 	%f695, [_ZZ9matrixSumE4tile+1304];
	add.f32 	%f696, %f694, %f695;
	ld.shared.f32 	%f697, [_ZZ9matrixSumE4tile+1308];
	add.f32 	%f698, %f696, %f697;
	ld.shared.f32 	%f699, [_ZZ9matrixSumE4tile+1312];
	add.f32 	%f700, %f698, %f699;
	ld.shared.f32 	%f701, [_ZZ9matrixSumE4tile+1316];
	add.f32 	%f702, %f700, %f701;
	ld.shared.f32 	%f703, [_ZZ9matrixSumE4tile+1320];
	add.f32 	%f704, %f702, %f703;
	ld.shared.f32 	%f705, [_ZZ9matrixSumE4tile+1324];
	add.f32 	%f706, %f704, %f705;
	ld.shared.f32 	%f707, [_ZZ9matrixSumE4tile+1328];
	add.f32 	%f708, %f706, %f707;
	ld.shared.f32 	%f709, [_ZZ9matrixSumE4tile+1332];
	add.f32 	%f710, %f708, %f709;
	ld.shared.f32 	%f711, [_ZZ9matrixSumE4tile+1336];
	add.f32 	%f712, %f710, %f711;
	ld.shared.f32 	%f713, [_ZZ9matrixSumE4tile+1340];
	add.f32 	%f714, %f712, %f713;
	ld.shared.f32 	%f715, [_ZZ9matrixSumE4tile+1344];
	add.f32 	%f716, %f714, %f715;
	ld.shared.f32 	%f717, [_ZZ9matrixSumE4tile+1348];
	add.f32 	%f718, %f716, %f717;
	ld.shared.f32 	%f719, [_ZZ9matrixSumE4tile+1352];
	add.f32 	%f720, %f718, %f719;
	ld.shared.f32 	%f721, [_ZZ9matrixSumE4tile+1356];
	add.f32 	%f722, %f720, %f721;
	ld.shared.f32 	%f723, [_ZZ9matrixSumE4tile+1360];
	add.f32 	%f724, %f722, %f723;
	ld.shared.f32 	%f725, [_ZZ9matrixSumE4tile+1364];
	add.f32 	%f726, %f724, %f725;
	ld.shared.f32 	%f727, [_ZZ9matrixSumE4tile+1368];
	add.f32 	%f728, %f726, %f727;
	ld.shared.f32 	%f729, [_ZZ9matrixSumE4tile+1372];
	add.f32 	%f730, %f728, %f729;
	ld.shared.f32 	%f731, [_ZZ9matrixSumE4tile+1376];
	add.f32 	%f732, %f730, %f731;
	ld.shared.f32 	%f733, [_ZZ9matrixSumE4tile+1380];
	add.f32 	%f734, %f732, %f733;
	ld.shared.f32 	%f735, [_ZZ9matrixSumE4tile+1384];
	add.f32 	%f736, %f734, %f735;
	ld.shared.f32 	%f737, [_ZZ9matrixSumE4tile+1388];
	add.f32 	%f738, %f736, %f737;
	ld.shared.f32 	%f739, [_ZZ9matrixSumE4tile+1392];
	add.f32 	%f740, %f738, %f739;
	ld.shared.f32 	%f741, [_ZZ9matrixSumE4tile+1396];
	add.f32 	%f742, %f740, %f741;
	ld.shared.f32 	%f743, [_ZZ9matrixSumE4tile+1400];
	add.f32 	%f744, %f742, %f743;
	ld.shared.f32 	%f745, [_ZZ9matrixSumE4tile+1404];
	add.f32 	%f746, %f744, %f745;
	ld.shared.f32 	%f747, [_ZZ9matrixSumE4tile+1408];
	add.f32 	%f748, %f746, %f747;
	ld.shared.f32 	%f749, [_ZZ9matrixSumE4tile+1412];
	add.f32 	%f750, %f748, %f749;
	ld.shared.f32 	%f751, [_ZZ9matrixSumE4tile+1416];
	add.f32 	%f752, %f750, %f751;
	ld.shared.f32 	%f753, [_ZZ9matrixSumE4tile+1420];
	add.f32 	%f754, %f752, %f753;
	ld.shared.f32 	%f755, [_ZZ9matrixSumE4tile+1424];
	add.f32 	%f756, %f754, %f755;
	ld.shared.f32 	%f757, [_ZZ9matrixSumE4tile+1428];
	add.f32 	%f758, %f756, %f757;
	ld.shared.f32 	%f759, [_ZZ9matrixSumE4tile+1432];
	add.f32 	%f760, %f758, %f759;
	ld.shared.f32 	%f761, [_ZZ9matrixSumE4tile+1436];
	add.f32 	%f762, %f760, %f761;
	ld.shared.f32 	%f763, [_ZZ9matrixSumE4tile+1440];
	add.f32 	%f764, %f762, %f763;
	ld.shared.f32 	%f765, [_ZZ9matrixSumE4tile+1444];
	add.f32 	%f766, %f764, %f765;
	ld.shared.f32 	%f767, [_ZZ9matrixSumE4tile+1448];
	add.f32 	%f768, %f766, %f767;
	ld.shared.f32 	%f769, [_ZZ9matrixSumE4tile+1452];
	add.f32 	%f770, %f768, %f769;
	ld.shared.f32 	%f771, [_ZZ9matrixSumE4tile+1456];
	add.f32 	%f772, %f770, %f771;
	ld.shared.f32 	%f773, [_ZZ9matrixSumE4tile+1460];
	add.f32 	%f774, %f772, %f773;
	ld.shared.f32 	%f775, [_ZZ9matrixSumE4tile+1464];
	add.f32 	%f776, %f774, %f775;
	ld.shared.f32 	%f777, [_ZZ9matrixSumE4tile+1468];
	add.f32 	%f778, %f776, %f777;
	ld.shared.f32 	%f779, [_ZZ9matrixSumE4tile+1472];
	add.f32 	%f780, %f778, %f779;
	ld.shared.f32 	%f781, [_ZZ9matrixSumE4tile+1476];
	add.f32 	%f782, %f780, %f781;
	ld.shared.f32 	%f783, [_ZZ9matrixSumE4tile+1480];
	add.f32 	%f784, %f782, %f783;
	ld.shared.f32 	%f785, [_ZZ9matrixSumE4tile+1484];
	add.f32 	%f786, %f784, %f785;
	ld.shared.f32 	%f787, [_ZZ9matrixSumE4tile+1488];
	add.f32 	%f788, %f786, %f787;
	ld.shared.f32 	%f789, [_ZZ9matrixSumE4tile+1492];
	add.f32 	%f790, %f788, %f789;
	ld.shared.f32 	%f791, [_ZZ9matrixSumE4tile+1496];
	add.f32 	%f792, %f790, %f791;
	ld.shared.f32 	%f793, [_ZZ9matrixSumE4tile+1500];
	add.f32 	%f794, %f792, %f793;
	ld.shared.f32 	%f795, [_ZZ9matrixSumE4tile+1504];
	add.f32 	%f796, %f794, %f795;
	ld.shared.f32 	%f797, [_ZZ9matrixSumE4tile+1508];
	add.f32 	%f798, %f796, %f797;
	ld.shared.f32 	%f799, [_ZZ9matrixSumE4tile+1512];
	add.f32 	%f800, %f798, %f799;
	ld.shared.f32 	%f801, [_ZZ9matrixSumE4tile+1516];
	add.f32 	%f802, %f800, %f801;
	ld.shared.f32 	%f803, [_ZZ9matrixSumE4tile+1520];
	add.f32 	%f804, %f802, %f803;
	ld.shared.f32 	%f805, [_ZZ9matrixSumE4tile+1524];
	add.f32 	%f806, %f804, %f805;
	ld.shared.f32 	%f807, [_ZZ9matrixSumE4tile+1528];
	add.f32 	%f808, %f806, %f807;
	ld.shared.f32 	%f809, [_ZZ9matrixSumE4tile+1532];
	add.f32 	%f810, %f808, %f809;
	ld.shared.f32 	%f811, [_ZZ9matrixSumE4tile+1536];
	add.f32 	%f812, %f810, %f811;
	ld.shared.f32 	%f813, [_ZZ9matrixSumE4tile+1540];
	add.f32 	%f814, %f812, %f813;
	ld.shared.f32 	%f815, [_ZZ9matrixSumE4tile+1544];
	add.f32 	%f816, %f814, %f815;
	ld.shared.f32 	%f817, [_ZZ9matrixSumE4tile+1548];
	add.f32 	%f818, %f816, %f817;
	ld.shared.f32 	%f819, [_ZZ9matrixSumE4tile+1552];
	add.f32 	%f820, %f818, %f819;
	ld.shared.f32 	%f821, [_ZZ9matrixSumE4tile+1556];
	add.f32 	%f822, %f820, %f821;
	ld.shared.f32 	%f823, [_ZZ9matrixSumE4tile+1560];
	add.f32 	%f824, %f822, %f823;
	ld.shared.f32 	%f825, [_ZZ9matrixSumE4tile+1564];
	add.f32 	%f826, %f824, %f825;
	ld.shared.f32 	%f827, [_ZZ9matrixSumE4tile+1568];
	add.f32 	%f828, %f826, %f827;
	ld.shared.f32 	%f829, [_ZZ9matrixSumE4tile+1572];
	add.f32 	%f830, %f828, %f829;
	ld.shared.f32 	%f831, [_ZZ9matrixSumE4tile+1576];
	add.f32 	%f832, %f830, %f831;
	ld.shared.f32 	%f833, [_ZZ9matrixSumE4tile+1580];
	add.f32 	%f834, %f832, %f833;
	ld.shared.f32 	%f835, [_ZZ9matrixSumE4tile+1584];
	add.f32 	%f836, %f834, %f835;
	ld.shared.f32 	%f837, [_ZZ9matrixSumE4tile+1588];
	add.f32 	%f838, %f836, %f837;
	ld.shared.f32 	%f839, [_ZZ9matrixSumE4tile+1592];
	add.f32 	%f840, %f838, %f839;
	ld.shared.f32 	%f841, [_ZZ9matrixSumE4tile+1596];
	add.f32 	%f842, %f840, %f841;
	ld.shared.f32 	%f843, [_ZZ9matrixSumE4tile+1600];
	add.f32 	%f844, %f842, %f843;
	ld.shared.f32 	%f845, [_ZZ9matrixSumE4tile+1604];
	add.f32 	%f846, %f844, %f845;
	ld.shared.f32 	%f847, [_ZZ9matrixSumE4tile+1608];
	add.f32 	%f848, %f846, %f847;
	ld.shared.f32 	%f849, [_ZZ9matrixSumE4tile+1612];
	add.f32 	%f850, %f848, %f849;
	ld.shared.f32 	%f851, [_ZZ9matrixSumE4tile+1616];
	add.f32 	%f852, %f850, %f851;
	ld.shared.f32 	%f853, [_ZZ9matrixSumE4tile+1620];
	add.f32 	%f854, %f852, %f853;
	ld.shared.f32 	%f855, [_ZZ9matrixSumE4tile+1624];
	add.f32 	%f856, %f854, %f855;
	ld.shared.f32 	%f857, [_ZZ9matrixSumE4tile+1628];
	add.f32 	%f858, %f856, %f857;
	ld.shared.f32 	%f859, [_ZZ9matrixSumE4tile+1632];
	add.f32 	%f860, %f858, %f859;
	ld.shared.f32 	%f861, [_ZZ9matrixSumE4tile+1636];
	add.f32 	%f862, %f860, %f861;
	ld.shared.f32 	%f863, [_ZZ9matrixSumE4tile+1640];
	add.f32 	%f864, %f862, %f863;
	ld.shared.f32 	%f865, [_ZZ9matrixSumE4tile+1644];
	add.f32 	%f866, %f864, %f865;
	ld.shared.f32 	%f867, [_ZZ9matrixSumE4tile+1648];
	add.f32 	%f868, %f866, %f867;
	ld.shared.f32 	%f869, [_ZZ9matrixSumE4tile+1652];
	add.f32 	%f870, %f868, %f869;
	ld.shared.f32 	%f871, [_ZZ9matrixSumE4tile+1656];
	add.f32 	%f872, %f870, %f871;
	ld.shared.f32 	%f873, [_ZZ9matrixSumE4tile+1660];
	add.f32 	%f874, %f872, %f873;
	ld.shared.f32 	%f875, [_ZZ9matrixSumE4tile+1664];
	add.f32 	%f876, %f874, %f875;
	ld.shared.f32 	%f877, [_ZZ9matrixSumE4tile+1668];
	add.f32 	%f878, %f876, %f877;
	ld.shared.f32 	%f879, [_ZZ9matrixSumE4tile+1672];
	add.f32 	%f880, %f878, %f879;
	ld.shared.f32 	%f881, [_ZZ9matrixSumE4tile+1676];
	add.f32 	%f882, %f880, %f881;
	ld.shared.f32 	%f883, [_ZZ9matrixSumE4tile+1680];
	add.f32 	%f884, %f882, %f883;
	ld.shared.f32 	%f885, [_ZZ9matrixSumE4tile+1684];
	add.f32 	%f886, %f884, %f885;
	ld.shared.f32 	%f887, [_ZZ9matrixSumE4tile+1688];
	add.f32 	%f888, %f886, %f887;
	ld.shared.f32 	%f889, [_ZZ9matrixSumE4tile+1692];
	add.f32 	%f890, %f888, %f889;
	ld.shared.f32 	%f891, [_ZZ9matrixSumE4tile+1696];
	add.f32 	%f892, %f890, %f891;
	ld.shared.f32 	%f893, [_ZZ9matrixSumE4tile+1700];
	add.f32 	%f894, %f892, %f893;
	ld.shared.f32 	%f895, [_ZZ9matrixSumE4tile+1704];
	add.f32 	%f896, %f894, %f895;
	ld.shared.f32 	%f897, [_ZZ9matrixSumE4tile+1708];
	add.f32 	%f898, %f896, %f897;
	ld.shared.f32 	%f899, [_ZZ9matrixSumE4tile+1712];
	add.f32 	%f900, %f898, %f899;
	ld.shared.f32 	%f901, [_ZZ9matrixSumE4tile+1716];
	add.f32 	%f902, %f900, %f901;
	ld.shared.f32 	%f903, [_ZZ9matrixSumE4tile+1720];
	add.f32 	%f904, %f902, %f903;
	ld.shared.f32 	%f905, [_ZZ9matrixSumE4tile+1724];
	add.f32 	%f906, %f904, %f905;
	ld.shared.f32 	%f907, [_ZZ9matrixSumE4tile+1728];
	add.f32 	%f908, %f906, %f907;
	ld.shared.f32 	%f909, [_ZZ9matrixSumE4tile+1732];
	add.f32 	%f910, %f908, %f909;
	ld.shared.f32 	%f911, [_ZZ9matrixSumE4tile+1736];
	add.f32 	%f912, %f910, %f911;
	ld.shared.f32 	%f913, [_ZZ9matrixSumE4tile+1740];
	add.f32 	%f914, %f912, %f913;
	ld.shared.f32 	%f915, [_ZZ9matrixSumE4tile+1744];
	add.f32 	%f916, %f914, %f915;
	ld.shared.f32 	%f917, [_ZZ9matrixSumE4tile+1748];
	add.f32 	%f918, %f916, %f917;
	ld.shared.f32 	%f919, [_ZZ9matrixSumE4tile+1752];
	add.f32 	%f920, %f918, %f919;
	ld.shared.f32 	%f921, [_ZZ9matrixSumE4tile+1756];
	add.f32 	%f922, %f920, %f921;
	ld.shared.f32 	%f923, [_ZZ9matrixSumE4tile+1760];
	add.f32 	%f924, %f922, %f923;
	ld.shared.f32 	%f925, [_ZZ9matrixSumE4tile+1764];
	add.f32 	%f926, %f924, %f925;
	ld.shared.f32 	%f927, [_ZZ9matrixSumE4tile+1768];
	add.f32 	%f928, %f926, %f927;
	ld.shared.f32 	%f929, [_ZZ9matrixSumE4tile+1772];
	add.f32 	%f930, %f928, %f929;
	ld.shared.f32 	%f931, [_ZZ9matrixSumE4tile+1776];
	add.f32 	%f932, %f930, %f931;
	ld.shared.f32 	%f933, [_ZZ9matrixSumE4tile+1780];
	add.f32 	%f934, %f932, %f933;
	ld.shared.f32 	%f935, [_ZZ9matrixSumE4tile+1784];
	add.f32 	%f936, %f934, %f935;
	ld.shared.f32 	%f937, [_ZZ9matrixSumE4tile+1788];
	add.f32 	%f938, %f936, %f937;
	ld.shared.f32 	%f939, [_ZZ9matrixSumE4tile+1792];
	add.f32 	%f940, %f938, %f939;
	ld.shared.f32 	%f941, [_ZZ9matrixSumE4tile+1796];
	add.f32 	%f942, %f940, %f941;
	ld.shared.f32 	%f943, [_ZZ9matrixSumE4tile+1800];
	add.f32 	%f944, %f942, %f943;
	ld.shared.f32 	%f945, [_ZZ9matrixSumE4tile+1804];
	add.f32 	%f946, %f944, %f945;
	ld.shared.f32 	%f947, [_ZZ9matrixSumE4tile+1808];
	add.f32 	%f948, %f946, %f947;
	ld.shared.f32 	%f949, [_ZZ9matrixSumE4tile+1812];
	add.f32 	%f950, %f948, %f949;
	ld.shared.f32 	%f951, [_ZZ9matrixSumE4tile+1816];
	add.f32 	%f952, %f950, %f951;
	ld.shared.f32 	%f953, [_ZZ9matrixSumE4tile+1820];
	add.f32 	%f954, %f952, %f953;
	ld.shared.f32 	%f955, [_ZZ9matrixSumE4tile+1824];
	add.f32 	%f956, %f954, %f955;
	ld.shared.f32 	%f957, [_ZZ9matrixSumE4tile+1828];
	add.f32 	%f958, %f956, %f957;
	ld.shared.f32 	%f959, [_ZZ9matrixSumE4tile+1832];
	add.f32 	%f960, %f958, %f959;
	ld.shared.f32 	%f961, [_ZZ9matrixSumE4tile+1836];
	add.f32 	%f962, %f960, %f961;
	ld.shared.f32 	%f963, [_ZZ9matrixSumE4tile+1840];
	add.f32 	%f964, %f962, %f963;
	ld.shared.f32 	%f965, [_ZZ9matrixSumE4tile+1844];
	add.f32 	%f966, %f964, %f965;
	ld.shared.f32 	%f967, [_ZZ9matrixSumE4tile+1848];
	add.f32 	%f968, %f966, %f967;
	ld.shared.f32 	%f969, [_ZZ9matrixSumE4tile+1852];
	add.f32 	%f970, %f968, %f969;
	ld.shared.f32 	%f971, [_ZZ9matrixSumE4tile+1856];
	add.f32 	%f972, %f970, %f971;
	ld.shared.f32 	%f973, [_ZZ9matrixSumE4tile+1860];
	add.f32 	%f974, %f972, %f973;
	ld.shared.f32 	%f975, [_ZZ9matrixSumE4tile+1864];
	add.f32 	%f976, %f974, %f975;
	ld.shared.f32 	%f977, [_ZZ9matrixSumE4tile+1868];
	add.f32 	%f978, %f976, %f977;
	ld.shared.f32 	%f979, [_ZZ9matrixSumE4tile+1872];
	add.f32 	%f980, %f978, %f979;
	ld.shared.f32 	%f981, [_ZZ9matrixSumE4tile+1876];
	add.f32 	%f982, %f980, %f981;
	ld.shared.f32 	%f983, [_ZZ9matrixSumE4tile+1880];
	add.f32 	%f984, %f982, %f983;
	ld.shared.f32 	%f985, [_ZZ9matrixSumE4tile+1884];
	add.f32 	%f986, %f984, %f985;
	ld.shared.f32 	%f987, [_ZZ9matrixSumE4tile+1888];
	add.f32 	%f988, %f986, %f987;
	ld.shared.f32 	%f989, [_ZZ9matrixSumE4tile+1892];
	add.f32 	%f990, %f988, %f989;
	ld.shared.f32 	%f991, [_ZZ9matrixSumE4tile+1896];
	add.f32 	%f992, %f990, %f991;
	ld.shared.f32 	%f993, [_ZZ9matrixSumE4tile+1900];
	add.f32 	%f994, %f992, %f993;
	ld.shared.f32 	%f995, [_ZZ9matrixSumE4tile+1904];
	add.f32 	%f996, %f994, %f995;
	ld.shared.f32 	%f997, [_ZZ9matrixSumE4tile+1908];
	add.f32 	%f998, %f996, %f997;
	ld.shared.f32 	%f999, [_ZZ9matrixSumE4tile+1912];
	add.f32 	%f1000, %f998, %f999;
	ld.shared.f32 	%f1001, [_ZZ9matrixSumE4tile+1916];
	add.f32 	%f1002, %f1000, %f1001;
	ld.shared.f32 	%f1003, [_ZZ9matrixSumE4tile+1920];
	add.f32 	%f1004, %f1002, %f1003;
	ld.shared.f32 	%f1005, [_ZZ9matrixSumE4tile+1924];
	add.f32 	%f1006, %f1004, %f1005;
	ld.shared.f32 	%f1007, [_ZZ9matrixSumE4tile+1928];
	add.f32 	%f1008, %f1006, %f1007;
	ld.shared.f32 	%f1009, [_ZZ9matrixSumE4tile+1932];
	add.f32 	%f1010, %f1008, %f1009;
	ld.shared.f32 	%f1011, [_ZZ9matrixSumE4tile+1936];
	add.f32 	%f1012, %f1010, %f1011;
	ld.shared.f32 	%f1013, [_ZZ9matrixSumE4tile+1940];
	add.f32 	%f1014, %f1012, %f1013;
	ld.shared.f32 	%f1015, [_ZZ9matrixSumE4tile+1944];
	add.f32 	%f1016, %f1014, %f1015;
	ld.shared.f32 	%f1017, [_ZZ9matrixSumE4tile+1948];
	add.f32 	%f1018, %f1016, %f1017;
	ld.shared.f32 	%f1019, [_ZZ9matrixSumE4tile+1952];
	add.f32 	%f1020, %f1018, %f1019;
	ld.shared.f32 	%f1021, [_ZZ9matrixSumE4tile+1956];
	add.f32 	%f1022, %f1020, %f1021;
	ld.shared.f32 	%f1023, [_ZZ9matrixSumE4tile+1960];
	add.f32 	%f1024, %f1022, %f1023;
	ld.shared.f32 	%f1025, [_ZZ9matrixSumE4tile+1964];
	add.f32 	%f1026, %f1024, %f1025;
	ld.shared.f32 	%f1027, [_ZZ9matrixSumE4tile+1968];
	add.f32 	%f1028, %f1026, %f1027;
	ld.shared.f32 	%f1029, [_ZZ9matrixSumE4tile+1972];
	add.f32 	%f1030, %f1028, %f1029;
	ld.shared.f32 	%f1031, [_ZZ9matrixSumE4tile+1976];
	add.f32 	%f1032, %f1030, %f1031;
	ld.shared.f32 	%f1033, [_ZZ9matrixSumE4tile+1980];
	add.f32 	%f1034, %f1032, %f1033;
	ld.shared.f32 	%f1035, [_ZZ9matrixSumE4tile+1984];
	add.f32 	%f1036, %f1034, %f1035;
	ld.shared.f32 	%f1037, [_ZZ9matrixSumE4tile+1988];
	add.f32 	%f1038, %f1036, %f1037;
	ld.shared.f32 	%f1039, [_ZZ9matrixSumE4tile+1992];
	add.f32 	%f1040, %f1038, %f1039;
	ld.shared.f32 	%f1041, [_ZZ9matrixSumE4tile+1996];
	add.f32 	%f1042, %f1040, %f1041;
	ld.shared.f32 	%f1043, [_ZZ9matrixSumE4tile+2000];
	add.f32 	%f1044, %f1042, %f1043;
	ld.shared.f32 	%f1045, [_ZZ9matrixSumE4tile+2004];
	add.f32 	%f1046, %f1044, %f1045;
	ld.shared.f32 	%f1047, [_ZZ9matrixSumE4tile+2008];
	add.f32 	%f1048, %f1046, %f1047;
	ld.shared.f32 	%f1049, [_ZZ9matrixSumE4tile+2012];
	add.f32 	%f1050, %f1048, %f1049;
	ld.shared.f32 	%f1051, [_ZZ9matrixSumE4tile+2016];
	add.f32 	%f1052, %f1050, %f1051;
	ld.shared.f32 	%f1053, [_ZZ9matrixSumE4tile+2020];
	add.f32 	%f1054, %f1052, %f1053;
	ld.shared.f32 	%f1055, [_ZZ9matrixSumE4tile+2024];
	add.f32 	%f1056, %f1054, %f1055;
	ld.shared.f32 	%f1057, [_ZZ9matrixSumE4tile+2028];
	add.f32 	%f1058, %f1056, %f1057;
	ld.shared.f32 	%f1059, [_ZZ9matrixSumE4tile+2032];
	add.f32 	%f1060, %f1058, %f1059;
	ld.shared.f32 	%f1061, [_ZZ9matrixSumE4tile+2036];
	add.f32 	%f1062, %f1060, %f1061;
	ld.shared.f32 	%f1063, [_ZZ9matrixSumE4tile+2040];
	add.f32 	%f1064, %f1062, %f1063;
	ld.shared.f32 	%f1065, [_ZZ9matrixSumE4tile+2044];
	add.f32 	%f1066, %f1064, %f1065;
	ld.shared.f32 	%f1067, [_ZZ9matrixSumE4tile+2048];
	add.f32 	%f1068, %f1066, %f1067;
	ld.shared.f32 	%f1069, [_ZZ9matrixSumE4tile+2052];
	add.f32 	%f1070, %f1068, %f1069;
	ld.shared.f32 	%f1071, [_ZZ9matrixSumE4tile+2056];
	add.f32 	%f1072, %f1070, %f1071;
	ld.shared.f32 	%f1073, [_ZZ9matrixSumE4tile+2060];
	add.f32 	%f1074, %f1072, %f1073;
	ld.shared.f32 	%f1075, [_ZZ9matrixSumE4tile+2064];
	add.f32 	%f1076, %f1074, %f1075;
	ld.shared.f32 	%f1077, [_ZZ9matrixSumE4tile+2068];
	add.f32 	%f1078, %f1076, %f1077;
	ld.shared.f32 	%f1079, [_ZZ9matrixSumE4tile+2072];
	add.f32 	%f1080, %f1078, %f1079;
	ld.shared.f32 	%f1081, [_ZZ9matrixSumE4tile+2076];
	add.f32 	%f1082, %f1080, %f1081;
	ld.shared.f32 	%f1083, [_ZZ9matrixSumE4tile+2080];
	add.f32 	%f1084, %f1082, %f1083;
	ld.shared.f32 	%f1085, [_ZZ9matrixSumE4tile+2084];
	add.f32 	%f1086, %f1084, %f1085;
	ld.shared.f32 	%f1087, [_ZZ9matrixSumE4tile+2088];
	add.f32 	%f1088, %f1086, %f1087;
	ld.shared.f32 	%f1089, [_ZZ9matrixSumE4tile+2092];
	add.f32 	%f1090, %f1088, %f1089;
	ld.shared.f32 	%f1091, [_ZZ9matrixSumE4tile+2096];
	add.f32 	%f1092, %f1090, %f1091;
	ld.shared.f32 	%f1093, [_ZZ9matrixSumE4tile+2100];
	add.f32 	%f1094, %f1092, %f1093;
	ld.shared.f32 	%f1095, [_ZZ9matrixSumE4tile+2104];
	add.f32 	%f1096, %f1094, %f1095;
	ld.shared.f32 	%f1097, [_ZZ9matrixSumE4tile+2108];
	add.f32 	%f1098, %f1096, %f1097;
	ld.shared.f32 	%f1099, [_ZZ9matrixSumE4tile+2112];
	add.f32 	%f1100, %f1098, %f1099;
	ld.shared.f32 	%f1101, [_ZZ9matrixSumE4tile+2116];
	add.f32 	%f1102, %f1100, %f1101;
	ld.shared.f32 	%f1103, [_ZZ9matrixSumE4tile+2120];
	add.f32 	%f1104, %f1102, %f1103;
	ld.shared.f32 	%f1105, [_ZZ9matrixSumE4tile+2124];
	add.f32 	%f1106, %f1104, %f1105;
	ld.shared.f32 	%f1107, [_ZZ9matrixSumE4tile+2128];
	add.f32 	%f1108, %f1106, %f1107;
	ld.shared.f32 	%f1109, [_ZZ9matrixSumE4tile+2132];
	add.f32 	%f1110, %f1108, %f1109;
	ld.shared.f32 	%f1111, [_ZZ9matrixSumE4tile+2136];
	add.f32 	%f1112, %f1110, %f1111;
	ld.shared.f32 	%f1113, [_ZZ9matrixSumE4tile+2140];
	add.f32 	%f1114, %f1112, %f1113;
	ld.shared.f32 	%f1115, [_ZZ9matrixSumE4tile+2144];
	add.f32 	%f1116, %f1114, %f1115;
	ld.shared.f32 	%f1117, [_ZZ9matrixSumE4tile+2148];
	add.f32 	%f1118, %f1116, %f1117;
	ld.shared.f32 	%f1119, [_ZZ9matrixSumE4tile+2152];
	add.f32 	%f1120, %f1118, %f1119;
	ld.shared.f32 	%f1121, [_ZZ9matrixSumE4tile+2156];
	add.f32 	%f1122, %f1120, %f1121;
	ld.shared.f32 	%f1123, [_ZZ9matrixSumE4tile+2160];
	add.f32 	%f1124, %f1122, %f1123;
	ld.shared.f32 	%f1125, [_ZZ9matrixSumE4tile+2164];
	add.f32 	%f1126, %f1124, %f1125;
	ld.shared.f32 	%f1127, [_ZZ9matrixSumE4tile+2168];
	add.f32 	%f1128, %f1126, %f1127;
	ld.shared.f32 	%f1129, [_ZZ9matrixSumE4tile+2172];
	add.f32 	%f1130, %f1128, %f1129;
	ld.shared.f32 	%f1131, [_ZZ9matrixSumE4tile+2176];
	add.f32 	%f1132, %f1130, %f1131;
	ld.shared.f32 	%f1133, [_ZZ9matrixSumE4tile+2180];
	add.f32 	%f1134, %f1132, %f1133;
	ld.shared.f32 	%f1135, [_ZZ9matrixSumE4tile+2184];
	add.f32 	%f1136, %f1134, %f1135;
	ld.shared.f32 	%f1137, [_ZZ9matrixSumE4tile+2188];
	add.f32 	%f1138, %f1136, %f1137;
	ld.shared.f32 	%f1139, [_ZZ9matrixSumE4tile+2192];
	add.f32 	%f1140, %f1138, %f1139;
	ld.shared.f32 	%f1141, [_ZZ9matrixSumE4tile+2196];
	add.f32 	%f1142, %f1140, %f1141;
	ld.shared.f32 	%f1143, [_ZZ9matrixSumE4tile+2200];
	add.f32 	%f1144, %f1142, %f1143;
	ld.shared.f32 	%f1145, [_ZZ9matrixSumE4tile+2204];
	add.f32 	%f1146, %f1144, %f1145;
	ld.shared.f32 	%f1147, [_ZZ9matrixSumE4tile+2208];
	add.f32 	%f1148, %f1146, %f1147;
	ld.shared.f32 	%f1149, [_ZZ9matrixSumE4tile+2212];
	add.f32 	%f1150, %f1148, %f1149;
	ld.shared.f32 	%f1151, [_ZZ9matrixSumE4tile+2216];
	add.f32 	%f1152, %f1150, %f1151;
	ld.shared.f32 	%f1153, [_ZZ9matrixSumE4tile+2220];
	add.f32 	%f1154, %f1152, %f1153;
	ld.shared.f32 	%f1155, [_ZZ9matrixSumE4tile+2224];
	add.f32 	%f1156, %f1154, %f1155;
	ld.shared.f32 	%f1157, [_ZZ9matrixSumE4tile+2228];
	add.f32 	%f1158, %f1156, %f1157;
	ld.shared.f32 	%f1159, [_ZZ9matrixSumE4tile+2232];
	add.f32 	%f1160, %f1158, %f1159;
	ld.shared.f32 	%f1161, [_ZZ9matrixSumE4tile+2236];
	add.f32 	%f1162, %f1160, %f1161;
	ld.shared.f32 	%f1163, [_ZZ9matrixSumE4tile+2240];
	add.f32 	%f1164, %f1162, %f1163;
	ld.shared.f32 	%f1165, [_ZZ9matrixSumE4tile+2244];
	add.f32 	%f1166, %f1164, %f1165;
	ld.shared.f32 	%f1167, [_ZZ9matrixSumE4tile+2248];
	add.f32 	%f1168, %f1166, %f1167;
	ld.shared.f32 	%f1169, [_ZZ9matrixSumE4tile+2252];
	add.f32 	%f1170, %f1168, %f1169;
	ld.shared.f32 	%f1171, [_ZZ9matrixSumE4tile+2256];
	add.f32 	%f1172, %f1170, %f1171;
	ld.shared.f32 	%f1173, [_ZZ9matrixSumE4tile+2260];
	add.f32 	%f1174, %f1172, %f1173;
	ld.shared.f32 	%f1175, [_ZZ9matrixSumE4tile+2264];
	add.f32 	%f1176, %f1174, %f1175;
	ld.shared.f32 	%f1177, [_ZZ9matrixSumE4tile+2268];
	add.f32 	%f1178, %f1176, %f1177;
	ld.shared.f32 	%f1179, [_ZZ9matrixSumE4tile+2272];
	add.f32 	%f1180, %f1178, %f1179;
	ld.shared.f32 	%f1181, [_ZZ9matrixSumE4tile+2276];
	add.f32 	%f1182, %f1180, %f1181;
	ld.shared.f32 	%f1183, [_ZZ9matrixSumE4tile+2280];
	add.f32 	%f1184, %f1182, %f1183;
	ld.shared.f32 	%f1185, [_ZZ9matrixSumE4tile+2284];
	add.f32 	%f1186, %f1184, %f1185;
	ld.shared.f32 	%f1187, [_ZZ9matrixSumE4tile+2288];
	add.f32 	%f1188, %f1186, %f1187;
	ld.shared.f32 	%f1189, [_ZZ9matrixSumE4tile+2292];
	add.f32 	%f1190, %f1188, %f1189;
	ld.shared.f32 	%f1191, [_ZZ9matrixSumE4tile+2296];
	add.f32 	%f1192, %f1190, %f1191;
	ld.shared.f32 	%f1193, [_ZZ9matrixSumE4tile+2300];
	add.f32 	%f1194, %f1192, %f1193;
	ld.shared.f32 	%f1195, [_ZZ9matrixSumE4tile+2304];
	add.f32 	%f1196, %f1194, %f1195;
	ld.shared.f32 	%f1197, [_ZZ9matrixSumE4tile+2308];
	add.f32 	%f1198, %f1196, %f1197;
	ld.shared.f32 	%f1199, [_ZZ9matrixSumE4tile+2312];
	add.f32 	%f1200, %f1198, %f1199;
	ld.shared.f32 	%f1201, [_ZZ9matrixSumE4tile+2316];
	add.f32 	%f1202, %f1200, %f1201;
	ld.shared.f32 	%f1203, [_ZZ9matrixSumE4tile+2320];
	add.f32 	%f1204, %f1202, %f1203;
	ld.shared.f32 	%f1205, [_ZZ9matrixSumE4tile+2324];
	add.f32 	%f1206, %f1204, %f1205;
	ld.shared.f32 	%f1207, [_ZZ9matrixSumE4tile+2328];
	add.f32 	%f1208, %f1206, %f1207;
	ld.shared.f32 	%f1209, [_ZZ9matrixSumE4tile+2332];
	add.f32 	%f1210, %f1208, %f1209;
	ld.shared.f32 	%f1211, [_ZZ9matrixSumE4tile+2336];
	add.f32 	%f1212, %f1210, %f1211;
	ld.shared.f32 	%f1213, [_ZZ9matrixSumE4tile+2340];
	add.f32 	%f1214, %f1212, %f1213;
	ld.shared.f32 	%f1215, [_ZZ9matrixSumE4tile+2344];
	add.f32 	%f1216, %f1214, %f1215;
	ld.shared.f32 	%f1217, [_ZZ9matrixSumE4tile+2348];
	add.f32 	%f1218, %f1216, %f1217;
	ld.shared.f32 	%f1219, [_ZZ9matrixSumE4tile+2352];
	add.f32 	%f1220, %f1218, %f1219;
	ld.shared.f32 	%f1221, [_ZZ9matrixSumE4tile+2356];
	add.f32 	%f1222, %f1220, %f1221;
	ld.shared.f32 	%f1223, [_ZZ9matrixSumE4tile+2360];
	add.f32 	%f1224, %f1222, %f1223;
	ld.shared.f32 	%f1225, [_ZZ9matrixSumE4tile+2364];
	add.f32 	%f1226, %f1224, %f1225;
	ld.shared.f32 	%f1227, [_ZZ9matrixSumE4tile+2368];
	add.f32 	%f1228, %f1226, %f1227;
	ld.shared.f32 	%f1229, [_ZZ9matrixSumE4tile+2372];
	add.f32 	%f1230, %f1228, %f1229;
	ld.shared.f32 	%f1231, [_ZZ9matrixSumE4tile+2376];
	add.f32 	%f1232, %f1230, %f1231;
	ld.shared.f32 	%f1233, [_ZZ9matrixSumE4tile+2380];
	add.f32 	%f1234, %f1232, %f1233;
	ld.shared.f32 	%f1235, [_ZZ9matrixSumE4tile+2384];
	add.f32 	%f1236, %f1234, %f1235;
	ld.shared.f32 	%f1237, [_ZZ9matrixSumE4tile+2388];
	add.f32 	%f1238, %f1236, %f1237;
	ld.shared.f32 	%f1239, [_ZZ9matrixSumE4tile+2392];
	add.f32 	%f1240, %f1238, %f1239;
	ld.shared.f32 	%f1241, [_ZZ9matrixSumE4tile+2396];
	add.f32 	%f1242, %f1240, %f1241;
	ld.shared.f32 	%f1243, [_ZZ9matrixSumE4tile+2400];
	add.f32 	%f1244, %f1242, %f1243;
	ld.shared.f32 	%f1245, [_ZZ9matrixSumE4tile+2404];
	add.f32 	%f1246, %f1244, %f1245;
	ld.shared.f32 	%f1247, [_ZZ9matrixSumE4tile+2408];
	add.f32 	%f1248, %f1246, %f1247;
	ld.shared.f32 	%f1249, [_ZZ9matrixSumE4tile+2412];
	add.f32 	%f1250, %f1248, %f1249;
	ld.shared.f32 	%f1251, [_ZZ9matrixSumE4tile+2416];
	add.f32 	%f1252, %f1250, %f1251;
	ld.shared.f32 	%f1253, [_ZZ9matrixSumE4tile+2420];
	add.f32 	%f1254, %f1252, %f1253;
	ld.shared.f32 	%f1255, [_ZZ9matrixSumE4tile+2424];
	add.f32 	%f1256, %f1254, %f1255;
	ld.shared.f32 	%f1257, [_ZZ9matrixSumE4tile+2428];
	add.f32 	%f1258, %f1256, %f1257;
	ld.shared.f32 	%f1259, [_ZZ9matrixSumE4tile+2432];
	add.f32 	%f1260, %f1258, %f1259;
	ld.shared.f32 	%f1261, [_ZZ9matrixSumE4tile+2436];
	add.f32 	%f1262, %f1260, %f1261;
	ld.shared.f32 	%f1263, [_ZZ9matrixSumE4tile+2440];
	add.f32 	%f1264, %f1262, %f1263;
	ld.shared.f32 	%f1265, [_ZZ9matrixSumE4tile+2444];
	add.f32 	%f1266, %f1264, %f1265;
	ld.shared.f32 	%f1267, [_ZZ9matrixSumE4tile+2448];
	add.f32 	%f1268, %f1266, %f1267;
	ld.shared.f32 	%f1269, [_ZZ9matrixSumE4tile+2452];
	add.f32 	%f1270, %f1268, %f1269;
	ld.shared.f32 	%f1271, [_ZZ9matrixSumE4tile+2456];
	add.f32 	%f1272, %f1270, %f1271;
	ld.shared.f32 	%f1273, [_ZZ9matrixSumE4tile+2460];
	add.f32 	%f1274, %f1272, %f1273;
	ld.shared.f32 	%f1275, [_ZZ9matrixSumE4tile+2464];
	add.f32 	%f1276, %f1274, %f1275;
	ld.shared.f32 	%f1277, [_ZZ9matrixSumE4tile+2468];
	add.f32 	%f1278, %f1276, %f1277;
	ld.shared.f32 	%f1279, [_ZZ9matrixSumE4tile+2472];
	add.f32 	%f1280, %f1278, %f1279;
	ld.shared.f32 	%f1281, [_ZZ9matrixSumE4tile+2476];
	add.f32 	%f1282, %f1280, %f1281;
	ld.shared.f32 	%f1283, [_ZZ9matrixSumE4tile+2480];
	add.f32 	%f1284, %f1282, %f1283;
	ld.shared.f32 	%f1285, [_ZZ9matrixSumE4tile+2484];
	add.f32 	%f1286, %f1284, %f1285;
	ld.shared.f32 	%f1287, [_ZZ9matrixSumE4tile+2488];
	add.f32 	%f1288, %f1286, %f1287;
	ld.shared.f32 	%f1289, [_ZZ9matrixSumE4tile+2492];
	add.f32 	%f1290, %f1288, %f1289;
	ld.shared.f32 	%f1291, [_ZZ9matrixSumE4tile+2496];
	add.f32 	%f1292, %f1290, %f1291;
	ld.shared.f32 	%f1293, [_ZZ9matrixSumE4tile+2500];
	add.f32 	%f1294, %f1292, %f1293;
	ld.shared.f32 	%f1295, [_ZZ9matrixSumE4tile+2504];
	add.f32 	%f1296, %f1294, %f1295;
	ld.shared.f32 	%f1297, [_ZZ9matrixSumE4tile+2508];
	add.f32 	%f1298, %f1296, %f1297;
	ld.shared.f32 	%f1299, [_ZZ9matrixSumE4tile+2512];
	add.f32 	%f1300, %f1298, %f1299;
	ld.shared.f32 	%f1301, [_ZZ9matrixSumE4tile+2516];
	add.f32 	%f1302, %f1300, %f1301;
	ld.shared.f32 	%f1303, [_ZZ9matrixSumE4tile+2520];
	add.f32 	%f1304, %f1302, %f1303;
	ld.shared.f32 	%f1305, [_ZZ9matrixSumE4tile+2524];
	add.f32 	%f1306, %f1304, %f1305;
	ld.shared.f32 	%f1307, [_ZZ9matrixSumE4tile+2528];
	add.f32 	%f1308, %f1306, %f1307;
	ld.shared.f32 	%f1309, [_ZZ9matrixSumE4tile+2532];
	add.f32 	%f1310, %f1308, %f1309;
	ld.shared.f32 	%f1311, [_ZZ9matrixSumE4tile+2536];
	add.f32 	%f1312, %f1310, %f1311;
	ld.shared.f32 	%f1313, [_ZZ9matrixSumE4tile+2540];
	add.f32 	%f1314, %f1312, %f1313;
	ld.shared.f32 	%f1315, [_ZZ9matrixSumE4tile+2544];
	add.f32 	%f1316, %f1314, %f1315;
	ld.shared.f32 	%f1317, [_ZZ9matrixSumE4tile+2548];
	add.f32 	%f1318, %f1316, %f1317;
	ld.shared.f32 	%f1319, [_ZZ9matrixSumE4tile+2552];
	add.f32 	%f1320, %f1318, %f1319;
	ld.shared.f32 	%f1321, [_ZZ9matrixSumE4tile+2556];
	add.f32 	%f1322, %f1320, %f1321;
	ld.shared.f32 	%f1323, [_ZZ9matrixSumE4tile+2560];
	add.f32 	%f1324, %f1322, %f1323;
	ld.shared.f32 	%f1325, [_ZZ9matrixSumE4tile+2564];
	add.f32 	%f1326, %f1324, %f1325;
	ld.shared.f32 	%f1327, [_ZZ9matrixSumE4tile+2568];
	add.f32 	%f1328, %f1326, %f1327;
	ld.shared.f32 	%f1329, [_ZZ9matrixSumE4tile+2572];
	add.f32 	%f1330, %f1328, %f1329;
	ld.shared.f32 	%f1331, [_ZZ9matrixSumE4tile+2576];
	add.f32 	%f1332, %f1330, %f1331;
	ld.shared.f32 	%f1333, [_ZZ9matrixSumE4tile+2580];
	add.f32 	%f1334, %f1332, %f1333;
	ld.shared.f32 	%f1335, [_ZZ9matrixSumE4tile+2584];
	add.f32 	%f1336, %f1334, %f1335;
	ld.shared.f32 	%f1337, [_ZZ9matrixSumE4tile+2588];
	add.f32 	%f1338, %f1336, %f1337;
	ld.shared.f32 	%f1339, [_ZZ9matrixSumE4tile+2592];
	add.f32 	%f1340, %f1338, %f1339;
	ld.shared.f32 	%f1341, [_ZZ9matrixSumE4tile+2596];
	add.f32 	%f1342, %f1340, %f1341;
	ld.shared.f32 	%f1343, [_ZZ9matrixSumE4tile+2600];
	add.f32 	%f1344, %f1342, %f1343;
	ld.shared.f32 	%f1345, [_ZZ9matrixSumE4tile+2604];
	add.f32 	%f1346, %f1344, %f1345;
	ld.shared.f32 	%f1347, [_ZZ9matrixSumE4tile+2608];
	add.f32 	%f1348, %f1346, %f1347;
	ld.shared.f32 	%f1349, [_ZZ9matrixSumE4tile+2612];
	add.f32 	%f1350, %f1348, %f1349;
	ld.shared.f32 	%f1351, [_ZZ9matrixSumE4tile+2616];
	add.f32 	%f1352, %f1350, %f1351;
	ld.shared.f32 	%f1353, [_ZZ9matrixSumE4tile+2620];
	add.f32 	%f1354, %f1352, %f1353;
	ld.shared.f32 	%f1355, [_ZZ9matrixSumE4tile+2624];
	add.f32 	%f1356, %f1354, %f1355;
	ld.shared.f32 	%f1357, [_ZZ9matrixSumE4tile+2628];
	add.f32 	%f1358, %f1356, %f1357;
	ld.shared.f32 	%f1359, [_ZZ9matrixSumE4tile+2632];
	add.f32 	%f1360, %f1358, %f1359;
	ld.shared.f32 	%f1361, [_ZZ9matrixSumE4tile+2636];
	add.f32 	%f1362, %f1360, %f1361;
	ld.shared.f32 	%f1363, [_ZZ9matrixSumE4tile+2640];
	add.f32 	%f1364, %f1362, %f1363;
	ld.shared.f32 	%f1365, [_ZZ9matrixSumE4tile+2644];
	add.f32 	%f1366, %f1364, %f1365;
	ld.shared.f32 	%f1367, [_ZZ9matrixSumE4tile+2648];
	add.f32 	%f1368, %f1366, %f1367;
	ld.shared.f32 	%f1369, [_ZZ9matrixSumE4tile+2652];
	add.f32 	%f1370, %f1368, %f1369;
	ld.shared.f32 	%f1371, [_ZZ9matrixSumE4tile+2656];
	add.f32 	%f1372, %f1370, %f1371;
	ld.shared.f32 	%f1373, [_ZZ9matrixSumE4tile+2660];
	add.f32 	%f1374, %f1372, %f1373;
	ld.shared.f32 	%f1375, [_ZZ9matrixSumE4tile+2664];
	add.f32 	%f1376, %f1374, %f1375;
	ld.shared.f32 	%f1377, [_ZZ9matrixSumE4tile+2668];
	add.f32 	%f1378, %f1376, %f1377;
	ld.shared.f32 	%f1379, [_ZZ9matrixSumE4tile+2672];
	add.f32 	%f1380, %f1378, %f1379;
	ld.shared.f32 	%f1381, [_ZZ9matrixSumE4tile+2676];
	add.f32 	%f1382, %f1380, %f1381;
	ld.shared.f32 	%f1383, [_ZZ9matrixSumE4tile+2680];
	add.f32 	%f1384, %f1382, %f1383;
	ld.shared.f32 	%f1385, [_ZZ9matrixSumE4tile+2684];
	add.f32 	%f1386, %f1384, %f1385;
	ld.shared.f32 	%f1387, [_ZZ9matrixSumE4tile+2688];
	add.f32 	%f1388, %f1386, %f1387;
	ld.shared.f32 	%f1389, [_ZZ9matrixSumE4tile+2692];
	add.f32 	%f1390, %f1388, %f1389;
	ld.shared.f32 	%f1391, [_ZZ9matrixSumE4tile+2696];
	add.f32 	%f1392, %f1390, %f1391;
	ld.shared.f32 	%f1393, [_ZZ9matrixSumE4tile+2700];
	add.f32 	%f1394, %f1392, %f1393;
	ld.shared.f32 	%f1395, [_ZZ9matrixSumE4tile+2704];
	add.f32 	%f1396, %f1394, %f1395;
	ld.shared.f32 	%f1397, [_ZZ9matrixSumE4tile+2708];
	add.f32 	%f1398, %f1396, %f1397;
	ld.shared.f32 	%f1399, [_ZZ9matrixSumE4tile+2712];
	add.f32 	%f1400, %f1398, %f1399;
	ld.shared.f32 	%f1401, [_ZZ9matrixSumE4tile+2716];
	add.f32 	%f1402, %f1400, %f1401;
	ld.shared.f32 	%f1403, [_ZZ9matrixSumE4tile+2720];
	add.f32 	%f1404, %f1402, %f1403;
	ld.shared.f32 	%f1405, [_ZZ9matrixSumE4tile+2724];
	add.f32 	%f1406, %f1404, %f1405;
	ld.shared.f32 	%f1407, [_ZZ9matrixSumE4tile+2728];
	add.f32 	%f1408, %f1406, %f1407;
	ld.shared.f32 	%f1409, [_ZZ9matrixSumE4tile+2732];
	add.f32 	%f1410, %f1408, %f1409;
	ld.shared.f32 	%f1411, [_ZZ9matrixSumE4tile+2736];
	add.f32 	%f1412, %f1410, %f1411;
	ld.shared.f32 	%f1413, [_ZZ9matrixSumE4tile+2740];
	add.f32 	%f1414, %f1412, %f1413;
	ld.shared.f32 	%f1415, [_ZZ9matrixSumE4tile+2744];
	add.f32 	%f1416, %f1414, %f1415;
	ld.shared.f32 	%f1417, [_ZZ9matrixSumE4tile+2748];
	add.f32 	%f1418, %f1416, %f1417;
	ld.shared.f32 	%f1419, [_ZZ9matrixSumE4tile+2752];
	add.f32 	%f1420, %f1418, %f1419;
	ld.shared.f32 	%f1421, [_ZZ9matrixSumE4tile+2756];
	add.f32 	%f1422, %f1420, %f1421;
	ld.shared.f32 	%f1423, [_ZZ9matrixSumE4tile+2760];
	add.f32 	%f1424, %f1422, %f1423;
	ld.shared.f32 	%f1425, [_ZZ9matrixSumE4tile+2764];
	add.f32 	%f1426, %f1424, %f1425;
	ld.shared.f32 	%f1427, [_ZZ9matrixSumE4tile+2768];
	add.f32 	%f1428, %f1426, %f1427;
	ld.shared.f32 	%f1429, [_ZZ9matrixSumE4tile+2772];
	add.f32 	%f1430, %f1428, %f1429;
	ld.shared.f32 	%f1431, [_ZZ9matrixSumE4tile+2776];
	add.f32 	%f1432, %f1430, %f1431;
	ld.shared.f32 	%f1433, [_ZZ9matrixSumE4tile+2780];
	add.f32 	%f1434, %f1432, %f1433;
	ld.shared.f32 	%f1435, [_ZZ9matrixSumE4tile+2784];
	add.f32 	%f1436, %f1434, %f1435;
	ld.shared.f32 	%f1437, [_ZZ9matrixSumE4tile+2788];
	add.f32 	%f1438, %f1436, %f1437;
	ld.shared.f32 	%f1439, [_ZZ9matrixSumE4tile+2792];
	add.f32 	%f1440, %f1438, %f1439;
	ld.shared.f32 	%f1441, [_ZZ9matrixSumE4tile+2796];
	add.f32 	%f1442, %f1440, %f1441;
	ld.shared.f32 	%f1443, [_ZZ9matrixSumE4tile+2800];
	add.f32 	%f1444, %f1442, %f1443;
	ld.shared.f32 	%f1445, [_ZZ9matrixSumE4tile+2804];
	add.f32 	%f1446, %f1444, %f1445;
	ld.shared.f32 	%f1447, [_ZZ9matrixSumE4tile+2808];
	add.f32 	%f1448, %f1446, %f1447;
	ld.shared.f32 	%f1449, [_ZZ9matrixSumE4tile+2812];
	add.f32 	%f1450, %f1448, %f1449;
	ld.shared.f32 	%f1451, [_ZZ9matrixSumE4tile+2816];
	add.f32 	%f1452, %f1450, %f1451;
	ld.shared.f32 	%f1453, [_ZZ9matrixSumE4tile+2820];
	add.f32 	%f1454, %f1452, %f1453;
	ld.shared.f32 	%f1455, [_ZZ9matrixSumE4tile+2824];
	add.f32 	%f1456, %f1454, %f1455;
	ld.shared.f32 	%f1457, [_ZZ9matrixSumE4tile+2828];
	add.f32 	%f1458, %f1456, %f1457;
	ld.shared.f32 	%f1459, [_ZZ9matrixSumE4tile+2832];
	add.f32 	%f1460, %f1458, %f1459;
	ld.shared.f32 	%f1461, [_ZZ9matrixSumE4tile+2836];
	add.f32 	%f1462, %f1460, %f1461;
	ld.shared.f32 	%f1463, [_ZZ9matrixSumE4tile+2840];
	add.f32 	%f1464, %f1462, %f1463;
	ld.shared.f32 	%f1465, [_ZZ9matrixSumE4tile+2844];
	add.f32 	%f1466, %f1464, %f1465;
	ld.shared.f32 	%f1467, [_ZZ9matrixSumE4tile+2848];
	add.f32 	%f1468, %f1466, %f1467;
	ld.shared.f32 	%f1469, [_ZZ9matrixSumE4tile+2852];
	add.f32 	%f1470, %f1468, %f1469;
	ld.shared.f32 	%f1471, [_ZZ9matrixSumE4tile+2856];
	add.f32 	%f1472, %f1470, %f1471;
	ld.shared.f32 	%f1473, [_ZZ9matrixSumE4tile+2860];
	add.f32 	%f1474, %f1472, %f1473;
	ld.shared.f32 	%f1475, [_ZZ9matrixSumE4tile+2864];
	add.f32 	%f1476, %f1474, %f1475;
	ld.shared.f32 	%f1477, [_ZZ9matrixSumE4tile+2868];
	add.f32 	%f1478, %f1476, %f1477;
	ld.shared.f32 	%f1479, [_ZZ9matrixSumE4tile+2872];
	add.f32 	%f1480, %f1478, %f1479;
	ld.shared.f32 	%f1481, [_ZZ9matrixSumE4tile+2876];
	add.f32 	%f1482, %f1480, %f1481;
	ld.shared.f32 	%f1483, [_ZZ9matrixSumE4tile+2880];
	add.f32 	%f1484, %f1482, %f1483;
	ld.shared.f32 	%f1485, [_ZZ9matrixSumE4tile+2884];
	add.f32 	%f1486, %f1484, %f1485;
	ld.shared.f32 	%f1487, [_ZZ9matrixSumE4tile+2888];
	add.f32 	%f1488, %f1486, %f1487;
	ld.shared.f32 	%f1489, [_ZZ9matrixSumE4tile+2892];
	add.f32 	%f1490, %f1488, %f1489;
	ld.shared.f32 	%f1491, [_ZZ9matrixSumE4tile+2896];
	add.f32 	%f1492, %f1490, %f1491;
	ld.shared.f32 	%f1493, [_ZZ9matrixSumE4tile+2900];
	add.f32 	%f1494, %f1492, %f1493;
	ld.shared.f32 	%f1495, [_ZZ9matrixSumE4tile+2904];
	add.f32 	%f1496, %f1494, %f1495;
	ld.shared.f32 	%f1497, [_ZZ9matrixSumE4tile+2908];
	add.f32 	%f1498, %f1496, %f1497;
	ld.shared.f32 	%f1499, [_ZZ9matrixSumE4tile+2912];
	add.f32 	%f1500, %f1498, %f1499;
	ld.shared.f32 	%f1501, [_ZZ9matrixSumE4tile+2916];
	add.f32 	%f1502, %f1500, %f1501;
	ld.shared.f32 	%f1503, [_ZZ9matrixSumE4tile+2920];
	add.f32 	%f1504, %f1502, %f1503;
	ld.shared.f32 	%f1505, [_ZZ9matrixSumE4tile+2924];
	add.f32 	%f1506, %f1504, %f1505;
	ld.shared.f32 	%f1507, [_ZZ9matrixSumE4tile+2928];
	add.f32 	%f1508, %f1506, %f1507;
	ld.shared.f32 	%f1509, [_ZZ9matrixSumE4tile+2932];
	add.f32 	%f1510, %f1508, %f1509;
	ld.shared.f32 	%f1511, [_ZZ9matrixSumE4tile+2936];
	add.f32 	%f1512, %f1510, %f1511;
	ld.shared.f32 	%f1513, [_ZZ9matrixSumE4tile+2940];
	add.f32 	%f1514, %f1512, %f1513;
	ld.shared.f32 	%f1515, [_ZZ9matrixSumE4tile+2944];
	add.f32 	%f1516, %f1514, %f1515;
	ld.shared.f32 	%f1517, [_ZZ9matrixSumE4tile+2948];
	add.f32 	%f1518, %f1516, %f1517;
	ld.shared.f32 	%f1519, [_ZZ9matrixSumE4tile+2952];
	add.f32 	%f1520, %f1518, %f1519;
	ld.shared.f32 	%f1521, [_ZZ9matrixSumE4tile+2956];
	add.f32 	%f1522, %f1520, %f1521;
	ld.shared.f32 	%f1523, [_ZZ9matrixSumE4tile+2960];
	add.f32 	%f1524, %f1522, %f1523;
	ld.shared.f32 	%f1525, [_ZZ9matrixSumE4tile+2964];
	add.f32 	%f1526, %f1524, %f1525;
	ld.shared.f32 	%f1527, [_ZZ9matrixSumE4tile+2968];
	add.f32 	%f1528, %f1526, %f1527;
	ld.shared.f32 	%f1529, [_ZZ9matrixSumE4tile+2972];
	add.f32 	%f1530, %f1528, %f1529;
	ld.shared.f32 	%f1531, [_ZZ9matrixSumE4tile+2976];
	add.f32 	%f1532, %f1530, %f1531;
	ld.shared.f32 	%f1533, [_ZZ9matrixSumE4tile+2980];
	add.f32 	%f1534, %f1532, %f1533;
	ld.shared.f32 	%f1535, [_ZZ9matrixSumE4tile+2984];
	add.f32 	%f1536, %f1534, %f1535;
	ld.shared.f32 	%f1537, [_ZZ9matrixSumE4tile+2988];
	add.f32 	%f1538, %f1536, %f1537;
	ld.shared.f32 	%f1539, [_ZZ9matrixSumE4tile+2992];
	add.f32 	%f1540, %f1538, %f1539;
	ld.shared.f32 	%f1541, [_ZZ9matrixSumE4tile+2996];
	add.f32 	%f1542, %f1540, %f1541;
	ld.shared.f32 	%f1543, [_ZZ9matrixSumE4tile+3000];
	add.f32 	%f1544, %f1542, %f1543;
	ld.shared.f32 	%f1545, [_ZZ9matrixSumE4tile+3004];
	add.f32 	%f1546, %f1544, %f1545;
	ld.shared.f32 	%f1547, [_ZZ9matrixSumE4tile+3008];
	add.f32 	%f1548, %f1546, %f1547;
	ld.shared.f32 	%f1549, [_ZZ9matrixSumE4tile+3012];
	add.f32 	%f1550, %f1548, %f1549;
	ld.shared.f32 	%f1551, [_ZZ9matrixSumE4tile+3016];
	add.f32 	%f1552, %f1550, %f1551;
	ld.shared.f32 	%f1553, [_ZZ9matrixSumE4tile+3020];
	add.f32 	%f1554, %f1552, %f1553;
	ld.shared.f32 	%f1555, [_ZZ9matrixSumE4tile+3024];
	add.f32 	%f1556, %f1554, %f1555;
	ld.shared.f32 	%f1557, [_ZZ9matrixSumE4tile+3028];
	add.f32 	%f1558, %f1556, %f1557;
	ld.shared.f32 	%f1559, [_ZZ9matrixSumE4tile+3032];
	add.f32 	%f1560, %f1558, %f1559;
	ld.shared.f32 	%f1561, [_ZZ9matrixSumE4tile+3036];
	add.f32 	%f1562, %f1560, %f1561;
	ld.shared.f32 	%f1563, [_ZZ9matrixSumE4tile+3040];
	add.f32 	%f1564, %f1562, %f1563;
	ld.shared.f32 	%f1565, [_ZZ9matrixSumE4tile+3044];
	add.f32 	%f1566, %f1564, %f1565;
	ld.shared.f32 	%f1567, [_ZZ9matrixSumE4tile+3048];
	add.f32 	%f1568, %f1566, %f1567;
	ld.shared.f32 	%f1569, [_ZZ9matrixSumE4tile+3052];
	add.f32 	%f1570, %f1568, %f1569;
	ld.shared.f32 	%f1571, [_ZZ9matrixSumE4tile+3056];
	add.f32 	%f1572, %f1570, %f1571;
	ld.shared.f32 	%f1573, [_ZZ9matrixSumE4tile+3060];
	add.f32 	%f1574, %f1572, %f1573;
	ld.shared.f32 	%f1575, [_ZZ9matrixSumE4tile+3064];
	add.f32 	%f1576, %f1574, %f1575;
	ld.shared.f32 	%f1577, [_ZZ9matrixSumE4tile+3068];
	add.f32 	%f1578, %f1576, %f1577;
	ld.shared.f32 	%f1579, [_ZZ9matrixSumE4tile+3072];
	add.f32 	%f1580, %f1578, %f1579;
	ld.shared.f32 	%f1581, [_ZZ9matrixSumE4tile+3076];
	add.f32 	%f1582, %f1580, %f1581;
	ld.shared.f32 	%f1583, [_ZZ9matrixSumE4tile+3080];
	add.f32 	%f1584, %f1582, %f1583;
	ld.shared.f32 	%f1585, [_ZZ9matrixSumE4tile+3084];
	add.f32 	%f1586, %f1584, %f1585;
	ld.shared.f32 	%f1587, [_ZZ9matrixSumE4tile+3088];
	add.f32 	%f1588, %f1586, %f1587;
	ld.shared.f32 	%f1589, [_ZZ9matrixSumE4tile+3092];
	add.f32 	%f1590, %f1588, %f1589;
	ld.shared.f32 	%f1591, [_ZZ9matrixSumE4tile+3096];
	add.f32 	%f1592, %f1590, %f1591;
	ld.shared.f32 	%f1593, [_ZZ9matrixSumE4tile+3100];
	add.f32 	%f1594, %f1592, %f1593;
	ld.shared.f32 	%f1595, [_ZZ9matrixSumE4tile+3104];
	add.f32 	%f1596, %f1594, %f1595;
	ld.shared.f32 	%f1597, [_ZZ9matrixSumE4tile+3108];
	add.f32 	%f1598, %f1596, %f1597;
	ld.shared.f32 	%f1599, [_ZZ9matrixSumE4tile+3112];
	add.f32 	%f1600, %f1598, %f1599;
	ld.shared.f32 	%f1601, [_ZZ9matrixSumE4tile+3116];
	add.f32 	%f1602, %f1600, %f1601;
	ld.shared.f32 	%f1603, [_ZZ9matrixSumE4tile+3120];
	add.f32 	%f1604, %f1602, %f1603;
	ld.shared.f32 	%f1605, [_ZZ9matrixSumE4tile+3124];
	add.f32 	%f1606, %f1604, %f1605;
	ld.shared.f32 	%f1607, [_ZZ9matrixSumE4tile+3128];
	add.f32 	%f1608, %f1606, %f1607;
	ld.shared.f32 	%f1609, [_ZZ9matrixSumE4tile+3132];
	add.f32 	%f1610, %f1608, %f1609;
	ld.shared.f32 	%f1611, [_ZZ9matrixSumE4tile+3136];
	add.f32 	%f1612, %f1610, %f1611;
	ld.shared.f32 	%f1613, [_ZZ9matrixSumE4tile+3140];
	add.f32 	%f1614, %f1612, %f1613;
	ld.shared.f32 	%f1615, [_ZZ9matrixSumE4tile+3144];
	add.f32 	%f1616, %f1614, %f1615;
	ld.shared.f32 	%f1617, [_ZZ9matrixSumE4tile+3148];
	add.f32 	%f1618, %f1616, %f1617;
	ld.shared.f32 	%f1619, [_ZZ9matrixSumE4tile+3152];
	add.f32 	%f1620, %f1618, %f1619;
	ld.shared.f32 	%f1621, [_ZZ9matrixSumE4tile+3156];
	add.f32 	%f1622, %f1620, %f1621;
	ld.shared.f32 	%f1623, [_ZZ9matrixSumE4tile+3160];
	add.f32 	%f1624, %f1622, %f1623;
	ld.shared.f32 	%f1625, [_ZZ9matrixSumE4tile+3164];
	add.f32 	%f1626, %f1624, %f1625;
	ld.shared.f32 	%f1627, [_ZZ9matrixSumE4tile+3168];
	add.f32 	%f1628, %f1626, %f1627;
	ld.shared.f32 	%f1629, [_ZZ9matrixSumE4tile+3172];
	add.f32 	%f1630, %f1628, %f1629;
	ld.shared.f32 	%f1631, [_ZZ9matrixSumE4tile+3176];
	add.f32 	%f1632, %f1630, %f1631;
	ld.shared.f32 	%f1633, [_ZZ9matrixSumE4tile+3180];
	add.f32 	%f1634, %f1632, %f1633;
	ld.shared.f32 	%f1635, [_ZZ9matrixSumE4tile+3184];
	add.f32 	%f1636, %f1634, %f1635;
	ld.shared.f32 	%f1637, [_ZZ9matrixSumE4tile+3188];
	add.f32 	%f1638, %f1636, %f1637;
	ld.shared.f32 	%f1639, [_ZZ9matrixSumE4tile+3192];
	add.f32 	%f1640, %f1638, %f1639;
	ld.shared.f32 	%f1641, [_ZZ9matrixSumE4tile+3196];
	add.f32 	%f1642, %f1640, %f1641;
	ld.shared.f32 	%f1643, [_ZZ9matrixSumE4tile+3200];
	add.f32 	%f1644, %f1642, %f1643;
	ld.shared.f32 	%f1645, [_ZZ9matrixSumE4tile+3204];
	add.f32 	%f1646, %f1644, %f1645;
	ld.shared.f32 	%f1647, [_ZZ9matrixSumE4tile+3208];
	add.f32 	%f1648, %f1646, %f1647;
	ld.shared.f32 	%f1649, [_ZZ9matrixSumE4tile+3212];
	add.f32 	%f1650, %f1648, %f1649;
	ld.shared.f32 	%f1651, [_ZZ9matrixSumE4tile+3216];
	add.f32 	%f1652, %f1650, %f1651;
	ld.shared.f32 	%f1653, [_ZZ9matrixSumE4tile+3220];
	add.f32 	%f1654, %f1652, %f1653;
	ld.shared.f32 	%f1655, [_ZZ9matrixSumE4tile+3224];
	add.f32 	%f1656, %f1654, %f1655;
	ld.shared.f32 	%f1657, [_ZZ9matrixSumE4tile+3228];
	add.f32 	%f1658, %f1656, %f1657;
	ld.shared.f32 	%f1659, [_ZZ9matrixSumE4tile+3232];
	add.f32 	%f1660, %f1658, %f1659;
	ld.shared.f32 	%f1661, [_ZZ9matrixSumE4tile+3236];
	add.f32 	%f1662, %f1660, %f1661;
	ld.shared.f32 	%f1663, [_ZZ9matrixSumE4tile+3240];
	add.f32 	%f1664, %f1662, %f1663;
	ld.shared.f32 	%f1665, [_ZZ9matrixSumE4tile+3244];
	add.f32 	%f1666, %f1664, %f1665;
	ld.shared.f32 	%f1667, [_ZZ9matrixSumE4tile+3248];
	add.f32 	%f1668, %f1666, %f1667;
	ld.shared.f32 	%f1669, [_ZZ9matrixSumE4tile+3252];
	add.f32 	%f1670, %f1668, %f1669;
	ld.shared.f32 	%f1671, [_ZZ9matrixSumE4tile+3256];
	add.f32 	%f1672, %f1670, %f1671;
	ld.shared.f32 	%f1673, [_ZZ9matrixSumE4tile+3260];
	add.f32 	%f1674, %f1672, %f1673;
	ld.shared.f32 	%f1675, [_ZZ9matrixSumE4tile+3264];
	add.f32 	%f1676, %f1674, %f1675;
	ld.shared.f32 	%f1677, [_ZZ9matrixSumE4tile+3268];
	add.f32 	%f1678, %f1676, %f1677;
	ld.shared.f32 	%f1679, [_ZZ9matrixSumE4tile+3272];
	add.f32 	%f1680, %f1678, %f1679;
	ld.shared.f32 	%f1681, [_ZZ9matrixSumE4tile+3276];
	add.f32 	%f1682, %f1680, %f1681;
	ld.shared.f32 	%f1683, [_ZZ9matrixSumE4tile+3280];
	add.f32 	%f1684, %f1682, %f1683;
	ld.shared.f32 	%f1685, [_ZZ9matrixSumE4tile+3284];
	add.f32 	%f1686, %f1684, %f1685;
	ld.shared.f32 	%f1687, [_ZZ9matrixSumE4tile+3288];
	add.f32 	%f1688, %f1686, %f1687;
	ld.shared.f32 	%f1689, [_ZZ9matrixSumE4tile+3292];
	add.f32 	%f1690, %f1688, %f1689;
	ld.shared.f32 	%f1691, [_ZZ9matrixSumE4tile+3296];
	add.f32 	%f1692, %f1690, %f1691;
	ld.shared.f32 	%f1693, [_ZZ9matrixSumE4tile+3300];
	add.f32 	%f1694, %f1692, %f1693;
	ld.shared.f32 	%f1695, [_ZZ9matrixSumE4tile+3304];
	add.f32 	%f1696, %f1694, %f1695;
	ld.shared.f32 	%f1697, [_ZZ9matrixSumE4tile+3308];
	add.f32 	%f1698, %f1696, %f1697;
	ld.shared.f32 	%f1699, [_ZZ9matrixSumE4tile+3312];
	add.f32 	%f1700, %f1698, %f1699;
	ld.shared.f32 	%f1701, [_ZZ9matrixSumE4tile+3316];
	add.f32 	%f1702, %f1700, %f1701;
	ld.shared.f32 	%f1703, [_ZZ9matrixSumE4tile+3320];
	add.f32 	%f1704, %f1702, %f1703;
	ld.shared.f32 	%f1705, [_ZZ9matrixSumE4tile+3324];
	add.f32 	%f1706, %f1704, %f1705;
	ld.shared.f32 	%f1707, [_ZZ9matrixSumE4tile+3328];
	add.f32 	%f1708, %f1706, %f1707;
	ld.shared.f32 	%f1709, [_ZZ9matrixSumE4tile+3332];
	add.f32 	%f1710, %f1708, %f1709;
	ld.shared.f32 	%f1711, [_ZZ9matrixSumE4tile+3336];
	add.f32 	%f1712, %f1710, %f1711;
	ld.shared.f32 	%f1713, [_ZZ9matrixSumE4tile+3340];
	add.f32 	%f1714, %f1712, %f1713;
	ld.shared.f32 	%f1715, [_ZZ9matrixSumE4tile+3344];
	add.f32 	%f1716, %f1714, %f1715;
	ld.shared.f32 	%f1717, [_ZZ9matrixSumE4tile+3348];
	add.f32 	%f1718, %f1716, %f1717;
	ld.shared.f32 	%f1719, [_ZZ9matrixSumE4tile+3352];
	add.f32 	%f1720, %f1718, %f1719;
	ld.shared.f32 	%f1721, [_ZZ9matrixSumE4tile+3356];
	add.f32 	%f1722, %f1720, %f1721;
	ld.shared.f32 	%f1723, [_ZZ9matrixSumE4tile+3360];
	add.f32 	%f1724, %f1722, %f1723;
	ld.shared.f32 	%f1725, [_ZZ9matrixSumE4tile+3364];
	add.f32 	%f1726, %f1724, %f1725;
	ld.shared.f32 	%f1727, [_ZZ9matrixSumE4tile+3368];
	add.f32 	%f1728, %f1726, %f1727;
	ld.shared.f32 	%f1729, [_ZZ9matrixSumE4tile+3372];
	add.f32 	%f1730, %f1728, %f1729;
	ld.shared.f32 	%f1731, [_ZZ9matrixSumE4tile+3376];
	add.f32 	%f1732, %f1730, %f1731;
	ld.shared.f32 	%f1733, [_ZZ9matrixSumE4tile+3380];
	add.f32 	%f1734, %f1732, %f1733;
	ld.shared.f32 	%f1735, [_ZZ9matrixSumE4tile+3384];
	add.f32 	%f1736, %f1734, %f1735;
	ld.shared.f32 	%f1737, [_ZZ9matrixSumE4tile+3388];
	add.f32 	%f1738, %f1736, %f1737;
	ld.shared.f32 	%f1739, [_ZZ9matrixSumE4tile+3392];
	add.f32 	%f1740, %f1738, %f1739;
	ld.shared.f32 	%f1741, [_ZZ9matrixSumE4tile+3396];
	add.f32 	%f1742, %f1740, %f1741;
	ld.shared.f32 	%f1743, [_ZZ9matrixSumE4tile+3400];
	add.f32 	%f1744, %f1742, %f1743;
	ld.shared.f32 	%f1745, [_ZZ9matrixSumE4tile+3404];
	add.f32 	%f1746, %f1744, %f1745;
	ld.shared.f32 	%f1747, [_ZZ9matrixSumE4tile+3408];
	add.f32 	%f1748, %f1746, %f1747;
	ld.shared.f32 	%f1749, [_ZZ9matrixSumE4tile+3412];
	add.f32 	%f1750, %f1748, %f1749;
	ld.shared.f32 	%f1751, [_ZZ9matrixSumE4tile+3416];
	add.f32 	%f1752, %f1750, %f1751;
	ld.shared.f32 	%f1753, [_ZZ9matrixSumE4tile+3420];
	add.f32 	%f1754, %f1752, %f1753;
	ld.shared.f32 	%f1755, [_ZZ9matrixSumE4tile+3424];
	add.f32 	%f1756, %f1754, %f1755;
	ld.shared.f32 	%f1757, [_ZZ9matrixSumE4tile+3428];
	add.f32 	%f1758, %f1756, %f1757;
	ld.shared.f32 	%f1759, [_ZZ9matrixSumE4tile+3432];
	add.f32 	%f1760, %f1758, %f1759;
	ld.shared.f32 	%f1761, [_ZZ9matrixSumE4tile+3436];
	add.f32 	%f1762, %f1760, %f1761;
	ld.shared.f32 	%f1763, [_ZZ9matrixSumE4tile+3440];
	add.f32 	%f1764, %f1762, %f1763;
	ld.shared.f32 	%f1765, [_ZZ9matrixSumE4tile+3444];
	add.f32 	%f1766, %f1764, %f1765;
	ld.shared.f32 	%f1767, [_ZZ9matrixSumE4tile+3448];
	add.f32 	%f1768, %f1766, %f1767;
	ld.shared.f32 	%f1769, [_ZZ9matrixSumE4tile+3452];
	add.f32 	%f1770, %f1768, %f1769;
	ld.shared.f32 	%f1771, [_ZZ9matrixSumE4tile+3456];
	add.f32 	%f1772, %f1770, %f1771;
	ld.shared.f32 	%f1773, [_ZZ9matrixSumE4tile+3460];
	add.f32 	%f1774, %f1772, %f1773;
	ld.shared.f32 	%f1775, [_ZZ9matrixSumE4tile+3464];
	add.f32 	%f1776, %f1774, %f1775;
	ld.shared.f32 	%f1777, [_ZZ9matrixSumE4tile+3468];
	add.f32 	%f1778, %f1776, %f1777;
	ld.shared.f32 	%f1779, [_ZZ9matrixSumE4tile+3472];
	add.f32 	%f1780, %f1778, %f1779;
	ld.shared.f32 	%f1781, [_ZZ9matrixSumE4tile+3476];
	add.f32 	%f1782, %f1780, %f1781;
	ld.shared.f32 	%f1783, [_ZZ9matrixSumE4tile+3480];
	add.f32 	%f1784, %f1782, %f1783;
	ld.shared.f32 	%f1785, [_ZZ9matrixSumE4tile+3484];
	add.f32 	%f1786, %f1784, %f1785;
	ld.shared.f32 	%f1787, [_ZZ9matrixSumE4tile+3488];
	add.f32 	%f1788, %f1786, %f1787;
	ld.shared.f32 	%f1789, [_ZZ9matrixSumE4tile+3492];
	add.f32 	%f1790, %f1788, %f1789;
	ld.shared.f32 	%f1791, [_ZZ9matrixSumE4tile+3496];
	add.f32 	%f1792, %f1790, %f1791;
	ld.shared.f32 	%f1793, [_ZZ9matrixSumE4tile+3500];
	add.f32 	%f1794, %f1792, %f1793;
	ld.shared.f32 	%f1795, [_ZZ9matrixSumE4tile+3504];
	add.f32 	%f1796, %f1794, %f1795;
	ld.shared.f32 	%f1797, [_ZZ9matrixSumE4tile+3508];
	add.f32 	%f1798, %f1796, %f1797;
	ld.shared.f32 	%f1799, [_ZZ9matrixSumE4tile+3512];
	add.f32 	%f1800, %f1798, %f1799;
	ld.shared.f32 	%f1801, [_ZZ9matrixSumE4tile+3516];
	add.f32 	%f1802, %f1800, %f1801;
	ld.shared.f32 	%f1803, [_ZZ9matrixSumE4tile+3520];
	add.f32 	%f1804, %f1802, %f1803;
	ld.shared.f32 	%f1805, [_ZZ9matrixSumE4tile+3524];
	add.f32 	%f1806, %f1804, %f1805;
	ld.shared.f32 	%f1807, [_ZZ9matrixSumE4tile+3528];
	add.f32 	%f1808, %f1806, %f1807;
	ld.shared.f32 	%f1809, [_ZZ9matrixSumE4tile+3532];
	add.f32 	%f1810, %f1808, %f1809;
	ld.shared.f32 	%f1811, [_ZZ9matrixSumE4tile+3536];
	add.f32 	%f1812, %f1810, %f1811;
	ld.shared.f32 	%f1813, [_ZZ9matrixSumE4tile+3540];
	add.f32 	%f1814, %f1812, %f1813;
	ld.shared.f32 	%f1815, [_ZZ9matrixSumE4tile+3544];
	add.f32 	%f1816, %f1814, %f1815;
	ld.shared.f32 	%f1817, [_ZZ9matrixSumE4tile+3548];
	add.f32 	%f1818, %f1816, %f1817;
	ld.shared.f32 	%f1819, [_ZZ9matrixSumE4tile+3552];
	add.f32 	%f1820, %f1818, %f1819;
	ld.shared.f32 	%f1821, [_ZZ9matrixSumE4tile+3556];
	add.f32 	%f1822, %f1820, %f1821;
	ld.shared.f32 	%f1823, [_ZZ9matrixSumE4tile+3560];
	add.f32 	%f1824, %f1822, %f1823;
	ld.shared.f32 	%f1825, [_ZZ9matrixSumE4tile+3564];
	add.f32 	%f1826, %f1824, %f1825;
	ld.shared.f32 	%f1827, [_ZZ9matrixSumE4tile+3568];
	add.f32 	%f1828, %f1826, %f1827;
	ld.shared.f32 	%f1829, [_ZZ9matrixSumE4tile+3572];
	add.f32 	%f1830, %f1828, %f1829;
	ld.shared.f32 	%f1831, [_ZZ9matrixSumE4tile+3576];
	add.f32 	%f1832, %f1830, %f1831;
	ld.shared.f32 	%f1833, [_ZZ9matrixSumE4tile+3580];
	add.f32 	%f1834, %f1832, %f1833;
	ld.shared.f32 	%f1835, [_ZZ9matrixSumE4tile+3584];
	add.f32 	%f1836, %f1834, %f1835;
	ld.shared.f32 	%f1837, [_ZZ9matrixSumE4tile+3588];
	add.f32 	%f1838, %f1836, %f1837;
	ld.shared.f32 	%f1839, [_ZZ9matrixSumE4tile+3592];
	add.f32 	%f1840, %f1838, %f1839;
	ld.shared.f32 	%f1841, [_ZZ9matrixSumE4tile+3596];
	add.f32 	%f1842, %f1840, %f1841;
	ld.shared.f32 	%f1843, [_ZZ9matrixSumE4tile+3600];
	add.f32 	%f1844, %f1842, %f1843;
	ld.shared.f32 	%f1845, [_ZZ9matrixSumE4tile+3604];
	add.f32 	%f1846, %f1844, %f1845;
	ld.shared.f32 	%f1847, [_ZZ9matrixSumE4tile+3608];
	add.f32 	%f1848, %f1846, %f1847;
	ld.shared.f32 	%f1849, [_ZZ9matrixSumE4tile+3612];
	add.f32 	%f1850, %f1848, %f1849;
	ld.shared.f32 	%f1851, [_ZZ9matrixSumE4tile+3616];
	add.f32 	%f1852, %f1850, %f1851;
	ld.shared.f32 	%f1853, [_ZZ9matrixSumE4tile+3620];
	add.f32 	%f1854, %f1852, %f1853;
	ld.shared.f32 	%f1855, [_ZZ9matrixSumE4tile+3624];
	add.f32 	%f1856, %f1854, %f1855;
	ld.shared.f32 	%f1857, [_ZZ9matrixSumE4tile+3628];
	add.f32 	%f1858, %f1856, %f1857;
	ld.shared.f32 	%f1859, [_ZZ9matrixSumE4tile+3632];
	add.f32 	%f1860, %f1858, %f1859;
	ld.shared.f32 	%f1861, [_ZZ9matrixSumE4tile+3636];
	add.f32 	%f1862, %f1860, %f1861;
	ld.shared.f32 	%f1863, [_ZZ9matrixSumE4tile+3640];
	add.f32 	%f1864, %f1862, %f1863;
	ld.shared.f32 	%f1865, [_ZZ9matrixSumE4tile+3644];
	add.f32 	%f1866, %f1864, %f1865;
	ld.shared.f32 	%f1867, [_ZZ9matrixSumE4tile+3648];
	add.f32 	%f1868, %f1866, %f1867;
	ld.shared.f32 	%f1869, [_ZZ9matrixSumE4tile+3652];
	add.f32 	%f1870, %f1868, %f1869;
	ld.shared.f32 	%f1871, [_ZZ9matrixSumE4tile+3656];
	add.f32 	%f1872, %f1870, %f1871;
	ld.shared.f32 	%f1873, [_ZZ9matrixSumE4tile+3660];
	add.f32 	%f1874, %f1872, %f1873;
	ld.shared.f32 	%f1875, [_ZZ9matrixSumE4tile+3664];
	add.f32 	%f1876, %f1874, %f1875;
	ld.shared.f32 	%f1877, [_ZZ9matrixSumE4tile+3668];
	add.f32 	%f1878, %f1876, %f1877;
	ld.shared.f32 	%f1879, [_ZZ9matrixSumE4tile+3672];
	add.f32 	%f1880, %f1878, %f1879;
	ld.shared.f32 	%f1881, [_ZZ9matrixSumE4tile+3676];
	add.f32 	%f1882, %f1880, %f1881;
	ld.shared.f32 	%f1883, [_ZZ9matrixSumE4tile+3680];
	add.f32 	%f1884, %f1882, %f1883;
	ld.shared.f32 	%f1885, [_ZZ9matrixSumE4tile+3684];
	add.f32 	%f1886, %f1884, %f1885;
	ld.shared.f32 	%f1887, [_ZZ9matrixSumE4tile+3688];
	add.f32 	%f1888, %f1886, %f1887;
	ld.shared.f32 	%f1889, [_ZZ9matrixSumE4tile+3692];
	add.f32 	%f1890, %f1888, %f1889;
	ld.shared.f32 	%f1891, [_ZZ9matrixSumE4tile+3696];
	add.f32 	%f1892, %f1890, %f1891;
	ld.shared.f32 	%f1893, [_ZZ9matrixSumE4tile+3700];
	add.f32 	%f1894, %f1892, %f1893;
	ld.shared.f32 	%f1895, [_ZZ9matrixSumE4tile+3704];
	add.f32 	%f1896, %f1894, %f1895;
	ld.shared.f32 	%f1897, [_ZZ9matrixSumE4tile+3708];
	add.f32 	%f1898, %f1896, %f1897;
	ld.shared.f32 	%f1899, [_ZZ9matrixSumE4tile+3712];
	add.f32 	%f1900, %f1898, %f1899;
	ld.shared.f32 	%f1901, [_ZZ9matrixSumE4tile+3716];
	add.f32 	%f1902, %f1900, %f1901;
	ld.shared.f32 	%f1903, [_ZZ9matrixSumE4tile+3720];
	add.f32 	%f1904, %f1902, %f1903;
	ld.shared.f32 	%f1905, [_ZZ9matrixSumE4tile+3724];
	add.f32 	%f1906, %f1904, %f1905;
	ld.shared.f32 	%f1907, [_ZZ9matrixSumE4tile+3728];
	add.f32 	%f1908, %f1906, %f1907;
	ld.shared.f32 	%f1909, [_ZZ9matrixSumE4tile+3732];
	add.f32 	%f1910, %f1908, %f1909;
	ld.shared.f32 	%f1911, [_ZZ9matrixSumE4tile+3736];
	add.f32 	%f1912, %f1910, %f1911;
	ld.shared.f32 	%f1913, [_ZZ9matrixSumE4tile+3740];
	add.f32 	%f1914, %f1912, %f1913;
	ld.shared.f32 	%f1915, [_ZZ9matrixSumE4tile+3744];
	add.f32 	%f1916, %f1914, %f1915;
	ld.shared.f32 	%f1917, [_ZZ9matrixSumE4tile+3748];
	add.f32 	%f1918, %f1916, %f1917;
	ld.shared.f32 	%f1919, [_ZZ9matrixSumE4tile+3752];
	add.f32 	%f1920, %f1918, %f1919;
	ld.shared.f32 	%f1921, [_ZZ9matrixSumE4tile+3756];
	add.f32 	%f1922, %f1920, %f1921;
	ld.shared.f32 	%f1923, [_ZZ9matrixSumE4tile+3760];
	add.f32 	%f1924, %f1922, %f1923;
	ld.shared.f32 	%f1925, [_ZZ9matrixSumE4tile+3764];
	add.f32 	%f1926, %f1924, %f1925;
	ld.shared.f32 	%f1927, [_ZZ9matrixSumE4tile+3768];
	add.f32 	%f1928, %f1926, %f1927;
	ld.shared.f32 	%f1929, [_ZZ9matrixSumE4tile+3772];
	add.f32 	%f1930, %f1928, %f1929;
	ld.shared.f32 	%f1931, [_ZZ9matrixSumE4tile+3776];
	add.f32 	%f1932, %f1930, %f1931;
	ld.shared.f32 	%f1933, [_ZZ9matrixSumE4tile+3780];
	add.f32 	%f1934, %f1932, %f1933;
	ld.shared.f32 	%f1935, [_ZZ9matrixSumE4tile+3784];
	add.f32 	%f1936, %f1934, %f1935;
	ld.shared.f32 	%f1937, [_ZZ9matrixSumE4tile+3788];
	add.f32 	%f1938, %f1936, %f1937;
	ld.shared.f32 	%f1939, [_ZZ9matrixSumE4tile+3792];
	add.f32 	%f1940, %f1938, %f1939;
	ld.shared.f32 	%f1941, [_ZZ9matrixSumE4tile+3796];
	add.f32 	%f1942, %f1940, %f1941;
	ld.shared.f32 	%f1943, [_ZZ9matrixSumE4tile+3800];
	add.f32 	%f1944, %f1942, %f1943;
	ld.shared.f32 	%f1945, [_ZZ9matrixSumE4tile+3804];
	add.f32 	%f1946, %f1944, %f1945;
	ld.shared.f32 	%f1947, [_ZZ9matrixSumE4tile+3808];
	add.f32 	%f1948, %f1946, %f1947;
	ld.shared.f32 	%f1949, [_ZZ9matrixSumE4tile+3812];
	add.f32 	%f1950, %f1948, %f1949;
	ld.shared.f32 	%f1951, [_ZZ9matrixSumE4tile+3816];
	add.f32 	%f1952, %f1950, %f1951;
	ld.shared.f32 	%f1953, [_ZZ9matrixSumE4tile+3820];
	add.f32 	%f1954, %f1952, %f1953;
	ld.shared.f32 	%f1955, [_ZZ9matrixSumE4tile+3824];
	add.f32 	%f1956, %f1954, %f1955;
	ld.shared.f32 	%f1957, [_ZZ9matrixSumE4tile+3828];
	add.f32 	%f1958, %f1956, %f1957;
	ld.shared.f32 	%f1959, [_ZZ9matrixSumE4tile+3832];
	add.f32 	%f1960, %f1958, %f1959;
	ld.shared.f32 	%f1961, [_ZZ9matrixSumE4tile+3836];
	add.f32 	%f1962, %f1960, %f1961;
	ld.shared.f32 	%f1963, [_ZZ9matrixSumE4tile+3840];
	add.f32 	%f1964, %f1962, %f1963;
	ld.shared.f32 	%f1965, [_ZZ9matrixSumE4tile+3844];
	add.f32 	%f1966, %f1964, %f1965;
	ld.shared.f32 	%f1967, [_ZZ9matrixSumE4tile+3848];
	add.f32 	%f1968, %f1966, %f1967;
	ld.shared.f32 	%f1969, [_ZZ9matrixSumE4tile+3852];
	add.f32 	%f1970, %f1968, %f1969;
	ld.shared.f32 	%f1971, [_ZZ9matrixSumE4tile+3856];
	add.f32 	%f1972, %f1970, %f1971;
	ld.shared.f32 	%f1973, [_ZZ9matrixSumE4tile+3860];
	add.f32 	%f1974, %f1972, %f1973;
	ld.shared.f32 	%f1975, [_ZZ9matrixSumE4tile+3864];
	add.f32 	%f1976, %f1974, %f1975;
	ld.shared.f32 	%f1977, [_ZZ9matrixSumE4tile+3868];
	add.f32 	%f1978, %f1976, %f1977;
	ld.shared.f32 	%f1979, [_ZZ9matrixSumE4tile+3872];
	add.f32 	%f1980, %f1978, %f1979;
	ld.shared.f32 	%f1981, [_ZZ9matrixSumE4tile+3876];
	add.f32 	%f1982, %f1980, %f1981;
	ld.shared.f32 	%f1983, [_ZZ9matrixSumE4tile+3880];
	add.f32 	%f1984, %f1982, %f1983;
	ld.shared.f32 	%f1985, [_ZZ9matrixSumE4tile+3884];
	add.f32 	%f1986, %f1984, %f1985;
	ld.shared.f32 	%f1987, [_ZZ9matrixSumE4tile+3888];
	add.f32 	%f1988, %f1986, %f1987;
	ld.shared.f32 	%f1989, [_ZZ9matrixSumE4tile+3892];
	add.f32 	%f1990, %f1988, %f1989;
	ld.shared.f32 	%f1991, [_ZZ9matrixSumE4tile+3896];
	add.f32 	%f1992, %f1990, %f1991;
	ld.shared.f32 	%f1993, [_ZZ9matrixSumE4tile+3900];
	add.f32 	%f1994, %f1992, %f1993;
	ld.shared.f32 	%f1995, [_ZZ9matrixSumE4tile+3904];
	add.f32 	%f1996, %f1994, %f1995;
	ld.shared.f32 	%f1997, [_ZZ9matrixSumE4tile+3908];
	add.f32 	%f1998, %f1996, %f1997;
	ld.shared.f32 	%f1999, [_ZZ9matrixSumE4tile+3912];
	add.f32 	%f2000, %f1998, %f1999;
	ld.shared.f32 	%f2001, [_ZZ9matrixSumE4tile+3916];
	add.f32 	%f2002, %f2000, %f2001;
	ld.shared.f32 	%f2003, [_ZZ9matrixSumE4tile+3920];
	add.f32 	%f2004, %f2002, %f2003;
	ld.shared.f32 	%f2005, [_ZZ9matrixSumE4tile+3924];
	add.f32 	%f2006, %f2004, %f2005;
	ld.shared.f32 	%f2007, [_ZZ9matrixSumE4tile+3928];
	add.f32 	%f2008, %f2006, %f2007;
	ld.shared.f32 	%f2009, [_ZZ9matrixSumE4tile+3932];
	add.f32 	%f2010, %f2008, %f2009;
	ld.shared.f32 	%f2011, [_ZZ9matrixSumE4tile+3936];
	add.f32 	%f2012, %f2010, %f2011;
	ld.shared.f32 	%f2013, [_ZZ9matrixSumE4tile+3940];
	add.f32 	%f2014, %f2012, %f2013;
	ld.shared.f32 	%f2015, [_ZZ9matrixSumE4tile+3944];
	add.f32 	%f2016, %f2014, %f2015;
	ld.shared.f32 	%f2017, [_ZZ9matrixSumE4tile+3948];
	add.f32 	%f2018, %f2016, %f2017;
	ld.shared.f32 	%f2019, [_ZZ9matrixSumE4tile+3952];
	add.f32 	%f2020, %f2018, %f2019;
	ld.shared.f32 	%f2021, [_ZZ9matrixSumE4tile+3956];
	add.f32 	%f2022, %f2020, %f2021;
	ld.shared.f32 	%f2023, [_ZZ9matrixSumE4tile+3960];
	add.f32 	%f2024, %f2022, %f2023;
	ld.shared.f32 	%f2025, [_ZZ9matrixSumE4tile+3964];
	add.f32 	%f2026, %f2024, %f2025;
	ld.shared.f32 	%f2027, [_ZZ9matrixSumE4tile+3968];
	add.f32 	%f2028, %f2026, %f2027;
	ld.shared.f32 	%f2029, [_ZZ9matrixSumE4tile+3972];
	add.f32 	%f2030, %f2028, %f2029;
	ld.shared.f32 	%f2031, [_ZZ9matrixSumE4tile+3976];
	add.f32 	%f2032, %f2030, %f2031;
	ld.shared.f32 	%f2033, [_ZZ9matrixSumE4tile+3980];
	add.f32 	%f2034, %f2032, %f2033;
	ld.shared.f32 	%f2035, [_ZZ9matrixSumE4tile+3984];
	add.f32 	%f2036, %f2034, %f2035;
	ld.shared.f32 	%f2037, [_ZZ9matrixSumE4tile+3988];
	add.f32 	%f2038, %f2036, %f2037;
	ld.shared.f32 	%f2039, [_ZZ9matrixSumE4tile+3992];
	add.f32 	%f2040, %f2038, %f2039;
	ld.shared.f32 	%f2041, [_ZZ9matrixSumE4tile+3996];
	add.f32 	%f2042, %f2040, %f2041;
	ld.shared.f32 	%f2043, [_ZZ9matrixSumE4tile+4000];
	add.f32 	%f2044, %f2042, %f2043;
	ld.shared.f32 	%f2045, [_ZZ9matrixSumE4tile+4004];
	add.f32 	%f2046, %f2044, %f2045;
	ld.shared.f32 	%f2047, [_ZZ9matrixSumE4tile+4008];
	add.f32 	%f2048, %f2046, %f2047;
	ld.shared.f32 	%f2049, [_ZZ9matrixSumE4tile+4012];
	add.f32 	%f2050, %f2048, %f2049;
	ld.shared.f32 	%f2051, [_ZZ9matrixSumE4tile+4016];
	add.f32 	%f2052, %f2050, %f2051;
	ld.shared.f32 	%f2053, [_ZZ9matrixSumE4tile+4020];
	add.f32 	%f2054, %f2052, %f2053;
	ld.shared.f32 	%f2055, [_ZZ9matrixSumE4tile+4024];
	add.f32 	%f2056, %f2054, %f2055;
	ld.shared.f32 	%f2057, [_ZZ9matrixSumE4tile+4028];
	add.f32 	%f2058, %f2056, %f2057;
	ld.shared.f32 	%f2059, [_ZZ9matrixSumE4tile+4032];
	add.f32 	%f2060, %f2058, %f2059;
	ld.shared.f32 	%f2061, [_ZZ9matrixSumE4tile+4036];
	add.f32 	%f2062, %f2060, %f2061;
	ld.shared.f32 	%f2063, [_ZZ9matrixSumE4tile+4040];
	add.f32 	%f2064, %f2062, %f2063;
	ld.shared.f32 	%f2065, [_ZZ9matrixSumE4tile+4044];
	add.f32 	%f2066, %f2064, %f2065;
	ld.shared.f32 	%f2067, [_ZZ9matrixSumE4tile+4048];
	add.f32 	%f2068, %f2066, %f2067;
	ld.shared.f32 	%f2069, [_ZZ9matrixSumE4tile+4052];
	add.f32 	%f2070, %f2068, %f2069;
	ld.shared.f32 	%f2071, [_ZZ9matrixSumE4tile+4056];
	add.f32 	%f2072, %f2070, %f2071;
	ld.shared.f32 	%f2073, [_ZZ9matrixSumE4tile+4060];
	add.f32 	%f2074, %f2072, %f2073;
	ld.shared.f32 	%f2075, [_ZZ9matrixSumE4tile+4064];
	add.f32 	%f2076, %f2074, %f2075;
	ld.shared.f32 	%f2077, [_ZZ9matrixSumE4tile+4068];
	add.f32 	%f2078, %f2076, %f2077;
	ld.shared.f32 	%f2079, [_ZZ9matrixSumE4tile+4072];
	add.f32 	%f2080, %f2078, %f2079;
	ld.shared.f32 	%f2081, [_ZZ9matrixSumE4tile+4076];
	add.f32 	%f2082, %f2080, %f2081;
	ld.shared.f32 	%f2083, [_ZZ9matrixSumE4tile+4080];
	add.f32 	%f2084, %f2082, %f2083;
	ld.shared.f32 	%f2085, [_ZZ9matrixSumE4tile+4084];
	add.f32 	%f2086, %f2084, %f2085;
	ld.shared.f32 	%f2087, [_ZZ9matrixSumE4tile+4088];
	add.f32 	%f2088, %f2086, %f2087;
	ld.shared.f32 	%f2089, [_ZZ9matrixSumE4tile+4092];
	add.f32 	%f2090, %f2088, %f2089;
	cvta.to.global.u64 	%rd14, %rd3;
	st.global.f32 	[%rd14], %f2090;
$L__BB18_34:
	ret;

}
	// .globl	matrixSumRows
.visible .entry matrixSumRows(
	.param .u64 .ptr .align 1 matrixSumRows_param_0,
	.param .u64 .ptr .align 1 matrixSumRows_param_1,
	.param .u32 matrixSumRows_param_2,
	.param .u32 matrixSumRows_param_3
)
{
	.reg .pred 	%p<11>;
	.reg .b32 	%r<38>;
	.reg .b32 	%f<83>;
	.reg .b64 	%rd<43>;

	ld.param.u64 	%rd3, [matrixSumRows_param_0];
	ld.param.u64 	%rd2, [matrixSumRows_param_1];
	ld.param.u32 	%r23, [matrixSumRows_param_2];
	ld.param.u32 	%r24, [matrixSumRows_param_3];
	cvta.to.global.u64 	%rd1, %rd3;
	mov.u32 	%r25, %ctaid.x;
	mov.u32 	%r26, %tid.x;
	mov.u32 	%r27, %ntid.x;
	mad.lo.s32 	%r1, %r25, %r27, %r26;
	setp.ge.s32 	%p1, %r1, %r24;
	@%p1 bra 	$L__BB19_15;
	setp.lt.s32 	%p2, %r23, 1;
	mov.f32 	%f82, 0f00000000;
	@%p2 bra 	$L__BB19_14;
	and.b32  	%r2, %r23, 15;
	setp.lt.u32 	%p3, %r23, 16;
	mov.f32 	%f82, 0f00000000;
	mov.b32 	%r34, 0;
	@%p3 bra 	$L__BB19_5;
	and.b32  	%r34, %r23, 2147483632;
	neg.s32 	%r32, %r34;
	shl.b32 	%r5, %r24, 4;
	mov.f32 	%f82, 0f00000000;
	mul.wide.s32 	%rd6, %r24, 4;
	mov.u32 	%r31, %r1;
$L__BB19_4:
	.pragma "nounroll";
	mul.wide.s32 	%rd4, %r31, 4;
	add.s64 	%rd5, %rd1, %rd4;
	ld.global.f32 	%f18, [%rd5];
	add.f32 	%f19, %f82, %f18;
	add.s64 	%rd7, %rd5, %rd6;
	ld.global.f32 	%f20, [%rd7];
	add.f32 	%f21, %f19, %f20;
	add.s64 	%rd8, %rd7, %rd6;
	ld.global.f32 	%f22, [%rd8];
	add.f32 	%f23, %f21, %f22;
	add.s64 	%rd9, %rd8, %rd6;
	ld.global.f32 	%f24, [%rd9];
	add.f32 	%f25, %f23, %f24;
	add.s64 	%rd10, %rd9, %rd6;
	ld.global.f32 	%f26, [%rd10];
	add.f32 	%f27, %f25, %f26;
	add.s64 	%rd11, %rd10, %rd6;
	ld.global.f32 	%f28, [%rd11];
	add.f32 	%f29, %f27, %f28;
	add.s64 	%rd12, %rd11, %rd6;
	ld.global.f32 	%f30, [%rd12];
	add.f32 	%f31, %f29, %f30;
	add.s64 	%rd13, %rd12, %rd6;
	ld.global.f32 	%f32, [%rd13];
	add.f32 	%f33, %f31, %f32;
	add.s64 	%rd14, %rd13, %rd6;
	ld.global.f32 	%f34, [%rd14];
	add.f32 	%f35, %f33, %f34;
	add.s64 	%rd15, %rd14, %rd6;
	ld.global.f32 	%f36, [%rd15];
	add.f32 	%f37, %f35, %f36;
	add.s64 	%rd16, %rd15, %rd6;
	ld.global.f32 	%f38, [%rd16];
	add.f32 	%f39, %f37, %f38;
	add.s64 	%rd17, %rd16, %rd6;
	ld.global.f32 	%f40, [%rd17];
	add.f32 	%f41, %f39, %f40;
	add.s64 	%rd18, %rd17, %rd6;
	ld.global.f32 	%f42, [%rd18];
	add.f32 	%f43, %f41, %f42;
	add.s64 	%rd19, %rd18, %rd6;
	ld.global.f32 	%f44, [%rd19];
	add.f32 	%f45, %f43, %f44;
	add.s64 	%rd20, %rd19, %rd6;
	ld.global.f32 	%f46, [%rd20];
	add.f32 	%f47, %f45, %f46;
	add.s64 	%rd21, %rd20, %rd6;
	ld.global.f32 	%f48, [%rd21];
	add.f32 	%f82, %f47, %f48;
	add.s32 	%r32, %r32, 16;
	add.s32 	%r31, %r31, %r5;
	setp.ne.s32 	%p4, %r32, 0;
	@%p4 bra 	$L__BB19_4;
$L__BB19_5:
	setp.eq.s32 	%p5, %r2, 0;
	@%p5 bra 	$L__BB19_14;
	and.b32  	%r11, %r23, 7;
	setp.lt.u32 	%p6, %r2, 8;
	@%p6 bra 	$L__BB19_8;
	mad.lo.s32 	%r29, %r34, %r24, %r1;
	mul.wide.s32 	%rd22, %r29, 4;
	add.s64 	%rd23, %rd1, %rd22;
	ld.global.f32 	%f50, [%rd23];
	add.f32 	%f51, %f82, %f50;
	mul.wide.s32 	%rd24, %r24, 4;
	add.s64 	%rd25, %rd23, %rd24;
	ld.global.f32 	%f52, [%rd25];
	add.f32 	%f53, %f51, %f52;
	add.s64 	%rd26, %rd25, %rd24;
	ld.global.f32 	%f54, [%rd26];
	add.f32 	%f55, %f53, %f54;
	add.s64 	%rd27, %rd26, %rd24;
	ld.global.f32 	%f56, [%rd27];
	add.f32 	%f57, %f55, %f56;
	add.s64 	%rd28, %rd27, %rd24;
	ld.global.f32 	%f58, [%rd28];
	add.f32 	%f59, %f57, %f58;
	add.s64 	%rd29, %rd28, %rd24;
	ld.global.f32 	%f60, [%rd29];
	add.f32 	%f61, %f59, %f60;
	add.s64 	%rd30, %rd29, %rd24;
	ld.global.f32 	%f62, [%rd30];
	add.f32 	%f63, %f61, %f62;
	add.s64 	%rd31, %rd30, %rd24;
	ld.global.f32 	%f64, [%rd31];
	add.f32 	%f82, %f63, %f64;
	add.s32 	%r34, %r34, 8;
$L__BB19_8:
	setp.eq.s32 	%p7, %r11, 0;
	@%p7 bra 	$L__BB19_14;
	and.b32  	%r14, %r23, 3;
	setp.lt.u32 	%p8, %r11, 4;
	@%p8 bra 	$L__BB19_11;
	mad.lo.s32 	%r30, %r34, %r24, %r1;
	mul.wide.s32 	%rd32, %r30, 4;
	add.s64 	%rd33, %rd1, %rd32;
	ld.global.f32 	%f66, [%rd33];
	add.f32 	%f67, %f82, %f66;
	mul.wide.s32 	%rd34, %r24, 4;
	add.s64 	%rd35, %rd33, %rd34;
	ld.global.f32 	%f68, [%rd35];
	add.f32 	%f69, %f67, %f68;
	add.s64 	%rd36, %rd35, %rd34;
	ld.global.f32 	%f70, [%rd36];
	add.f32 	%f71, %f69, %f70;
	add.s64 	%rd37, %rd36, %rd34;
	ld.global.f32 	%f72, [%rd37];
	add.f32 	%f82, %f71, %f72;
	add.s32 	%r34, %r34, 4;
$L__BB19_11:
	setp.eq.s32 	%p9, %r14, 0;
	@%p9 bra 	$L__BB19_14;
	mad.lo.s32 	%r37, %r34, %r24, %r1;
	neg.s32 	%r36, %r14;
$L__BB19_13:
	.pragma "nounroll";
	mul.wide.s32 	%rd38, %r37, 4;
	add.s64 	%rd39, %rd1, %rd38;
	ld.global.f32 	%f73, [%rd39];
	add.f32 	%f82, %f82, %f73;
	add.s32 	%r37, %r37, %r24;
	add.s32 	%r36, %r36, 1;
	setp.ne.s32 	%p10, %r36, 0;
	@%p10 bra 	$L__BB19_13;
$L__BB19_14:
	cvta.to.global.u64 	%rd40, %rd2;
	mul.wide.s32 	%rd41, %r1, 4;
	add.s64 	%rd42, %rd40, %rd41;
	st.global.f32 	[%rd42], %f82;
$L__BB19_15:
	ret;

}
	// .globl	matrixSumColumns
.visible .entry matrixSumColumns(
	.param .u64 .ptr .align 1 matrixSumColumns_param_0,
	.param .u64 .ptr .align 1 matrixSumColumns_param_1,
	.param .u32 matrixSumColumns_param_2,
	.param .u32 matrixSumColumns_param_3
)
{
	.reg .pred 	%p<100>;
	.reg .b32 	%r<304>;
	.reg .b32 	%f<106>;
	.reg .b64 	%rd<73>;
	// demoted variable
	.shared .align 4 .b8 _ZZ16matrixSumColumnsE4tile[4096];
	ld.param.u32 	%r118, [matrixSumColumns_param_3];
	setp.lt.s32 	%p1, %r118, -30;
	mov.f32 	%f105, 0f00000000;
	@%p1 bra 	$L__BB20_98;
	ld.param.u32 	%r237, [matrixSumColumns_param_3];
	add.s32 	%r119, %r237, -1;
	shr.s32 	%r120, %r119, 31;
	shr.u32 	%r121, %r120, 27;
	add.s32 	%r122, %r119, %r121;
	shr.s32 	%r123, %r122, 5;
	neg.s32 	%r303, %r123;
	mov.u32 	%r124, %ctaid.y;
	shl.b32 	%r1, %r124, 5;
	mov.u32 	%r270, %tid.y;
	shl.b32 	%r125, %r270, 2;
	mov.u32 	%r126, _ZZ16matrixSumColumnsE4tile;
	add.s32 	%r3, %r126, %r125;
	mad.lo.s32 	%r4, %r270, 124, %r3;
	mul.lo.s32 	%r127, %r1, %r237;
	add.s32 	%r128, %r127, %r237;
	add.s32 	%r129, %r128, %r237;
	add.s32 	%r130, %r129, %r237;
	add.s32 	%r131, %r130, %r237;
	add.s32 	%r132, %r131, %r237;
	add.s32 	%r133, %r132, %r237;
	add.s32 	%r134, %r133, %r237;
	add.s32 	%r135, %r134, %r237;
	add.s32 	%r136, %r135, %r237;
	add.s32 	%r137, %r136, %r237;
	add.s32 	%r138, %r137, %r237;
	add.s32 	%r139, %r138, %r237;
	add.s32 	%r140, %r139, %r237;
	or.b32  	%r5, %r1, 14;
	or.b32  	%r6, %r1, 15;
	or.b32  	%r141, %r1, 16;
	or.b32  	%r142, %r1, 17;
	or.b32  	%r143, %r1, 18;
	or.b32  	%r144, %r1, 19;
	or.b32  	%r7, %r1, 20;
	or.b32  	%r145, %r1, 21;
	or.b32  	%r146, %r1, 22;
	or.b32  	%r8, %r1, 23;
	or.b32  	%r9, %r1, 24;
	or.b32  	%r10, %r1, 25;
	or.b32  	%r11, %r1, 26;
	or.b32  	%r12, %r1, 27;
	or.b32  	%r13, %r1, 28;
	or.b32  	%r147, %r1, 29;
	or.b32  	%r148, %r1, 30;
	or.b32  	%r14, %r1, 31;
	mad.lo.s32 	%r302, %r237, %r14, %r270;
	mad.lo.s32 	%r301, %r237, %r148, %r270;
	mad.lo.s32 	%r300, %r237, %r147, %r270;
	mad.lo.s32 	%r299, %r237, %r13, %r270;
	mad.lo.s32 	%r298, %r237, %r12, %r270;
	mad.lo.s32 	%r297, %r237, %r11, %r270;
	mad.lo.s32 	%r296, %r237, %r10, %r270;
	mad.lo.s32 	%r295, %r237, %r9, %r270;
	mad.lo.s32 	%r294, %r237, %r8, %r270;
	mad.lo.s32 	%r293, %r237, %r146, %r270;
	mad.lo.s32 	%r292, %r237, %r145, %r270;
	mad.lo.s32 	%r291, %r237, %r7, %r270;
	mad.lo.s32 	%r290, %r237, %r144, %r270;
	mad.lo.s32 	%r289, %r237, %r143, %r270;
	mad.lo.s32 	%r288, %r237, %r142, %r270;
	mad.lo.s32 	%r287, %r237, %r141, %r270;
	mad.lo.s32 	%r286, %r237, %r6, %r270;
	mad.lo.s32 	%r285, %r237, %r5, %r270;
	add.s32 	%r284, %r270, %r140;
	add.s32 	%r283, %r270, %r139;
	add.s32 	%r282, %r270, %r138;
	add.s32 	%r281, %r270, %r137;
	add.s32 	%r280, %r270, %r136;
	add.s32 	%r279, %r270, %r135;
	add.s32 	%r278, %r270, %r134;
	add.s32 	%r277, %r270, %r133;
	add.s32 	%r276, %r270, %r132;
	add.s32 	%r275, %r270, %r131;
	add.s32 	%r274, %r270, %r130;
	add.s32 	%r273, %r270, %r129;
	add.s32 	%r272, %r270, %r128;
	add.s32 	%r271, %r270, %r127;
	mov.f32 	%f105, 0f00000000;
$L__BB20_2:
	ld.param.u32 	%r238, [matrixSumColumns_param_3];
	ld.param.u32 	%r204, [matrixSumColumns_param_2];
	ld.param.u64 	%rd71, [matrixSumColumns_param_0];
	cvta.to.global.u64 	%rd1, %rd71;
	setp.ge.s32 	%p2, %r1, %r204;
	setp.ge.s32 	%p3, %r270, %r238;
	mov.f32 	%f104, 0f00000000;
	or.pred  	%p4, %p2, %p3;
	@%p4 bra 	$L__BB20_4;
	mul.wide.s32 	%rd4, %r271, 4;
	add.s64 	%rd5, %rd1, %rd4;
	ld.global.f32 	%f104, [%rd5];
$L__BB20_4:
	ld.param.u32 	%r239, [matrixSumColumns_param_3];
	ld.param.u32 	%r205, [matrixSumColumns_param_2];
	setp.lt.s32 	%p5, %r270, %r239;
	add.s32 	%r149, %r1, 1;
	setp.lt.s32 	%p6, %r149, %r205;
	st.shared.f32 	[%r3], %f104;
	and.pred  	%p7, %p6, %p5;
	@%p7 bra 	$L__BB20_6;
	mov.b32 	%r150, 0;
	st.shared.u32 	[%r3+128], %r150;
	bra.uni 	$L__BB20_7;
$L__BB20_6:
	mul.wide.s32 	%rd6, %r272, 4;
	add.s64 	%rd7, %rd1, %rd6;
	ld.global.f32 	%f9, [%rd7];
	st.shared.f32 	[%r3+128], %f9;
$L__BB20_7:
	ld.param.u32 	%r240, [matrixSumColumns_param_3];
	ld.param.u32 	%r206, [matrixSumColumns_param_2];
	setp.lt.s32 	%p8, %r270, %r240;
	add.s32 	%r151, %r1, 2;
	setp.lt.s32 	%p9, %r151, %r206;
	and.pred  	%p10, %p9, %p8;
	@%p10 bra 	$L__BB20_9;
	mov.b32 	%r152, 0;
	st.shared.u32 	[%r3+256], %r152;
	bra.uni 	$L__BB20_10;
$L__BB20_9:
	mul.wide.s32 	%rd8, %r273, 4;
	add.s64 	%rd9, %rd1, %rd8;
	ld.global.f32 	%f10, [%rd9];
	st.shared.f32 	[%r3+256], %f10;
$L__BB20_10:
	ld.param.u32 	%r241, [matrixSumColumns_param_3];
	ld.param.u32 	%r207, [matrixSumColumns_param_2];
	setp.lt.s32 	%p11, %r270, %r241;
	add.s32 	%r153, %r1, 3;
	setp.lt.s32 	%p12, %r153, %r207;
	and.pred  	%p13, %p12, %p11;
	@%p13 bra 	$L__BB20_12;
	mov.b32 	%r154, 0;
	st.shared.u32 	[%r3+384], %r154;
	bra.uni 	$L__BB20_13;
$L__BB20_12:
	mul.wide.s32 	%rd10, %r274, 4;
	add.s64 	%rd11, %rd1, %rd10;
	ld.global.f32 	%f11, [%rd11];
	st.shared.f32 	[%r3+384], %f11;
$L__BB20_13:
	ld.param.u32 	%r242, [matrixSumColumns_param_3];
	ld.param.u32 	%r208, [matrixSumColumns_param_2];
	setp.lt.s32 	%p14, %r270, %r242;
	add.s32 	%r155, %r1, 4;
	setp.lt.s32 	%p15, %r155, %r208;
	and.pred  	%p16, %p15, %p14;
	@%p16 bra 	$L__BB20_15;
	mov.b32 	%r156, 0;
	st.shared.u32 	[%r3+512], %r156;
	bra.uni 	$L__BB20_16;
$L__BB20_15:
	mul.wide.s32 	%rd12, %r275, 4;
	add.s64 	%rd13, %rd1, %rd12;
	ld.global.f32 	%f12, [%rd13];
	st.shared.f32 	[%r3+512], %f12;
$L__BB20_16:
	ld.param.u32 	%r243, [matrixSumColumns_param_3];
	ld.param.u32 	%r209, [matrixSumColumns_param_2];
	setp.lt.s32 	%p17, %r270, %r243;
	add.s32 	%r157, %r1, 5;
	setp.lt.s32 	%p18, %r157, %r209;
	and.pred  	%p19, %p18, %p17;
	@%p19 bra 	$L__BB20_18;
	mov.b32 	%r158, 0;
	st.shared.u32 	[%r3+640], %r158;
	bra.uni 	$L__BB20_19;
$L__BB20_18:
	mul.wide.s32 	%rd14, %r276, 4;
	add.s64 	%rd15, %rd1, %rd14;
	ld.global.f32 	%f13, [%rd15];
	st.shared.f32 	[%r3+640], %f13;
$L__BB20_19:
	ld.param.u32 	%r244, [matrixSumColumns_param_3];
	ld.param.u32 	%r210, [matrixSumColumns_param_2];
	setp.lt.s32 	%p20, %r270, %r244;
	add.s32 	%r159, %r1, 6;
	setp.lt.s32 	%p21, %r159, %r210;
	and.pred  	%p22, %p21, %p20;
	@%p22 bra 	$L__BB20_21;
	mov.b32 	%r160, 0;
	st.shared.u32 	[%r3+768], %r160;
	bra.uni 	$L__BB20_22;
$L__BB20_21:
	mul.wide.s32 	%rd16, %r277, 4;
	add.s64 	%rd17, %rd1, %rd16;
	ld.global.f32 	%f14, [%rd17];
	st.shared.f32 	[%r3+768], %f14;
$L__BB20_22:
	ld.param.u32 	%r245, [matrixSumColumns_param_3];
	ld.param.u32 	%r211, [matrixSumColumns_param_2];
	setp.lt.s32 	%p23, %r270, %r245;
	add.s32 	%r161, %r1, 7;
	setp.lt.s32 	%p24, %r161, %r211;
	and.pred  	%p25, %p24, %p23;
	@%p25 bra 	$L__BB20_24;
	mov.b32 	%r162, 0;
	st.shared.u32 	[%r3+896], %r162;
	bra.uni 	$L__BB20_25;
$L__BB20_24:
	mul.wide.s32 	%rd18, %r278, 4;
	add.s64 	%rd19, %rd1, %rd18;
	ld.global.f32 	%f15, [%rd19];
	st.shared.f32 	[%r3+896], %f15;
$L__BB20_25:
	ld.param.u32 	%r246, [matrixSumColumns_param_3];
	ld.param.u32 	%r212, [matrixSumColumns_param_2];
	setp.lt.s32 	%p26, %r270, %r246;
	add.s32 	%r163, %r1, 8;
	setp.lt.s32 	%p27, %r163, %r212;
	and.pred  	%p28, %p27, %p26;
	@%p28 bra 	$L__BB20_27;
	mov.b32 	%r164, 0;
	st.shared.u32 	[%r3+1024], %r164;
	bra.uni 	$L__BB20_28;
$L__BB20_27:
	mul.wide.s32 	%rd20, %r279, 4;
	add.s64 	%rd21, %rd1, %rd20;
	ld.global.f32 	%f16, [%rd21];
	st.shared.f32 	[%r3+1024], %f16;
$L__BB20_28:
	ld.param.u32 	%r247, [matrixSumColumns_param_3];
	ld.param.u32 	%r213, [matrixSumColumns_param_2];
	setp.lt.s32 	%p29, %r270, %r247;
	add.s32 	%r165, %r1, 9;
	setp.lt.s32 	%p30, %r165, %r213;
	and.pred  	%p31, %p30, %p29;
	@%p31 bra 	$L__BB20_30;
	mov.b32 	%r166, 0;
	st.shared.u32 	[%r3+1152], %r166;
	bra.uni 	$L__BB20_31;
$L__BB20_30:
	mul.wide.s32 	%rd22, %r280, 4;
	add.s64 	%rd23, %rd1, %rd22;
	ld.global.f32 	%f17, [%rd23];
	st.shared.f32 	[%r3+1152], %f17;
$L__BB20_31:
	ld.param.u32 	%r248, [matrixSumColumns_param_3];
	ld.param.u32 	%r214, [matrixSumColumns_param_2];
	setp.lt.s32 	%p32, %r270, %r248;
	add.s32 	%r167, %r1, 10;
	setp.lt.s32 	%p33, %r167, %r214;
	and.pred  	%p34, %p33, %p32;
	@%p34 bra 	$L__BB20_33;
	mov.b32 	%r168, 0;
	st.shared.u32 	[%r3+1280], %r168;
	bra.uni 	$L__BB20_34;
$L__BB20_33:
	mul.wide.s32 	%rd24, %r281, 4;
	add.s64 	%rd25, %rd1, %rd24;
	ld.global.f32 	%f18, [%rd25];
	st.shared.f32 	[%r3+1280], %f18;
$L__BB20_34:
	ld.param.u32 	%r249, [matrixSumColumns_param_3];
	ld.param.u32 	%r215, [matrixSumColumns_param_2];
	setp.lt.s32 	%p35, %r270, %r249;
	add.s32 	%r169, %r1, 11;
	setp.lt.s32 	%p36, %r169, %r215;
	and.pred  	%p37, %p36, %p35;
	@%p37 bra 	$L__BB20_36;
	mov.b32 	%r170, 0;
	st.shared.u32 	[%r3+1408], %r170;
	bra.uni 	$L__BB20_37;
$L__BB20_36:
	mul.wide.s32 	%rd26, %r282, 4;
	add.s64 	%rd27, %rd1, %rd26;
	ld.global.f32 	%f19, [%rd27];
	st.shared.f32 	[%r3+1408], %f19;
$L__BB20_37:
	ld.param.u32 	%r250, [matrixSumColumns_param_3];
	ld.param.u32 	%r216, [matrixSumColumns_param_2];
	setp.lt.s32 	%p38, %r270, %r250;
	add.s32 	%r171, %r1, 12;
	setp.lt.s32 	%p39, %r171, %r216;
	and.pred  	%p40, %p39, %p38;
	@%p40 bra 	$L__BB20_39;
	mov.b32 	%r172, 0;
	st.shared.u32 	[%r3+1536], %r172;
	bra.uni 	$L__BB20_40;
$L__BB20_39:
	mul.wide.s32 	%rd28, %r283, 4;
	add.s64 	%rd29, %rd1, %rd28;
	ld.global.f32 	%f20, [%rd29];
	st.shared.f32 	[%r3+1536], %f20;
$L__BB20_40:
	ld.param.u32 	%r251, [matrixSumColumns_param_3];
	ld.param.u32 	%r217, [matrixSumColumns_param_2];
	setp.lt.s32 	%p41, %r270, %r251;
	add.s32 	%r173, %r1, 13;
	setp.lt.s32 	%p42, %r173, %r217;
	and.pred  	%p43, %p42, %p41;
	@%p43 bra 	$L__BB20_42;
	mov.b32 	%r174, 0;
	st.shared.u32 	[%r3+1664], %r174;
	bra.uni 	$L__BB20_43;
$L__BB20_42:
	mul.wide.s32 	%rd30, %r284, 4;
	add.s64 	%rd31, %rd1, %rd30;
	ld.global.f32 	%f21, [%rd31];
	st.shared.f32 	[%r3+1664], %f21;
$L__BB20_43:
	ld.param.u32 	%r252, [matrixSumColumns_param_3];
	ld.param.u32 	%r218, [matrixSumColumns_param_2];
	setp.lt.s32 	%p44, %r270, %r252;
	setp.lt.s32 	%p45, %r5, %r218;
	and.pred  	%p46, %p45, %p44;
	@%p46 bra 	$L__BB20_45;
	mov.b32 	%r175, 0;
	st.shared.u32 	[%r3+1792], %r175;
	bra.uni 	$L__BB20_46;
$L__BB20_45:
	mul.wide.s32 	%rd32, %r285, 4;
	add.s64 	%rd33, %rd1, %rd32;
	ld.global.f32 	%f22, [%rd33];
	st.shared.f32 	[%r3+1792], %f22;
$L__BB20_46:
	ld.param.u32 	%r253, [matrixSumColumns_param_3];
	ld.param.u32 	%r219, [matrixSumColumns_param_2];
	setp.lt.s32 	%p47, %r270, %r253;
	setp.lt.s32 	%p48, %r6, %r219;
	and.pred  	%p49, %p48, %p47;
	@%p49 bra 	$L__BB20_48;
	mov.b32 	%r176, 0;
	st.shared.u32 	[%r3+1920], %r176;
	bra.uni 	$L__BB20_49;
$L__BB20_48:
	mul.wide.s32 	%rd34, %r286, 4;
	add.s64 	%rd35, %rd1, %rd34;
	ld.global.f32 	%f23, [%rd35];
	st.shared.f32 	[%r3+1920], %f23;
$L__BB20_49:
	ld.param.u32 	%r254, [matrixSumColumns_param_3];
	ld.param.u32 	%r220, [matrixSumColumns_param_2];
	setp.lt.s32 	%p50, %r270, %r254;
	add.s32 	%r177, %r1, 16;
	setp.lt.s32 	%p51, %r177, %r220;
	and.pred  	%p52, %p51, %p50;
	@%p52 bra 	$L__BB20_51;
	mov.b32 	%r178, 0;
	st.shared.u32 	[%r3+2048], %r178;
	bra.uni 	$L__BB20_52;
$L__BB20_51:
	mul.wide.s32 	%rd36, %r287, 4;
	add.s64 	%rd37, %rd1, %rd36;
	ld.global.f32 	%f24, [%rd37];
	st.shared.f32 	[%r3+2048], %f24;
$L__BB20_52:
	ld.param.u32 	%r255, [matrixSumColumns_param_3];
	ld.param.u32 	%r221, [matrixSumColumns_param_2];
	setp.lt.s32 	%p53, %r270, %r255;
	add.s32 	%r179, %r1, 17;
	setp.lt.s32 	%p54, %r179, %r221;
	and.pred  	%p55, %p54, %p53;
	@%p55 bra 	$L__BB20_54;
	mov.b32 	%r180, 0;
	st.shared.u32 	[%r3+2176], %r180;
	bra.uni 	$L__BB20_55;
$L__BB20_54:
	mul.wide.s32 	%rd38, %r288, 4;
	add.s64 	%rd39, %rd1, %rd38;
	ld.global.f32 	%f25, [%rd39];
	st.shared.f32 	[%r3+2176], %f25;
$L__BB20_55:
	ld.param.u32 	%r256, [matrixSumColumns_param_3];
	ld.param.u32 	%r222, [matrixSumColumns_param_2];
	setp.lt.s32 	%p56, %r270, %r256;
	add.s32 	%r181, %r1, 18;
	setp.lt.s32 	%p57, %r181, %r222;
	and.pred  	%p58, %p57, %p56;
	@%p58 bra 	$L__BB20_57;
	mov.b32 	%r182, 0;
	st.shared.u32 	[%r3+2304], %r182;
	bra.uni 	$L__BB20_58;
$L__BB20_57:
	mul.wide.s32 	%rd40, %r289, 4;
	add.s64 	%rd41, %rd1, %rd40;
	ld.global.f32 	%f26, [%rd41];
	st.shared.f32 	[%r3+2304], %f26;
$L__BB20_58:
	ld.param.u32 	%r257, [matrixSumColumns_param_3];
	ld.param.u32 	%r223, [matrixSumColumns_param_2];
	setp.lt.s32 	%p59, %r270, %r257;
	add.s32 	%r183, %r1, 19;
	setp.lt.s32 	%p60, %r183, %r223;
	and.pred  	%p61, %p60, %p59;
	@%p61 bra 	$L__BB20_60;
	mov.b32 	%r184, 0;
	st.shared.u32 	[%r3+2432], %r184;
	bra.uni 	$L__BB20_61;
$L__BB20_60:
	mul.wide.s32 	%rd42, %r290, 4;
	add.s64 	%rd43, %rd1, %rd42;
	ld.global.f32 	%f27, [%rd43];
	st.shared.f32 	[%r3+2432], %f27;
$L__BB20_61:
	ld.param.u32 	%r258, [matrixSumColumns_param_3];
	ld.param.u32 	%r224, [matrixSumColumns_param_2];
	setp.lt.s32 	%p62, %r270, %r258;
	setp.lt.s32 	%p63, %r7, %r224;
	and.pred  	%p64, %p63, %p62;
	@%p64 bra 	$L__BB20_63;
	mov.b32 	%r185, 0;
	st.shared.u32 	[%r3+2560], %r185;
	bra.uni 	$L__BB20_64;
$L__BB20_63:
	mul.wide.s32 	%rd44, %r291, 4;
	add.s64 	%rd45, %rd1, %rd44;
	ld.global.f32 	%f28, [%rd45];
	st.shared.f32 	[%r3+2560], %f28;
$L__BB20_64:
	ld.param.u32 	%r259, [matrixSumColumns_param_3];
	ld.param.u32 	%r225, [matrixSumColumns_param_2];
	setp.lt.s32 	%p65, %r270, %r259;
	add.s32 	%r186, %r1, 21;
	setp.lt.s32 	%p66, %r186, %r225;
	and.pred  	%p67, %p66, %p65;
	@%p67 bra 	$L__BB20_66;
	mov.b32 	%r187, 0;
	st.shared.u32 	[%r3+2688], %r187;
	bra.uni 	$L__BB20_67;
$L__BB20_66:
	mul.wide.s32 	%rd46, %r292, 4;
	add.s64 	%rd47, %rd1, %rd46;
	ld.global.f32 	%f29, [%rd47];
	st.shared.f32 	[%r3+2688], %f29;
$L__BB20_67:
	ld.param.u32 	%r260, [matrixSumColumns_param_3];
	ld.param.u32 	%r226, [matrixSumColumns_param_2];
	setp.lt.s32 	%p68, %r270, %r260;
	add.s32 	%r188, %r1, 22;
	setp.lt.s32 	%p69, %r188, %r226;
	and.pred  	%p70, %p69, %p68;
	@%p70 bra 	$L__BB20_69;
	mov.b32 	%r189, 0;
	st.shared.u32 	[%r3+2816], %r189;
	bra.uni 	$L__BB20_70;
$L__BB20_69:
	mul.wide.s32 	%rd48, %r293, 4;
	add.s64 	%rd49, %rd1, %rd48;
	ld.global.f32 	%f30, [%rd49];
	st.shared.f32 	[%r3+2816], %f30;
$L__BB20_70:
	ld.param.u32 	%r261, [matrixSumColumns_param_3];
	ld.param.u32 	%r227, [matrixSumColumns_param_2];
	setp.lt.s32 	%p71, %r270, %r261;
	setp.lt.s32 	%p72, %r8, %r227;
	and.pred  	%p73, %p72, %p71;
	@%p73 bra 	$L__BB20_72;
	mov.b32 	%r190, 0;
	st.shared.u32 	[%r3+2944], %r190;
	bra.uni 	$L__BB20_73;
$L__BB20_72:
	mul.wide.s32 	%rd50, %r294, 4;
	add.s64 	%rd51, %rd1, %rd50;
	ld.global.f32 	%f31, [%rd51];
	st.shared.f32 	[%r3+2944], %f31;
$L__BB20_73:
	ld.param.u32 	%r262, [matrixSumColumns_param_3];
	ld.param.u32 	%r228, [matrixSumColumns_param_2];
	setp.lt.s32 	%p74, %r270, %r262;
	setp.lt.s32 	%p75, %r9, %r228;
	and.pred  	%p76, %p75, %p74;
	@%p76 bra 	$L__BB20_75;
	mov.b32 	%r191, 0;
	st.shared.u32 	[%r3+3072], %r191;
	bra.uni 	$L__BB20_76;
$L__BB20_75:
	mul.wide.s32 	%rd52, %r295, 4;
	add.s64 	%rd53, %rd1, %rd52;
	ld.global.f32 	%f32, [%rd53];
	st.shared.f32 	[%r3+3072], %f32;
$L__BB20_76:
	ld.param.u32 	%r263, [matrixSumColumns_param_3];
	ld.param.u32 	%r229, [matrixSumColumns_param_2];
	setp.lt.s32 	%p77, %r270, %r263;
	setp.lt.s32 	%p78, %r10, %r229;
	and.pred  	%p79, %p78, %p77;
	@%p79 bra 	$L__BB20_78;
	mov.b32 	%r192, 0;
	st.shared.u32 	[%r3+3200], %r192;
	bra.uni 	$L__BB20_79;
$L__BB20_78:
	mul.wide.s32 	%rd54, %r296, 4;
	add.s64 	%rd55, %rd1, %rd54;
	ld.global.f32 	%f33, [%rd55];
	st.shared.f32 	[%r3+3200], %f33;
$L__BB20_79:
	ld.param.u32 	%r264, [matrixSumColumns_param_3];
	ld.param.u32 	%r230, [matrixSumColumns_param_2];
	setp.lt.s32 	%p80, %r270, %r264;
	setp.lt.s32 	%p81, %r11, %r230;
	and.pred  	%p82, %p81, %p80;
	@%p82 bra 	$L__BB20_81;
	mov.b32 	%r193, 0;
	st.shared.u32 	[%r3+3328], %r193;
	bra.uni 	$L__BB20_82;
$L__BB20_81:
	mul.wide.s32 	%rd56, %r297, 4;
	add.s64 	%rd57, %rd1, %rd56;
	ld.global.f32 	%f34, [%rd57];
	st.shared.f32 	[%r3+3328], %f34;
$L__BB20_82:
	ld.param.u32 	%r265, [matrixSumColumns_param_3];
	ld.param.u32 	%r231, [matrixSumColumns_param_2];
	setp.lt.s32 	%p83, %r270, %r265;
	setp.lt.s32 	%p84, %r12, %r231;
	and.pred  	%p85, %p84, %p83;
	@%p85 bra 	$L__BB20_84;
	mov.b32 	%r194, 0;
	st.shared.u32 	[%r3+3456], %r194;
	bra.uni 	$L__BB20_85;
$L__BB20_84:
	mul.wide.s32 	%rd58, %r298, 4;
	add.s64 	%rd59, %rd1, %rd58;
	ld.global.f32 	%f35, [%rd59];
	st.shared.f32 	[%r3+3456], %f35;
$L__BB20_85:
	ld.param.u32 	%r266, [matrixSumColumns_param_3];
	ld.param.u32 	%r232, [matrixSumColumns_param_2];
	setp.lt.s32 	%p86, %r270, %r266;
	setp.lt.s32 	%p87, %r13, %r232;
	and.pred  	%p88, %p87, %p86;
	@%p88 bra 	$L__BB20_87;
	mov.b32 	%r195, 0;
	st.shared.u32 	[%r3+3584], %r195;
	bra.uni 	$L__BB20_88;
$L__BB20_87:
	mul.wide.s32 	%rd60, %r299, 4;
	add.s64 	%rd61, %rd1, %rd60;
	ld.global.f32 	%f36, [%rd61];
	st.shared.f32 	[%r3+3584], %f36;
$L__BB20_88:
	ld.param.u32 	%r267, [matrixSumColumns_param_3];
	ld.param.u32 	%r233, [matrixSumColumns_param_2];
	setp.lt.s32 	%p89, %r270, %r267;
	add.s32 	%r196, %r1, 29;
	setp.lt.s32 	%p90, %r196, %r233;
	and.pred  	%p91, %p90, %p89;
	@%p91 bra 	$L__BB20_90;
	mov.b32 	%r197, 0;
	st.shared.u32 	[%r3+3712], %r197;
	bra.uni 	$L__BB20_91;
$L__BB20_90:
	mul.wide.s32 	%rd62, %r300, 4;
	add.s64 	%rd63, %rd1, %rd62;
	ld.global.f32 	%f37, [%rd63];
	st.shared.f32 	[%r3+3712], %f37;
$L__BB20_91:
	ld.param.u32 	%r268, [matrixSumColumns_param_3];
	ld.param.u32 	%r234, [matrixSumColumns_param_2];
	setp.lt.s32 	%p92, %r270, %r268;
	add.s32 	%r198, %r1, 30;
	setp.lt.s32 	%p93, %r198, %r234;
	and.pred  	%p94, %p93, %p92;
	@%p94 bra 	$L__BB20_93;
	mov.b32 	%r199, 0;
	st.shared.u32 	[%r3+3840], %r199;
	bra.uni 	$L__BB20_94;
$L__BB20_93:
	mul.wide.s32 	%rd64, %r301, 4;
	add.s64 	%rd65, %rd1, %rd64;
	ld.global.f32 	%f38, [%rd65];
	st.shared.f32 	[%r3+3840], %f38;
$L__BB20_94:
	ld.param.u32 	%r269, [matrixSumColumns_param_3];
	ld.param.u32 	%r235, [matrixSumColumns_param_2];
	setp.lt.s32 	%p95, %r270, %r269;
	setp.lt.s32 	%p96, %r14, %r235;
	and.pred  	%p97, %p96, %p95;
	@%p97 bra 	$L__BB20_96;
	mov.b32 	%r200, 0;
	st.shared.u32 	[%r3+3968], %r200;
	bra.uni 	$L__BB20_97;
$L__BB20_96:
	mul.wide.s32 	%rd66, %r302, 4;
	add.s64 	%rd67, %rd1, %rd66;
	ld.global.f32 	%f39, [%rd67];
	st.shared.f32 	[%r3+3968], %f39;
$L__BB20_97:
	bar.sync 	0;
	ld.shared.f32 	%f40, [%r4];
	add.f32 	%f41, %f105, %f40;
	ld.shared.f32 	%f42, [%r4+4];
	add.f32 	%f43, %f41, %f42;
	ld.shared.f32 	%f44, [%r4+8];
	add.f32 	%f45, %f43, %f44;
	ld.shared.f32 	%f46, [%r4+12];
	add.f32 	%f47, %f45, %f46;
	ld.shared.f32 	%f48, [%r4+16];
	add.f32 	%f49, %f47, %f48;
	ld.shared.f32 	%f50, [%r4+20];
	add.f32 	%f51, %f49, %f50;
	ld.shared.f32 	%f52, [%r4+24];
	add.f32 	%f53, %f51, %f52;
	ld.shared.f32 	%f54, [%r4+28];
	add.f32 	%f55, %f53, %f54;
	ld.shared.f32 	%f56, [%r4+32];
	add.f32 	%f57, %f55, %f56;
	ld.shared.f32 	%f58, [%r4+36];
	add.f32 	%f59, %f57, %f58;
	ld.shared.f32 	%f60, [%r4+40];
	add.f32 	%f61, %f59, %f60;
	ld.shared.f32 	%f62, [%r4+44];
	add.f32 	%f63, %f61, %f62;
	ld.shared.f32 	%f64, [%r4+48];
	add.f32 	%f65, %f63, %f64;
	ld.shared.f32 	%f66, [%r4+52];
	add.f32 	%f67, %f65, %f66;
	ld.shared.f32 	%f68, [%r4+56];
	add.f32 	%f69, %f67, %f68;
	ld.shared.f32 	%f70, [%r4+60];
	add.f32 	%f71, %f69, %f70;
	ld.shared.f32 	%f72, [%r4+64];
	add.f32 	%f73, %f71, %f72;
	ld.shared.f32 	%f74, [%r4+68];
	add.f32 	%f75, %f73, %f74;
	ld.shared.f32 	%f76, [%r4+72];
	add.f32 	%f77, %f75, %f76;
	ld.shared.f32 	%f78, [%r4+76];
	add.f32 	%f79, %f77, %f78;
	ld.shared.f32 	%f80, [%r4+80];
	add.f32 	%f81, %f79, %f80;
	ld.shared.f32 	%f82, [%r4+84];
	add.f32 	%f83, %f81, %f82;
	ld.shared.f32 	%f84, [%r4+88];
	add.f32 	%f85, %f83, %f84;
	ld.shared.f32 	%f86, [%r4+92];
	add.f32 	%f87, %f85, %f86;
	ld.shared.f32 	%f88, [%r4+96];
	add.f32 	%f89, %f87, %f88;
	ld.shared.f32 	%f90, [%r4+100];
	add.f32 	%f91, %f89, %f90;
	ld.shared.f32 	%f92, [%r4+104];
	add.f32 	%f93, %f91, %f92;
	ld.shared.f32 	%f94, [%r4+108];
	add.f32 	%f95, %f93, %f94;
	ld.shared.f32 	%f96, [%r4+112];
	add.f32 	%f97, %f95, %f96;
	ld.shared.f32 	%f98, [%r4+116];
	add.f32 	%f99, %f97, %f98;
	ld.shared.f32 	%f100, [%r4+120];
	add.f32 	%f101, %f99, %f100;
	ld.shared.f32 	%f102, [%r4+124];
	add.f32 	%f105, %f101, %f102;
	bar.sync 	0;
	add.s32 	%r303, %r303, 1;
	add.s32 	%r302, %r302, 32;
	add.s32 	%r301, %r301, 32;
	add.s32 	%r300, %r300, 32;
	add.s32 	%r299, %r299, 32;
	add.s32 	%r298, %r298, 32;
	add.s32 	%r297, %r297, 32;
	add.s32 	%r296, %r296, 32;
	add.s32 	%r295, %r295, 32;
	add.s32 	%r294, %r294, 32;
	add.s32 	%r293, %r293, 32;
	add.s32 	%r292, %r292, 32;
	add.s32 	%r291, %r291, 32;
	add.s32 	%r290, %r290, 32;
	add.s32 	%r289, %r289, 32;
	add.s32 	%r288, %r288, 32;
	add.s32 	%r287, %r287, 32;
	add.s32 	%r286, %r286, 32;
	add.s32 	%r285, %r285, 32;
	add.s32 	%r284, %r284, 32;
	add.s32 	%r283, %r283, 32;
	add.s32 	%r282, %r282, 32;
	add.s32 	%r281, %r281, 32;
	add.s32 	%r280, %r280, 32;
	add.s32 	%r279, %r279, 32;
	add.s32 	%r278, %r278, 32;
	add.s32 	%r277, %r277, 32;
	add.s32 	%r276, %r276, 32;
	add.s32 	%r275, %r275, 32;
	add.s32 	%r274, %r274, 32;
	add.s32 	%r273, %r273, 32;
	add.s32 	%r272, %r272, 32;
	add.s32 	%r271, %r271, 32;
	add.s32 	%r270, %r270, 32;
	setp.ne.s32 	%p98, %r303, 1;
	@%p98 bra 	$L__BB20_2;
$L__BB20_98:
	ld.param.u32 	%r236, [matrixSumColumns_param_2];
	mov.u32 	%r201, %ctaid.y;
	mov.u32 	%r202, %ntid.y;
	mov.u32 	%r203, %tid.y;
	mad.lo.s32 	%r116, %r201, %r202, %r203;
	setp.ge.s32 	%p99, %r116, %r236;
	@%p99 bra 	$L__BB20_100;
	ld.param.u64 	%rd72, [matrixSumColumns_param_1];
	cvta.to.global.u64 	%rd68, %rd72;
	mul.wide.u32 	%rd69, %r116, 4;
	add.s64 	%rd70, %rd68, %rd69;
	st.global.f32 	[%rd70], %f105;
$L__BB20_100:
	ret;

}
	// .globl	matrixAddRow
.visible .entry matrixAddRow(
	.param .u64 .ptr .align 1 matrixAddRow_param_0,
	.param .u64 .ptr .align 1 matrixAddRow_param_1,
	.param .u64 .ptr .align 1 matrixAddRow_param_2,
	.param .u32 matrixAddRow_param_3,
	.param .u32 matrixAddRow_param_4
)
{
	.reg .pred 	%p<4>;
	.reg .b32 	%r<12>;
	.reg .b32 	%f<4>;
	.reg .b64 	%rd<12>;

	ld.param.u64 	%rd1, [matrixAddRow_param_0];
	ld.param.u64 	%rd2, [matrixAddRow_param_1];
	ld.param.u64 	%rd3, [matrixAddRow_param_2];
	ld.param.u32 	%r4, [matrixAddRow_param_3];
	ld.param.u32 	%r3, [matrixAddRow_param_4];
	mov.u32 	%r5, %ctaid.x;
	mov.u32 	%r6, %ctaid.y;
	mov.u32 	%r7, %tid.x;
	mov.u32 	%r8, %tid.y;
	mov.u32 	%r9, %ntid.y;
	mad.lo.s32 	%r1, %r6, %r9, %r8;
	mov.u32 	%r10, %ntid.x;
	mad.lo.s32 	%r2, %r5, %r10, %r7;
	setp.ge.s32 	%p1, %r1, %r4;
	setp.ge.s32 	%p2, %r2, %r3;
	or.pred  	%p3, %p1, %p2;
	@%p3 bra 	$L__BB21_2;
	cvta.to.global.u64 	%rd4, %rd1;
	cvta.to.global.u64 	%rd5, %rd2;
	cvta.to.global.u64 	%rd6, %rd3;
	mad.lo.s32 	%r11, %r3, %r1, %r2;
	mul.wide.s32 	%rd7, %r11, 4;
	add.s64 	%rd8, %rd4, %rd7;
	ld.global.f32 	%f1, [%rd8];
	mul.wide.s32 	%rd9, %r2, 4;
	add.s64 	%rd10, %rd5, %rd9;
	ld.global.f32 	%f2, [%rd10];
	add.f32 	%f3, %f1, %f2;
	add.s64 	%rd11, %rd6, %rd7;
	st.global.f32 	[%rd11], %f3;
$L__BB21_2:
	ret;

}
	// .globl	vectorRowAddMatrix
.visible .entry vectorRowAddMatrix(
	.param .u64 .ptr .align 1 vectorRowAddMatrix_param_0,
	.param .u64 .ptr .align 1 vectorRowAddMatrix_param_1,
	.param .u64 .ptr .align 1 vectorRowAddMatrix_param_2,
	.param .u32 vectorRowAddMatrix_param_3,
	.param .u32 vectorRowAddMatrix_param_4
)
{
	.reg .pred 	%p<4>;
	.reg .b32 	%r<12>;
	.reg .b32 	%f<4>;
	.reg .b64 	%rd<12>;

	ld.param.u64 	%rd1, [vectorRowAddMatrix_param_0];
	ld.param.u64 	%rd2, [vectorRowAddMatrix_param_1];
	ld.param.u64 	%rd3, [vectorRowAddMatrix_param_2];
	ld.param.u32 	%r4, [vectorRowAddMatrix_param_3];
	ld.param.u32 	%r3, [vectorRowAddMatrix_param_4];
	mov.u32 	%r5, %ctaid.x;
	mov.u32 	%r6, %ctaid.y;
	mov.u32 	%r7, %tid.x;
	mov.u32 	%r8, %tid.y;
	mov.u32 	%r9, %ntid.y;
	mad.lo.s32 	%r1, %r6, %r9, %r8;
	mov.u32 	%r10, %ntid.x;
	mad.lo.s32 	%r2, %r5, %r10, %r7;
	setp.ge.s32 	%p1, %r1, %r4;
	setp.ge.s32 	%p2, %r2, %r3;
	or.pred  	%p3, %p1, %p2;
	@%p3 bra 	$L__BB22_2;
	cvta.to.global.u64 	%rd4, %rd2;
	cvta.to.global.u64 	%rd5, %rd1;
	cvta.to.global.u64 	%rd6, %rd3;
	mad.lo.s32 	%r11, %r3, %r1, %r2;
	mul.wide.s32 	%rd7, %r11, 4;
	add.s64 	%rd8, %rd4, %rd7;
	ld.global.f32 	%f1, [%rd8];
	mul.wide.s32 	%rd9, %r2, 4;
	add.s64 	%rd10, %rd5, %rd9;
	ld.global.f32 	%f2, [%rd10];
	add.f32 	%f3, %f1, %f2;
	add.s64 	%rd11, %rd6, %rd7;
	st.global.f32 	[%rd11], %f3;
$L__BB22_2:
	ret;

}
	// .globl	matrixAddColumn
.visible .entry matrixAddColumn(
	.param .u64 .ptr .align 1 matrixAddColumn_param_0,
	.param .u64 .ptr .align 1 matrixAddColumn_param_1,
	.param .u64 .ptr .align 1 matrixAddColumn_param_2,
	.param .u32 matrixAddColumn_param_3,
	.param .u32 matrixAddColumn_param_4
)
{
	.reg .pred 	%p<6>;
	.reg .b32 	%r<23>;
	.reg .b32 	%f<5>;
	.reg .b64 	%rd<12>;
	// demoted variable
	.shared .align 4 .b8 _ZZ15matrixAddColumnE4tile[128];
	ld.param.u64 	%rd1, [matrixAddColumn_param_0];
	ld.param.u64 	%rd2, [matrixAddColumn_param_1];
	ld.param.u64 	%rd3, [matrixAddColumn_param_2];
	ld.param.u32 	%r6, [matrixAddColumn_param_3];
	ld.param.u32 	%r7, [matrixAddColumn_param_4];
	mov.u32 	%r8, %ctaid.x;
	mov.u32 	%r9, %ctaid.y;
	mov.u32 	%r1, %tid.x;
	mov.u32 	%r2, %tid.y;
	mov.u32 	%r10, %ntid.y;
	mad.lo.s32 	%r3, %r9, %r10, %r2;
	mov.u32 	%r11, %ntid.x;
	mad.lo.s32 	%r4, %r8, %r11, %r1;
	setp.ne.s32 	%p1, %r2, 0;
	@%p1 bra 	$L__BB23_4;
	add.s32 	%r5, %r3, %r1;
	setp.ge.s32 	%p2, %r5, %r6;
	@%p2 bra 	$L__BB23_3;
	cvta.to.global.u64 	%rd4, %rd2;
	mul.wide.u32 	%rd5, %r5, 4;
	add.s64 	%rd6, %rd4, %rd5;
	ld.global.f32 	%f1, [%rd6];
	shl.b32 	%r16, %r1, 2;
	mov.u32 	%r17, _ZZ15matrixAddColumnE4tile;
	add.s32 	%r18, %r17, %r16;
	st.shared.f32 	[%r18], %f1;
	bra.uni 	$L__BB23_4;
$L__BB23_3:
	shl.b32 	%r12, %r1, 2;
	mov.u32 	%r13, _ZZ15matrixAddColumnE4tile;
	add.s32 	%r14, %r13, %r12;
	mov.b32 	%r15, 0;
	st.shared.u32 	[%r14], %r15;
$L__BB23_4:
	bar.sync 	0;
	setp.ge.s32 	%p3, %r3, %r6;
	setp.ge.s32 	%p4, %r4, %r7;
	or.pred  	%p5, %p3, %p4;
	@%p5 bra 	$L__BB23_6;
	mad.lo.s32 	%r19, %r7, %r3, %r4;
	cvta.to.global.u64 	%rd7, %rd1;
	mul.wide.s32 	%rd8, %r19, 4;
	add.s64 	%rd9, %rd7, %rd8;
	ld.global.f32 	%f2, [%rd9];
	shl.b32 	%r20, %r2, 2;
	mov.u32 	%r21, _ZZ15matrixAddColumnE4tile;
	add.s32 	%r22, %r21, %r20;
	ld.shared.f32 	%f3, [%r22];
	add.f32 	%f4, %f2, %f3;
	cvta.to.global.u64 	%rd10, %rd3;
	add.s64 	%rd11, %rd10, %rd8;
	st.global.f32 	[%rd11], %f4;
$L__BB23_6:
	ret;

}
	// .globl	vectorColumnAddMatrix
.visible .entry vectorColumnAddMatrix(
	.param .u64 .ptr .align 1 vectorColumnAddMatrix_param_0,
	.param .u64 .ptr .align 1 vectorColumnAddMatrix_param_1,
	.param .u64 .ptr .align 1 vectorColumnAddMatrix_param_2,
	.param .u32 vectorColumnAddMatrix_param_3,
	.param .u32 vectorColumnAddMatrix_param_4
)
{
	.reg .pred 	%p<6>;
	.reg .b32 	%r<23>;
	.reg .b32 	%f<5>;
	.reg .b64 	%rd<12>;
	// demoted variable
	.shared .align 4 .b8 _ZZ21vectorColumnAddMatrixE4tile[128];
	ld.param.u64 	%rd1, [vectorColumnAddMatrix_param_0];
	ld.param.u64 	%rd2, [vectorColumnAddMatrix_param_1];
	ld.param.u64 	%rd3, [vectorColumnAddMatrix_param_2];
	ld.param.u32 	%r6, [vectorColumnAddMatrix_param_3];
	ld.param.u32 	%r7, [vectorColumnAddMatrix_param_4];
	mov.u32 	%r8, %ctaid.x;
	mov.u32 	%r9, %ctaid.y;
	mov.u32 	%r1, %tid.x;
	mov.u32 	%r2, %tid.y;
	mov.u32 	%r10, %ntid.y;
	mad.lo.s32 	%r3, %r9, %r10, %r2;
	mov.u32 	%r11, %ntid.x;
	mad.lo.s32 	%r4, %r8, %r11, %r1;
	setp.ne.s32 	%p1, %r2, 0;
	@%p1 bra 	$L__BB24_4;
	add.s32 	%r5, %r3, %r1;
	setp.ge.s32 	%p2, %r5, %r6;
	@%p2 bra 	$L__BB24_3;
	cvta.to.global.u64 	%rd4, %rd1;
	mul.wide.u32 	%rd5, %r5, 4;
	add.s64 	%rd6, %rd4, %rd5;
	ld.global.f32 	%f1, [%rd6];
	shl.b32 	%r16, %r1, 2;
	mov.u32 	%r17, _ZZ21vectorColumnAddMatrixE4tile;
	add.s32 	%r18, %r17, %r16;
	st.shared.f32 	[%r18], %f1;
	bra.uni 	$L__BB24_4;
$L__BB24_3:
	shl.b32 	%r12, %r1, 2;
	mov.u32 	%r13, _ZZ21vectorColumnAddMatrixE4tile;
	add.s32 	%r14, %r13, %r12;
	mov.b32 	%r15, 0;
	st.shared.u32 	[%r14], %r15;
$L__BB24_4:
	bar.sync 	0;
	setp.ge.s32 	%p3, %r3, %r6;
	setp.ge.s32 	%p4, %r4, %r7;
	or.pred  	%p5, %p3, %p4;
	@%p5 bra 	$L__BB24_6;
	shl.b32 	%r19, %r2, 2;
	mov.u32 	%r20, _ZZ21vectorColumnAddMatrixE4tile;
	add.s32 	%r21, %r20, %r19;
	ld.shared.f32 	%f2, [%r21];
	mad.lo.s32 	%r22, %r7, %r3, %r4;
	cvta.to.global.u64 	%rd7, %rd2;
	mul.wide.s32 	%rd8, %r22, 4;
	add.s64 	%rd9, %rd7, %rd8;
	ld.global.f32 	%f3, [%rd9];
	add.f32 	%f4, %f2, %f3;
	cvta.to.global.u64 	%rd10, %rd3;
	add.s64 	%rd11, %rd10, %rd8;
	st.global.f32 	[%rd11], %f4;
$L__BB24_6:
	ret;

}
	// .globl	matrixSubRow
.visible .entry matrixSubRow(
	.param .u64 .ptr .align 1 matrixSubRow_param_0,
	.param .u64 .ptr .align 1 matrixSubRow_param_1,
	.param .u64 .ptr .align 1 matrixSubRow_param_2,
	.param .u32 matrixSubRow_param_3,
	.param .u32 matrixSubRow_param_4
)
{
	.reg .pred 	%p<4>;
	.reg .b32 	%r<12>;
	.reg .b32 	%f<4>;
	.reg .b64 	%rd<12>;

	ld.param.u64 	%rd1, [matrixSubRow_param_0];
	ld.param.u64 	%rd2, [matrixSubRow_param_1];
	ld.param.u64 	%rd3, [matrixSubRow_param_2];
	ld.param.u32 	%r4, [matrixSubRow_param_3];
	ld.param.u32 	%r3, [matrixSubRow_param_4];
	mov.u32 	%r5, %ctaid.x;
	mov.u32 	%r6, %ctaid.y;
	mov.u32 	%r7, %tid.x;
	mov.u32 	%r8, %tid.y;
	mov.u32 	%r9, %ntid.y;
	mad.lo.s32 	%r1, %r6, %r9, %r8;
	mov.u32 	%r10, %ntid.x;
	mad.lo.s32 	%r2, %r5, %r10, %r7;
	setp.ge.s32 	%p1, %r1, %r4;
	setp.ge.s32 	%p2, %r2, %r3;
	or.pred  	%p3, %p1, %p2;
	@%p3 bra 	$L__BB25_2;
	cvta.to.global.u64 	%rd4, %rd1;
	cvta.to.global.u64 	%rd5, %rd2;
	cvta.to.global.u64 	%rd6, %rd3;
	mad.lo.s32 	%r11, %r3, %r1, %r2;
	mul.wide.s32 	%rd7, %r11, 4;
	add.s64 	%rd8, %rd4, %rd7;
	ld.global.f32 	%f1, [%rd8];
	mul.wide.s32 	%rd9, %r2, 4;
	add.s64 	%rd10, %rd5, %rd9;
	ld.global.f32 	%f2, [%rd10];
	sub.f32 	%f3, %f1, %f2;
	add.s64 	%rd11, %rd6, %rd7;
	st.global.f32 	[%rd11], %f3;
$L__BB25_2:
	ret;

}
	// .globl	vectorRowSubMatrix
.visible .entry vectorRowSubMatrix(
	.param .u64 .ptr .align 1 vectorRowSubMatrix_param_0,
	.param .u64 .ptr .align 1 vectorRowSubMatrix_param_1,
	.param .u64 .ptr .align 1 vectorRowSubMatrix_param_2,
	.param .u32 vectorRowSubMatrix_param_3,
	.param .u32 vectorRowSubMatrix_param_4
)
{
	.reg .pred 	%p<4>;
	.reg .b32 	%r<12>;
	.reg .b32 	%f<4>;
	.reg .b64 	%rd<12>;

	ld.param.u64 	%rd1, [vectorRowSubMatrix_param_0];
	ld.param.u64 	%rd2, [vectorRowSubMatrix_param_1];
	ld.param.u64 	%rd3, [vectorRowSubMatrix_param_2];
	ld.param.u32 	%r4, [vectorRowSubMatrix_param_3];
	ld.param.u32 	%r3, [vectorRowSubMatrix_param_4];
	mov.u32 	%r5, %ctaid.x;
	mov.u32 	%r6, %ctaid.y;
	mov.u32 	%r7, %tid.x;
	mov.u32 	%r8, %tid.y;
	mov.u32 	%r9, %ntid.y;
	mad.lo.s32 	%r1, %r6, %r9, %r8;
	mov.u32 	%r10, %ntid.x;
	mad.lo.s32 	%r2, %r5, %r10, %r7;
	setp.ge.s32 	%p1, %r1, %r4;
	setp.ge.s32 	%p2, %r2, %r3;
	or.pred  	%p3, %p1, %p2;
	@%p3 bra 	$L__BB26_2;
	cvta.to.global.u64 	%rd4, %rd1;
	cvta.to.global.u64 	%rd5, %rd2;
	cvta.to.global.u64 	%rd6, %rd3;
	mul.wide.s32 	%rd7, %r2, 4;
	add.s64 	%rd8, %rd4, %rd7;
	ld.global.f32 	%f1, [%rd8];
	mad.lo.s32 	%r11, %r3, %r1, %r2;
	mul.wide.s32 	%rd9, %r11, 4;
	add.s64 	%rd10, %rd5, %rd9;
	ld.global.f32 	%f2, [%rd10];
	sub.f32 	%f3, %f1, %f2;
	add.s64 	%rd11, %rd6, %rd9;
	st.global.f32 	[%rd11], %f3;
$L__BB26_2:
	ret;

}
	// .globl	matrixSubColumn
.visible .entry matrixSubColumn(
	.param .u64 .ptr .align 1 matrixSubColumn_param_0,
	.param .u64 .ptr .align 1 matrixSubColumn_param_1,
	.param .u64 .ptr .align 1 matrixSubColumn_param_2,
	.param .u32 matrixSubColumn_param_3,
	.param .u32 matrixSubColumn_param_4
)
{
	.reg .pred 	%p<6>;
	.reg .b32 	%r<23>;
	.reg .b32 	%f<5>;
	.reg .b64 	%rd<12>;
	// demoted variable
	.shared .align 4 .b8 _ZZ15matrixSubColumnE4tile[128];
	ld.param.u64 	%rd1, [matrixSubColumn_param_0];
	ld.param.u64 	%rd2, [matrixSubColumn_param_1];
	ld.param.u64 	%rd3, [matrixSubColumn_param_2];
	ld.param.u32 	%r6, [matrixSubColumn_param_3];
	ld.param.u32 	%r7, [matrixSubColumn_param_4];
	mov.u32 	%r8, %ctaid.x;
	mov.u32 	%r9, %ctaid.y;
	mov.u32 	%r1, %tid.x;
	mov.u32 	%r2, %tid.y;
	mov.u32 	%r10, %ntid.y;
	mad.lo.s32 	%r3, %r9, %r10, %r2;
	mov.u32 	%r11, %ntid.x;
	mad.lo.s32 	%r4, %r8, %r11, %r1;
	setp.ne.s32 	%p1, %r2, 0;
	@%p1 bra 	$L__BB27_4;
	add.s32 	%r5, %r3, %r1;
	setp.ge.s32 	%p2, %r5, %r6;
	@%p2 bra 	$L__BB27_3;
	cvta.to.global.u64 	%rd4, %rd2;
	mul.wide.u32 	%rd5, %r5, 4;
	add.s64 	%rd6, %rd4, %rd5;
	ld.global.f32 	%f1, [%rd6];
	shl.b32 	%r16, %r1, 2;
	mov.u32 	%r17, _ZZ15matrixSubColumnE4tile;
	add.s32 	%r18, %r17, %r16;
	st.shared.f32 	[%r18], %f1;
	bra.uni 	$L__BB27_4;
$L__BB27_3:
	shl.b32 	%r12, %r1, 2;
	mov.u32 	%r13, _ZZ15matrixSubColumnE4tile;
	add.s32 	%r14, %r13, %r12;
	mov.b32 	%r15, 0;
	st.shared.u32 	[%r14], %r15;
$L__BB27_4:
	bar.sync 	0;
	setp.ge.s32 	%p3, %r3, %r6;
	setp.ge.s32 	%p4, %r4, %r7;
	or.pred  	%p5, %p3, %p4;
	@%p5 bra 	$L__BB27_6;
	mad.lo.s32 	%r19, %r7, %r3, %r4;
	cvta.to.global.u64 	%rd7, %rd1;
	mul.wide.s32 	%rd8, %r19, 4;
	add.s64 	%rd9, %rd7, %rd8;
	ld.global.f32 	%f2, [%rd9];
	shl.b32 	%r20, %r2, 2;
	mov.u32 	%r21, _ZZ15matrixSubColumnE4tile;
	add.s32 	%r22, %r21, %r20;
	ld.shared.f32 	%f3, [%r22];
	sub.f32 	%f4, %f2, %f3;
	cvta.to.global.u64 	%rd10, %rd3;
	add.s64 	%rd11, %rd10, %rd8;
	st.global.f32 	[%rd11], %f4;
$L__BB27_6:
	ret;

}
	// .globl	vectorColumnSubMatrix
.visible .entry vectorColumnSubMatrix(
	.param .u64 .ptr .align 1 vectorColumnSubMatrix_param_0,
	.param .u64 .ptr .align 1 vectorColumnSubMatrix_param_1,
	.param .u64 .ptr .align 1 vectorColumnSubMatrix_param_2,
	.param .u32 vectorColumnSubMatrix_param_3,
	.param .u32 vectorColumnSubMatrix_param_4
)
{
	.reg .pred 	%p<6>;
	.reg .b32 	%r<23>;
	.reg .b32 	%f<5>;
	.reg .b64 	%rd<12>;
	// demoted variable
	.shared .align 4 .b8 _ZZ21vectorColumnSubMatrixE4tile[128];
	ld.param.u64 	%rd1, [vectorColumnSubMatrix_param_0];
	ld.param.u64 	%rd2, [vectorColumnSubMatrix_param_1];
	ld.param.u64 	%rd3, [vectorColumnSubMatrix_param_2];
	ld.param.u32 	%r6, [vectorColumnSubMatrix_param_3];
	ld.param.u32 	%r7, [vectorColumnSubMatrix_param_4];
	mov.u32 	%r8, %ctaid.x;
	mov.u32 	%r9, %ctaid.y;
	mov.u32 	%r1, %tid.x;
	mov.u32 	%r2, %tid.y;
	mov.u32 	%r10, %ntid.y;
	mad.lo.s32 	%r3, %r9, %r10, %r2;
	mov.u32 	%r11, %ntid.x;
	mad.lo.s32 	%r4, %r8, %r11, %r1;
	setp.ne.s32 	%p1, %r2, 0;
	@%p1 bra 	$L__BB28_4;
	add.s32 	%r5, %r3, %r1;
	setp.ge.s32 	%p2, %r5, %r6;
	@%p2 bra 	$L__BB28_3;
	cvta.to.global.u64 	%rd4, %rd1;
	mul.wide.u32 	%rd5, %r5, 4;
	add.s64 	%rd6, %rd4, %rd5;
	ld.global.f32 	%f1, [%rd6];
	shl.b32 	%r16, %r1, 2;
	mov.u32 	%r17, _ZZ21vectorColumnSubMatrixE4tile;
	add.s32 	%r18, %r17, %r16;
	st.shared.f32 	[%r18], %f1;
	bra.uni 	$L__BB28_4;
$L__BB28_3:
	shl.b32 	%r12, %r1, 2;
	mov.u32 	%r13, _ZZ21vectorColumnSubMatrixE4tile;
	add.s32 	%r14, %r13, %r12;
	mov.b32 	%r15, 0;
	st.shared.u32 	[%r14], %r15;
$L__BB28_4:
	bar.sync 	0;
	setp.ge.s32 	%p3, %r3, %r6;
	setp.ge.s32 	%p4, %r4, %r7;
	or.pred  	%p5, %p3, %p4;
	@%p5 bra 	$L__BB28_6;
	shl.b32 	%r19, %r2, 2;
	mov.u32 	%r20, _ZZ21vectorColumnSubMatrixE4tile;
	add.s32 	%r21, %r20, %r19;
	ld.shared.f32 	%f2, [%r21];
	mad.lo.s32 	%r22, %r7, %r3, %r4;
	cvta.to.global.u64 	%rd7, %rd2;
	mul.wide.s32 	%rd8, %r22, 4;
	add.s64 	%rd9, %rd7, %rd8;
	ld.global.f32 	%f3, [%rd9];
	sub.f32 	%f4, %f2, %f3;
	cvta.to.global.u64 	%rd10, %rd3;
	add.s64 	%rd11, %rd10, %rd8;
	st.global.f32 	[%rd11], %f4;
$L__BB28_6:
	ret;

}
	// .globl	matrixColumnsValues
.visible .entry matrixColumnsValues(
	.param .u64 .ptr .align 1 matrixColumnsValues_param_0,
	.param .u64 .ptr .align 1 matrixColumnsValues_param_1,
	.param .u64 .ptr .align 1 matrixColumnsValues_param_2,
	.param .u32 matrixColumnsValues_param_3,
	.param .u32 matrixColumnsValues_param_4
)
{
	.reg .pred 	%p<2>;
	.reg .b32 	%r<9>;
	.reg .b32 	%f<2>;
	.reg .b64 	%rd<12>;

	ld.param.u64 	%rd1, [matrixColumnsValues_param_0];
	ld.param.u64 	%rd2, [matrixColumnsValues_param_1];
	ld.param.u64 	%rd3, [matrixColumnsValues_param_2];
	ld.param.u32 	%r3, [matrixColumnsValues_param_3];
	ld.param.u32 	%r2, [matrixColumnsValues_param_4];
	mov.u32 	%r4, %ctaid.y;
	mov.u32 	%r5, %tid.y;
	mov.u32 	%r6, %ntid.y;
	mad.lo.s32 	%r1, %r4, %r6, %r5;
	setp.ge.s32 	%p1, %r1, %r3;
	@%p1 bra 	$L__BB29_2;
	cvta.to.global.u64 	%rd4, %rd2;
	cvta.to.global.u64 	%rd5, %rd1;
	cvta.to.global.u64 	%rd6, %rd3;
	mul.wide.u32 	%rd7, %r1, 4;
	add.s64 	%rd8, %rd4, %rd7;
	ld.global.u32 	%r7, [%rd8];
	mad.lo.s32 	%r8, %r2, %r1, %r7;
	mul.wide.s32 	%rd9, %r8, 4;
	add.s64 	%rd10, %rd5, %rd9;
	ld.global.f32 	%f1, [%rd10];
	add.s64 	%rd11, %rd6, %rd7;
	st.global.f32 	[%rd11], %f1;
$L__BB29_2:
	ret;

}


// ===== COMPILED SASS (sm_100) =====

	.target	sm_100

	.elftype	@"ET_EXEC"


//--------------------- .note.nv.tkinfo           --------------------------
	.section	.note.nv.tkinfo,"",@"SHT_NOTE"
	.sectionflags	@"SHF_NOTE_NV_TKINFO"
	.tkinfo
        /*0018*/ 	.word	0x00000002
        /*0030*/ 	.string	""
        /*0030*/ 	.string	"ptxas"
        /*0030*/ 	.string	"Cuda compilation tools, release 13.0, V13.0.88"
        /*0030*/ 	.string	"Build cuda_13.0.r13.0/compiler.36424714_0"
        /*0030*/ 	.string	"-arch sm_100 -m 64 "



//--------------------- .note.nv.cuinfo           --------------------------
	.section	.note.nv.cuinfo,"",@"SHT_NOTE"
	.sectionflags	@"SHF_NOTE_NV_CUINFO"
        /*0018*/ 	.short	0x0002
        /*001a*/ 	.short	0x0064
        /*001c*/ 	.short	0x0082
	.zero		2


//--------------------- .nv.info                  --------------------------
	.section	.nv.info,"",@"SHT_CUDA_INFO"
	.align	4


	//----- nvinfo : EIATTR_REGCOUNT
	.align		4
        /*0000*/ 	.byte	0x04, 0x2f
        /*0002*/ 	.short	(.L_1 - .L_0)
	.align		4
.L_0:
        /*0004*/ 	.word	index@(matrixAddMatrix)
        /*0008*/ 	.word	0x00000016


	//----- nvinfo : EIATTR_FRAME_SIZE
	.align		4
.L_1:
        /*000c*/ 	.byte	0x04, 0x11
        /*000e*/ 	.short	(.L_3 - .L_2)
	.align		4
.L_2:
        /*0010*/ 	.word	index@(matrixAddMatrix)
        /*0014*/ 	.word	0x00000000


	//----- nvinfo : EIATTR_REGCOUNT
	.align		4
.L_3:
        /*0018*/ 	.byte	0x04, 0x2f
        /*001a*/ 	.short	(.L_5 - .L_4)
	.align		4
.L_4:
        /*001c*/ 	.word	index@(matrixAddScalar)
        /*0020*/ 	.word	0x0000000a


	//----- nvinfo : EIATTR_FRAME_SIZE
	.align		4
.L_5:
        /*0024*/ 	.byte	0x04, 0x11
        /*0026*/ 	.short	(.L_7 - .L_6)
	.align		4
.L_6:
        /*0028*/ 	.word	index@(matrixAddScalar)
        /*002c*/ 	.word	0x00000000


	//----- nvinfo : EIATTR_REGCOUNT
	.align		4
.L_7:
        /*0030*/ 	.byte	0x04, 0x2f
        /*0032*/ 	.short	(.L_9 - .L_8)
	.align		4
.L_8:
        /*0034*/ 	.word	index@(matrixSubMatrix)
        /*0038*/ 	.word	0x0000000c


	//----- nvinfo : EIATTR_FRAME_SIZE
	.align		4
.L_9:
        /*003c*/ 	.byte	0x04, 0x11
        /*003e*/ 	.short	(.L_11 - .L_10)
	.align		4
.L_10:
        /*0040*/ 	.word	index@(matrixSubMatrix)
        /*0044*/ 	.word	0x00000000


	//----- nvinfo : EIATTR_REGCOUNT
	.align		4
.L_11:
        /*0048*/ 	.byte	0x04, 0x2f
        /*004a*/ 	.short	(.L_13 - .L_12)
	.align		4
.L_12:
        /*004c*/ 	.word	index@(matrixSubScalar)
        /*0050*/ 	.word	0x0000000a


	//----- nvinfo : EIATTR_FRAME_SIZE
	.align		4
.L_13:
        /*0054*/ 	.byte	0x04, 0x11
        /*0056*/ 	.short	(.L_15 - .L_14)
	.align		4
.L_14:
        /*0058*/ 	.word	index@(matrixSubScalar)
        /*005c*/ 	.word	0x00000000


	//----- nvinfo : EIATTR_REGCOUNT
	.align		4
.L_15:
        /*0060*/ 	.byte	0x04, 0x2f
        /*0062*/ 	.short	(.L_17 - .L_16)
	.align		4
.L_16:
        /*0064*/ 	.word	index@(scalarSubMatrix)
        /*0068*/ 	.word	0x0000000a


	//----- nvinfo : EIATTR_FRAME_SIZE
	.align		4
.L_17:
        /*006c*/ 	.byte	0x04, 0x11
        /*006e*/ 	.short	(.L_19 - .L_18)
	.align		4
.L_18:
        /*0070*/ 	.word	index@(scalarSubMatrix)
        /*0074*/ 	.word	0x00000000


	//----- nvinfo : EIATTR_REGCOUNT
	.align		4
.L_19:
        /*0078*/ 	.byte	0x04, 0x2f
        /*007a*/ 	.short	(.L_21 - .L_20)
	.align		4
.L_20:
        /*007c*/ 	.word	index@(matrixMulMatrix)
        /*0080*/ 	.word	0x00000020


	//----- nvinfo : EIATTR_FRAME_SIZE
	.align		4
.L_21:
        /*0084*/ 	.byte	0x04, 0x11
        /*0086*/ 	.short	(.L_23 - .L_22)
	.align		4
.L_22:
        /*0088*/ 	.word	index@(matrixMulMatrix)
        /*008c*/ 	.word	0x00000000


	//----- nvinfo : EIATTR_REGCOUNT
	.align		4
.L_23:
        /*0090*/ 	.byte	0x04, 0x2f
        /*0092*/ 	.short	(.L_25 - .L_24)
	.align		4
.L_24:
        /*0094*/ 	.word	index@(matrixMulScalar)
        /*0098*/ 	.word	0x0000000a


	//----- nvinfo : EIATTR_FRAME_SIZE
	.align		4
.L_25:
        /*009c*/ 	.byte	0x04, 0x11
        /*009e*/ 	.short	(.L_27 - .L_26)
	.align		4
.L_26:
        /*00a0*/ 	.word	index@(matrixMulScalar)
        /*00a4*/ 	.word	0x00000000


	//----- nvinfo : EIATTR_REGCOUNT
	.align		4
.L_27:
        /*00a8*/ 	.byte	0x04, 0x2f
        /*00aa*/ 	.short	(.L_29 - .L_28)
	.align		4
.L_28:
        /*00ac*/ 	.word	index@(matrixElementWiseMulMatrix)
        /*00b0*/ 	.word	0x0000000c


	//----- nvinfo : EIATTR_FRAME_SIZE
	.align		4
.L_29:
        /*00b4*/ 	.byte	0x04, 0x11
        /*00b6*/ 	.short	(.L_31 - .L_30)
	.align		4
.L_30:
        /*00b8*/ 	.word	index@(matrixElementWiseMulMatrix)
        /*00bc*/ 	.word	0x00000000


	//----- nvinfo : EIATTR_REGCOUNT
	.align		4
.L_31:
        /*00c0*/ 	.byte	0x04, 0x2f
        /*00c2*/ 	.short	(.L_33 - .L_32)
	.align		4
.L_32:
        /*00c4*/ 	.word	index@(matrixDivScalar)
        /*00c8*/ 	.word	0x00000010


	//----- nvinfo : EIATTR_FRAME_SIZE
	.align		4
.L_33:
        /*00cc*/ 	.byte	0x04, 0x11
        /*00ce*/ 	.short	(.L_35 - .L_34)
	.align		4
.L_34:
        /*00d0*/ 	.word	index@($__internal_3_$__cuda_sm3x_div_rn_noftz_f32_slowpath)
        /*00d4*/ 	.word	0x00000000


	//----- nvinfo : EIATTR_FRAME_SIZE
	.align		4
.L_35:
        /*00d8*/ 	.byte	0x04, 0x11
        /*00da*/ 	.short	(.L_37 - .L_36)
	.align		4
.L_36:
        /*00dc*/ 	.word	index@(matrixDivScalar)
        /*00e0*/ 	.word	0x00000000


	//----- nvinfo : EIATTR_REGCOUNT
	.align		4
.L_37:
        /*00e4*/ 	.byte	0x04, 0x2f
        /*00e6*/ 	.short	(.L_39 - .L_38)
	.align		4
.L_38:
        /*00e8*/ 	.word	index@(scalarDivMatrix)
        /*00ec*/ 	.word	0x00000010


	//----- nvinfo : EIATTR_FRAME_SIZE
	.align		4
.L_39:
        /*00f0*/ 	.byte	0x04, 0x11
        /*00f2*/ 	.short	(.L_41 - .L_40)
	.align		4
.L_40:
        /*00f4*/ 	.word	index@($__internal_2_$__cuda_sm3x_div_rn_noftz_f32_slowpath)
        /*00f8*/ 	.word	0x00000000


	//----- nvinfo : EIATTR_FRAME_SIZE
	.align		4
.L_41:
        /*00fc*/ 	.byte	0x04, 0x11
        /*00fe*/ 	.short	(.L_43 - .L_42)
	.align		4
.L_42:
        /*0100*/ 	.word	index@(scalarDivMatrix)
        /*0104*/ 	.word	0x00000000


	//----- nvinfo : EIATTR_REGCOUNT
	.align		4
.L_43:
        /*0108*/ 	.byte	0x04, 0x2f
        /*010a*/ 	.short	(.L_45 - .L_44)
	.align		4
.L_44:
        /*010c*/ 	.word	index@(matrixElementWiseDivMatrix)
        /*0110*/ 	.word	0x00000010


	//----- nvinfo : EIATTR_FRAME_SIZE
	.align		4
.L_45:
        /*0114*/ 	.byte	0x04, 0x11
        /*0116*/ 	.short	(.L_47 - .L_46)
	.align		4
.L_46:
        /*0118*/ 	.word	index@($__internal_1_$__cuda_sm3x_div_rn_noftz_f32_slowpath)
        /*011c*/ 	.word	0x00000000


	//----- nvinfo : EIATTR_FRAME_SIZE
	.align		4
.L_47:
        /*0120*/ 	.byte	0x04, 0x11
        /*0122*/ 	.short	(.L_49 - .L_48)
	.align		4
.L_48:
        /*0124*/ 	.word	index@(matrixElementWiseDivMatrix)
        /*0128*/ 	.word	0x00000000


	//----- nvinfo : EIATTR_REGCOUNT
	.align		4
.L_49:
        /*012c*/ 	.byte	0x04, 0x2f
        /*012e*/ 	.short	(.L_51 - .L_50)
	.align		4
.L_50:
        /*0130*/ 	.word	index@(matrixTranspose)
        /*0134*/ 	.word	0x00000014


	//----- nvinfo : EIATTR_FRAME_SIZE
	.align		4
.L_51:
        /*0138*/ 	.byte	0x04, 0x11
        /*013a*/ 	.short	(.L_53 - .L_52)
	.align		4
.L_52:
        /*013c*/ 	.word	index@(matrixTranspose)
        /*0140*/ 	.word	0x00000000


	//----- nvinfo : EIATTR_REGCOUNT
	.align		4
.L_53:
        /*0144*/ 	.byte	0x04, 0x2f
        /*0146*/ 	.short	(.L_55 - .L_54)
	.align		4
.L_54:
        /*0148*/ 	.word	index@(matrixRow)
        /*014c*/ 	.word	0x0000000a


	//----- nvinfo : EIATTR_FRAME_SIZE
	.align		4
.L_55:
        /*0150*/ 	.byte	0x04, 0x11
        /*0152*/ 	.short	(.L_57 - .L_56)
	.align		4
.L_56:
        /*0154*/ 	.word	index@(matrixRow)
        /*0158*/ 	.word	0x00000000


	//----- nvinfo : EIATTR_REGCOUNT
	.align		4
.L_57:
        /*015c*/ 	.byte	0x04, 0x2f
        /*015e*/ 	.short	(.L_59 - .L_58)
	.align		4
.L_58:
        /*0160*/ 	.word	index@(matrixColumn)
        /*0164*/ 	.word	0x0000000a


	//----- nvinfo : EIATTR_FRAME_SIZE
	.align		4
.L_59:
        /*0168*/ 	.byte	0x04, 0x11
        /*016a*/ 	.short	(.L_61 - .L_60)
	.align		4
.L_60:
        /*016c*/ 	.word	index@(matrixColumn)
        /*0170*/ 	.word	0x00000000


	//----- nvinfo : EIATTR_REGCOUNT
	.align		4
.L_61:
        /*0174*/ 	.byte	0x04, 0x2f
        /*0176*/ 	.short	(.L_63 - .L_62)
	.align		4
.L_62:
        /*0178*/ 	.word	index@(matrixPow2)
        /*017c*/ 	.word	0x0000000a


	//----- nvinfo : EIATTR_FRAME_SIZE
	.align		4
.L_63:
        /*0180*/ 	.byte	0x04, 0x11
        /*0182*/ 	.short	(.L_65 - .L_64)
	.align		4
.L_64:
        /*0184*/ 	.word	index@(matrixPow2)
        /*0188*/ 	.word	0x00000000


	//----- nvinfo : EIATTR_REGCOUNT
	.align		4
.L_65:
        /*018c*/ 	.byte	0x04, 0x2f
        /*018e*/ 	.short	(.L_67 - .L_66)
	.align		4
.L_66:
        /*0190*/ 	.word	index@(matrixPow)
        /*0194*/ 	.word	0x0000000f


	//----- nvinfo : EIATTR_FRAME_SIZE
	.align		4
.L_67:
        /*0198*/ 	.byte	0x04, 0x11
        /*019a*/ 	.short	(.L_69 - .L_68)
	.align		4
.L_68:
        /*019c*/ 	.word	index@(matrixPow)
        /*01a0*/ 	.word	0x00000000


	//----- nvinfo : EIATTR_REGCOUNT
	.align		4
.L_69:
        /*01a4*/ 	.byte	0x04, 0x2f
        /*01a6*/ 	.short	(.L_71 - .L_70)
	.align		4
.L_70:
        /*01a8*/ 	.word	index@(matrixExp)
        /*01ac*/ 	.word	0x0000000c


	//----- nvinfo : EIATTR_FRAME_SIZE
	.align		4
.L_71:
        /*01b0*/ 	.byte	0x04, 0x11
        /*01b2*/ 	.short	(.L_73 - .L_72)
	.align		4
.L_72:
        /*01b4*/ 	.word	index@(matrixExp)
        /*01b8*/ 	.word	0x00000000


	//----- nvinfo : EIATTR_REGCOUNT
	.align		4
.L_73:
        /*01bc*/ 	.byte	0x04, 0x2f
        /*01be*/ 	.short	(.L_75 - .L_74)
	.align		4
.L_74:
        /*01c0*/ 	.word	index@(matrixSigmoid)
        /*01c4*/ 	.word	0x0000000e


	//----- nvinfo : EIATTR_FRAME_SIZE
	.align		4
.L_75:
        /*01c8*/ 	.byte	0x04, 0x11
        /*01ca*/ 	.short	(.L_77 - .L_76)
	.align		4
.L_76:
        /*01cc*/ 	.word	index@($__internal_0_$__cuda_sm20_rcp_rn_f32_slowpath)
        /*01d0*/ 	.word	0x00000000


	//----- nvinfo : EIATTR_FRAME_SIZE
	.align		4
.L_77:
        /*01d4*/ 	.byte	0x04, 0x11
        /*01d6*/ 	.short	(.L_79 - .L_78)
	.align		4
.L_78:
        /*01d8*/ 	.word	index@(matrixSigmoid)
        /*01dc*/ 	.word	0x00000000


	//----- nvinfo : EIATTR_REGCOUNT
	.align		4
.L_79:
        /*01e0*/ 	.byte	0x04, 0x2f
        /*01e2*/ 	.short	(.L_81 - .L_80)
	.align		4
.L_80:
        /*01e4*/ 	.word	index@(matrixSum)
        /*01e8*/ 	.word	0x00000016


	//----- nvinfo : EIATTR_FRAME_SIZE
	.align		4
.L_81:
        /*01ec*/ 	.byte	0x04, 0x11
        /*01ee*/ 	.short	(.L_83 - .L_82)
	.align		4
.L_82:
        /*01f0*/ 	.word	index@(matrixSum)
        /*01f4*/ 	.word	0x00000000


	//----- nvinfo : EIATTR_REGCOUNT
	.align		4
.L_83:
        /*01f8*/ 	.byte	0x04, 0x2f
        /*01fa*/ 	.short	(.L_85 - .L_84)
	.align		4
.L_84:
        /*01fc*/ 	.word	index@(matrixSumRows)
        /*0200*/ 	.word	0x00000020


	//----- nvinfo : EIATTR_FRAME_SIZE
	.align		4
.L_85:
        /*0204*/ 	.byte	0x04, 0x11
        /*0206*/ 	.short	(.L_87 - .L_86)
	.align		4
.L_86:
        /*0208*/ 	.word	index@(matrixSumRows)
        /*020c*/ 	.word	0x00000000


	//----- nvinfo : EIATTR_REGCOUNT
	.align		4
.L_87:
        /*0210*/ 	.byte	0x04, 0x2f
        /*0212*/ 	.short	(.L_89 - .L_88)
	.align		4
.L_88:
        /*0214*/ 	.word	index@(matrixSumColumns)
        /*0218*/ 	.word	0x00000030


	//----- nvinfo : EIATTR_FRAME_SIZE
	.align		4
.L_89:
        /*021c*/ 	.byte	0x04, 0x11
        /*021e*/ 	.short	(.L_91 - .L_90)
	.align		4
.L_90:
        /*0220*/ 	.word	index@(matrixSumColumns)
        /*0224*/ 	.word	0x00000000


	//----- nvinfo : EIATTR_REGCOUNT
	.align		4
.L_91:
        /*0228*/ 	.byte	0x04, 0x2f
        /*022a*/ 	.short	(.L_93 - .L_92)
	.align		4
.L_92:
        /*022c*/ 	.word	index@(matrixAddRow)
        /*0230*/ 	.word	0x0000000c


	//----- nvinfo : EIATTR_FRAME_SIZE
	.align		4
.L_93:
        /*0234*/ 	.byte	0x04, 0x11
        /*0236*/ 	.short	(.L_95 - .L_94)
	.align		4
.L_94:
        /*0238*/ 	.word	index@(matrixAddRow)
        /*023c*/ 	.word	0x00000000


	//----- nvinfo : EIATTR_REGCOUNT
	.align		4
.L_95:
        /*0240*/ 	.byte	0x04, 0x2f
        /*0242*/ 	.short	(.L_97 - .L_96)
	.align		4
.L_96:
        /*0244*/ 	.word	index@(vectorRowAddMatrix)
        /*0248*/ 	.word	0x0000000c


	//----- nvinfo : EIATTR_FRAME_SIZE
	.align		4
.L_97:
        /*024c*/ 	.byte	0x04, 0x11
        /*024e*/ 	.short	(.L_99 - .L_98)
	.align		4
.L_98:
        /*0250*/ 	.word	index@(vectorRowAddMatrix)
        /*0254*/ 	.word	0x00000000


	//----- nvinfo : EIATTR_REGCOUNT
	.align		4
.L_99:
        /*0258*/ 	.byte	0x04, 0x2f
        /*025a*/ 	.short	(.L_101 - .L_100)
	.align		4
.L_100:
        /*025c*/ 	.word	index@(matrixAddColumn)
        /*0260*/ 	.word	0x0000000c


	//----- nvinfo : EIATTR_FRAME_SIZE
	.align		4
.L_101:
        /*0264*/ 	.byte	0x04, 0x11
        /*0266*/ 	.short	(.L_103 - .L_102)
	.align		4
.L_102:
        /*0268*/ 	.word	index@(matrixAddColumn)
        /*026c*/ 	.word	0x00000000


	//----- nvinfo : EIATTR_REGCOUNT
	.align		4
.L_103:
        /*0270*/ 	.byte	0x04, 0x2f
        /*0272*/ 	.short	(.L_105 - .L_104)
	.align		4
.L_104:
        /*0274*/ 	.word	index@(vectorColumnAddMatrix)
        /*0278*/ 	.word	0x0000000c


	//----- nvinfo : EIATTR_FRAME_SIZE
	.align		4
.L_105:
        /*027c*/ 	.byte	0x04, 0x11
        /*027e*/ 	.short	(.L_107 - .L_106)
	.align		4
.L_106:
        /*0280*/ 	.word	index@(vectorColumnAddMatrix)
        /*0284*/ 	.word	0x00000000


	//----- nvinfo : EIATTR_REGCOUNT
	.align		4
.L_107:
        /*0288*/ 	.byte	0x04, 0x2f
        /*028a*/ 	.short	(.L_109 - .L_108)
	.align		4
.L_108:
        /*028c*/ 	.word	index@(matrixSubRow)
        /*0290*/ 	.word	0x0000000c


	//----- nvinfo : EIATTR_FRAME_SIZE
	.align		4
.L_109:
        /*0294*/ 	.byte	0x04, 0x11
        /*0296*/ 	.short	(.L_111 - .L_110)
	.align		4
.L_110:
        /*0298*/ 	.word	index@(matrixSubRow)
        /*029c*/ 	.word	0x00000000


	//----- nvinfo : EIATTR_REGCOUNT
	.align		4
.L_111:
        /*02a0*/ 	.byte	0x04, 0x2f
        /*02a2*/ 	.short	(.L_113 - .L_112)
	.align		4
.L_112:
        /*02a4*/ 	.word	index@(vectorRowSubMatrix)
        /*02a8*/ 	.word	0x0000000c


	//----- nvinfo : EIATTR_FRAME_SIZE
	.align		4
.L_113:
        /*02ac*/ 	.byte	0x04, 0x11
        /*02ae*/ 	.short	(.L_115 - .L_114)
	.align		4
.L_114:
        /*02b0*/ 	.word	index@(vectorRowSubMatrix)
        /*02b4*/ 	.word	0x00000000


	//----- nvinfo : EIATTR_REGCOUNT
	.align		4
.L_115:
        /*02b8*/ 	.byte	0x04, 0x2f
        /*02ba*/ 	.short	(.L_117 - .L_116)
	.align		4
.L_116:
        /*02bc*/ 	.word	index@(matrixSubColumn)
        /*02c0*/ 	.word	0x0000000c


	//----- nvinfo : EIATTR_FRAME_SIZE
	.align		4
.L_117:
        /*02c4*/ 	.byte	0x04, 0x11
        /*02c6*/ 	.short	(.L_119 - .L_118)
	.align		4
.L_118:
        /*02c8*/ 	.word	index@(matrixSubColumn)
        /*02cc*/ 	.word	0x00000000


	//----- nvinfo : EIATTR_REGCOUNT
	.align		4
.L_119:
        /*02d0*/ 	.byte	0x04, 0x2f
        /*02d2*/ 	.short	(.L_121 - .L_120)
	.align		4
.L_120:
        /*02d4*/ 	.word	index@(vectorColumnSubMatrix)
        /*02d8*/ 	.word	0x0000000c


	//----- nvinfo : EIATTR_FRAME_SIZE
	.align		4
.L_121:
        /*02dc*/ 	.byte	0x04, 0x11
        /*02de*/ 	.short	(.L_123 - .L_122)
	.align		4
.L_122:
        /*02e0*/ 	.word	index@(vectorColumnSubMatrix)
        /*02e4*/ 	.word	0x00000000


	//----- nvinfo : EIATTR_REGCOUNT
	.align		4
.L_123:
        /*02e8*/ 	.byte	0x04, 0x2f
        /*02ea*/ 	.short	(.L_125 - .L_124)
	.align		4
.L_124:
        /*02ec*/ 	.word	index@(matrixColumnsValues)
        /*02f0*/ 	.word	0x0000000c


	//----- nvinfo : EIATTR_FRAME_SIZE
	.align		4
.L_125:
        /*02f4*/ 	.byte	0x04, 0x11
        /*02f6*/ 	.short	(.L_127 - .L_126)
	.align		4
.L_126:
        /*02f8*/ 	.word	index@(matrixColumnsValues)
        /*02fc*/ 	.word	0x00000000


	//----- nvinfo : EIATTR_MIN_STACK_SIZE
	.align		4
.L_127:
        /*0300*/ 	.byte	0x04, 0x12
        /*0302*/ 	.short	(.L_129 - .L_128)
	.align		4
.L_128:
        /*0304*/ 	.word	index@(matrixColumnsValues)
        /*0308*/ 	.word	0x00000000


	//----- nvinfo : EIATTR_MIN_STACK_SIZE
	.align		4
.L_129:
        /*030c*/ 	.byte	0x04, 0x12
        /*030e*/ 	.short	(.L_131 - .L_130)
	.align		4
.L_130:
        /*0310*/ 	.word	index@(vectorColumnSubMatrix)
        /*0314*/ 	.word	0x00000000


	//----- nvinfo : EIATTR_MIN_STACK_SIZE
	.align		4
.L_131:
        /*0318*/ 	.byte	0x04, 0x12
        /*031a*/ 	.short	(.L_133 - .L_132)
	.align		4
.L_132:
        /*031c*/ 	.word	index@(matrixSubColumn)
        /*0320*/ 	.word	0x00000000


	//----- nvinfo : EIATTR_MIN_STACK_SIZE
	.align		4
.L_133:
        /*0324*/ 	.byte	0x04, 0x12
        /*0326*/ 	.short	(.L_135 - .L_134)
	.align		4
.L_134:
        /*0328*/ 	.word	index@(vectorRowSubMatrix)
        /*032c*/ 	.word	0x00000000


	//----- nvinfo : EIATTR_MIN_STACK_SIZE
	.align		4
.L_135:
        /*0330*/ 	.byte	0x04, 0x12
        /*0332*/ 	.short	(.L_137 - .L_136)
	.align		4
.L_136:
        /*0334*/ 	.word	index@(matrixSubRow)
        /*0338*/ 	.word	0x00000000


	//----- nvinfo : EIATTR_MIN_STACK_SIZE
	.align		4
.L_137:
        /*033c*/ 	.byte	0x04, 0x12
        /*033e*/ 	.short	(.L_139 - .L_138)
	.align		4
.L_138:
        /*0340*/ 	.word	index@(vectorColumnAddMatrix)
        /*0344*/ 	.word	0x00000000


	//----- nvinfo : EIATTR_MIN_STACK_SIZE
	.align		4
.L_139:
        /*0348*/ 	.byte	0x04, 0x12
        /*034a*/ 	.short	(.L_141 - .L_140)
	.align		4
.L_140:
        /*034c*/ 	.word	index@(matrixAddColumn)
        /*0350*/ 	.word	0x00000000


	//----- nvinfo : EIATTR_MIN_STACK_SIZE
	.align		4
.L_141:
        /*0354*/ 	.byte	0x04, 0x12
        /*0356*/ 	.short	(.L_143 - .L_142)
	.align		4
.L_142:
        /*0358*/ 	.word	index@(vectorRowAddMatrix)
        /*035c*/ 	.word	0x00000000


	//----- nvinfo : EIATTR_MIN_STACK_SIZE
	.align		4
.L_143:
        /*0360*/ 	.byte	0x04, 0x12
        /*0362*/ 	.short	(.L_145 - .L_144)
	.align		4
.L_144:
        /*0364*/ 	.word	index@(matrixAddRow)
        /*0368*/ 	.word	0x00000000


	//----- nvinfo : EIATTR_MIN_STACK_SIZE
	.align		4
.L_145:
        /*036c*/ 	.byte	0x04, 0x12
        /*036e*/ 	.short	(.L_147 - .L_146)
	.align		4
.L_146:
        /*0370*/ 	.word	index@(matrixSumColumns)
        /*0374*/ 	.word	0x00000000


	//----- nvinfo : EIATTR_MIN_STACK_SIZE
	.align		4
.L_147:
        /*0378*/ 	.byte	0x04, 0x12
        /*037a*/ 	.short	(.L_149 - .L_148)
	.align		4
.L_148:
        /*037c*/ 	.word	index@(matrixSumRows)
        /*0380*/ 	.word	0x00000000


	//----- nvinfo : EIATTR_MIN_STACK_SIZE
	.align		4
.L_149:
        /*0384*/ 	.byte	0x04, 0x12
        /*0386*/ 	.short	(.L_151 - .L_150)
	.align		4
.L_150:
        /*0388*/ 	.word	index@(matrixSum)
        /*038c*/ 	.word	0x00000000


	//----- nvinfo : EIATTR_MIN_STACK_SIZE
	.align		4
.L_151:
        /*0390*/ 	.byte	0x04, 0x12
        /*0392*/ 	.short	(.L_153 - .L_152)
	.align		4
.L_152:
        /*0394*/ 	.word	index@(matrixSigmoid)
        /*0398*/ 	.word	0x00000000


	//----- nvinfo : EIATTR_MIN_STACK_SIZE
	.align		4
.L_153:
        /*039c*/ 	.byte	0x04, 0x12
        /*039e*/ 	.short	(.L_155 - .L_154)
	.align		4
.L_154:
        /*03a0*/ 	.word	index@(matrixExp)
        /*03a4*/ 	.word	0x00000000


	//----- nvinfo : EIATTR_MIN_STACK_SIZE
	.align		4
.L_155:
        /*03a8*/ 	.byte	0x04, 0x12
        /*03aa*/ 	.short	(.L_157 - .L_156)
	.align		4
.L_156:
        /*03ac*/ 	.word	index@(matrixPow)
        /*03b0*/ 	.word	0x00000000


	//----- nvinfo : EIATTR_MIN_STACK_SIZE
	.align		4
.L_157:
        /*03b4*/ 	.byte	0x04, 0x12
        /*03b6*/ 	.short	(.L_159 - .L_158)
	.align		4
.L_158:
        /*03b8*/ 	.word	index@(matrixPow2)
        /*03bc*/ 	.word	0x00000000


	//----- nvinfo : EIATTR_MIN_STACK_SIZE
	.align		4
.L_159:
        /*03c0*/ 	.byte	0x04, 0x12
        /*03c2*/ 	.short	(.L_161 - .L_160)
	.align		4
.L_160:
        /*03c4*/ 	.word	index@(matrixColumn)
        /*03c8*/ 	.word	0x00000000


	//----- nvinfo : EIATTR_MIN_STACK_SIZE
	.align		4
.L_161:
        /*03cc*/ 	.byte	0x04, 0x12
        /*03ce*/ 	.short	(.L_163 - .L_162)
	.align		4
.L_162:
        /*03d0*/ 	.word	index@(matrixRow)
        /*03d4*/ 	.word	0x00000000


	//----- nvinfo : EIATTR_MIN_STACK_SIZE
	.align		4
.L_163:
        /*03d8*/ 	.byte	0x04, 0x12
        /*03da*/ 	.short	(.L_165 - .L_164)
	.align		4
.L_164:
        /*03dc*/ 	.word	index@(matrixTranspose)
        /*03e0*/ 	.word	0x00000000


	//----- nvinfo : EIATTR_MIN_STACK_SIZE
	.align		4
.L_165:
        /*03e4*/ 	.byte	0x04, 0x12
        /*03e6*/ 	.short	(.L_167 - .L_166)
	.align		4
.L_166:
        /*03e8*/ 	.word	index@(matrixElementWiseDivMatrix)
        /*03ec*/ 	.word	0x00000000


	//----- nvinfo : EIATTR_MIN_STACK_SIZE
	.align		4
.L_167:
        /*03f0*/ 	.byte	0x04, 0x12
        /*03f2*/ 	.short	(.L_169 - .L_168)
	.align		4
.L_168:
        /*03f4*/ 	.word	index@(scalarDivMatrix)
        /*03f8*/ 	.word	0x00000000


	//----- nvinfo : EIATTR_MIN_STACK_SIZE
	.align		4
.L_169:
        /*03fc*/ 	.byte	0x04, 0x12
        /*03fe*/ 	.short	(.L_171 - .L_170)
	.align		4
.L_170:
        /*0400*/ 	.word	index@(matrixDivScalar)
        /*0404*/ 	.word	0x00000000


	//----- nvinfo : EIATTR_MIN_STACK_SIZE
	.align		4
.L_171:
        /*0408*/ 	.byte	0x04, 0x12
        /*040a*/ 	.short	(.L_173 - .L_172)
	.align		4
.L_172:
        /*040c*/ 	.word	index@(matrixElementWiseMulMatrix)
        /*0410*/ 	.word	0x00000000


	//----- nvinfo : EIATTR_MIN_STACK_SIZE
	.align		4
.L_173:
        /*0414*/ 	.byte	0x04, 0x12
        /*0416*/ 	.short	(.L_175 - .L_174)
	.align		4
.L_174:
        /*0418*/ 	.word	index@(matrixMulScalar)
        /*041c*/ 	.word	0x00000000


	//----- nvinfo : EIATTR_MIN_STACK_SIZE
	.align		4
.L_175:
        /*0420*/ 	.byte	0x04, 0x12
        /*0422*/ 	.short	(.L_177 - .L_176)
	.align		4
.L_176:
        /*0424*/ 	.word	index@(matrixMulMatrix)
        /*0428*/ 	.word	0x00000000


	//----- nvinfo : EIATTR_MIN_STACK_SIZE
	.align		4
.L_177:
        /*042c*/ 	.byte	0x04, 0x12
        /*042e*/ 	.short	(.L_179 - .L_178)
	.align		4
.L_178:
        /*0430*/ 	.word	index@(scalarSubMatrix)
        /*0434*/ 	.word	0x00000000


	//----- nvinfo : EIATTR_MIN_STACK_SIZE
	.align		4
.L_179:
        /*0438*/ 	.byte	0x04, 0x12
        /*043a*/ 	.short	(.L_181 - .L_180)
	.align		4
.L_180:
        /*043c*/ 	.word	index@(matrixSubScalar)
        /*0440*/ 	.word	0x00000000


	//----- nvinfo : EIATTR_MIN_STACK_SIZE
	.align		4
.L_181:
        /*0444*/ 	.byte	0x04, 0x12
        /*0446*/ 	.short	(.L_183 - .L_182)
	.align		4
.L_182:
        /*0448*/ 	.word	index@(matrixSubMatrix)
        /*044c*/ 	.word	0x00000000


	//----- nvinfo : EIATTR_MIN_STACK_SIZE
	.align		4
.L_183:
        /*0450*/ 	.byte	0x04, 0x12
        /*0452*/ 	.short	(.L_185 - .L_184)
	.align		4
.L_184:
        /*0454*/ 	.word	index@(matrixAddScalar)
        /*0458*/ 	.word	0x00000000


	//----- nvinfo : EIATTR_MIN_STACK_SIZE
	.align		4
.L_185:
        /*045c*/ 	.byte	0x04, 0x12
        /*045e*/ 	.short	(.L_187 - .L_186)
	.align		4
.L_186:
        /*0460*/ 	.word	index@(matrixAddMatrix)
        /*0464*/ 	.word	0x00000000
.L_187:


//--------------------- .nv.compat                --------------------------
	.section	.nv.compat,"",@"SHT_CUDA_COMPAT_INFO"
	.align	4
        /*0000*/ 	.byte	0x02, 0x09, 0x00, 0x00, 0x02, 0x02, 0x01, 0x00, 0x02, 0x05, 0x05, 0x00, 0x03, 0x07, 0x01, 0x01
        /*0010*/ 	.byte	0x02, 0x03, 0x00, 0x00, 0x02, 0x06, 0x01, 0x00, 0x04, 0x0b, 0x08, 0x00, 0x01, 0x00, 0x00, 0x00
        /*0020*/ 	.byte	0x00, 0x00, 0x00, 0x00


//--------------------- .nv.info.matrixColumnsValues --------------------------
	.section	.nv.info.matrixColumnsValues,"",@"SHT_CUDA_INFO"
	.sectionflags	@""
	.align	4


	//----- nvinfo : EIATTR_CUDA_API_VERSION
	.align		4
        /*0000*/ 	.byte	0x04, 0x37
        /*0002*/ 	.short	(.L_189 - .L_188)
.L_188:
        /*0004*/ 	.word	0x00000082


	//----- nvinfo : EIATTR_KPARAM_INFO
	.align		4
.L_189:
        /*0008*/ 	.byte	0x04, 0x17
        /*000a*/ 	.short	(.L_191 - .L_190)
.L_190:
        /*000c*/ 	.word	0x00000000
        /*0010*/ 	.short	0x0004
        /*0012*/ 	.short	0x001c
        /*0014*/ 	.byte	0x00, 0xf0, 0x11, 0x00


	//----- nvinfo : EIATTR_KPARAM_INFO
	.align		4
.L_191:
        /*0018*/ 	.byte	0x04, 0x17
        /*001a*/ 	.short	(.L_193 - .L_192)
.L_192:
        /*001c*/ 	.word	0x00000000
        /*0020*/ 	.short	0x0003
        /*0022*/ 	.short	0x0018
        /*0024*/ 	.byte	0x00, 0xf0, 0x11, 0x00


	//----- nvinfo : EIATTR_KPARAM_INFO
	.align		4
.L_193:
        /*0028*/ 	.byte	0x04, 0x17
        /*002a*/ 	.short	(.L_195 - .L_194)
.L_194:
        /*002c*/ 	.word	0x00000000
        /*0030*/ 	.short	0x0002
        /*0032*/ 	.short	0x0010
        /*0034*/ 	.byte	0x00, 0xf5, 0x21, 0x00


	//----- nvinfo : EIATTR_KPARAM_INFO
	.align		4
.L_195:
        /*0038*/ 	.byte	0x04, 0x17
        /*003a*/ 	.short	(.L_197 - .L_196)
.L_196:
        /*003c*/ 	.word	0x00000000
        /*0040*/ 	.short	0x0001
        /*0042*/ 	.short	0x0008
        /*0044*/ 	.byte	0x00, 0xf5, 0x21, 0x00


	//----- nvinfo : EIATTR_KPARAM_INFO
	.align		4
.L_197:
        /*0048*/ 	.byte	0x04, 0x17
        /*004a*/ 	.short	(.L_199 - .L_198)
.L_198:
        /*004c*/ 	.word	0x00000000
        /*0050*/ 	.short	0x0000
        /*0052*/ 	.short	0x0000
        /*0054*/ 	.byte	0x00, 0xf5, 0x21, 0x00


	//----- nvinfo : EIATTR_SPARSE_MMA_MASK
	.align		4
.L_199:
        /*0058*/ 	.byte	0x03, 0x50
        /*005a*/ 	.short	0x0000


	//----- nvinfo : EIATTR_MAXREG_COUNT
	.align		4
        /*005c*/ 	.byte	0x03, 0x1b
        /*005e*/ 	.short	0x00ff


	//----- nvinfo : EIATTR_MERCURY_ISA_VERSION
	.align		4
        /*0060*/ 	.byte	0x03, 0x5f
        /*0062*/ 	.short	0x0101


	//----- nvinfo : EIATTR_VRC_CTA_INIT_COUNT
	.align		4
        /*0064*/ 	.byte	0x02, 0x4a
	.zero		1
	.zero		1


	//----- nvinfo : EIATTR_EXIT_INSTR_OFFSETS
	.align		4
        /*0068*/ 	.byte	0x04, 0x1c
        /*006a*/ 	.short	(.L_201 - .L_200)


	//   ....[0]....
.L_200:
        /*006c*/ 	.word	0x00000070


	//   ....[1]....
        /*0070*/ 	.word	0x00000140


	//----- nvinfo : EIATTR_CBANK_PARAM_SIZE
	.align		4
.L_201:
        /*0074*/ 	.byte	0x03, 0x19
        /*0076*/ 	.short	0x0020


	//----- nvinfo : EIATTR_PARAM_CBANK
	.align		4
        /*0078*/ 	.byte	0x04, 0x0a
        /*007a*/ 	.short	(.L_203 - .L_202)
	.align		4
.L_202:
        /*007c*/ 	.word	index@(.nv.constant0.matrixColumnsValues)
        /*0080*/ 	.short	0x0380
        /*0082*/ 	.short	0x0020


	//----- nvinfo : EIATTR_SW_WAR
	.align		4
.L_203:
        /*0084*/ 	.byte	0x04, 0x36
        /*0086*/ 	.short	(.L_205 - .L_204)
.L_204:
        /*0088*/ 	.word	0x00000008
.L_205:


//--------------------- .nv.info.vectorColumnSubMatrix --------------------------
	.section	.nv.info.vectorColumnSubMatrix,"",@"SHT_CUDA_INFO"
	.sectionflags	@""
	.align	4


	//----- nvinfo : EIATTR_CUDA_API_VERSION
	.align		4
        /*0000*/ 	.byte	0x04, 0x37
        /*0002*/ 	.short	(.L_207 - .L_206)
.L_206:
        /*0004*/ 	.word	0x00000082


	//----- nvinfo : EIATTR_KPARAM_INFO
	.align		4
.L_207:
        /*0008*/ 	.byte	0x04, 0x17
        /*000a*/ 	.short	(.L_209 - .L_208)
.L_208:
        /*000c*/ 	.word	0x00000000
        /*0010*/ 	.short	0x0004
        /*0012*/ 	.short	0x001c
        /*0014*/ 	.byte	0x00, 0xf0, 0x11, 0x00


	//----- nvinfo : EIATTR_KPARAM_INFO
	.align		4
.L_209:
        /*0018*/ 	.byte	0x04, 0x17
        /*001a*/ 	.short	(.L_211 - .L_210)
.L_210:
        /*001c*/ 	.word	0x00000000
        /*0020*/ 	.short	0x0003
        /*0022*/ 	.short	0x0018
        /*0024*/ 	.byte	0x00, 0xf0, 0x11, 0x00


	//----- nvinfo : EIATTR_KPARAM_INFO
	.align		4
.L_211:
        /*0028*/ 	.byte	0x04, 0x17
        /*002a*/ 	.short	(.L_213 - .L_212)
.L_212:
        /*002c*/ 	.word	0x00000000
        /*0030*/ 	.short	0x0002
        /*0032*/ 	.short	0x0010
        /*0034*/ 	.byte	0x00, 0xf5, 0x21, 0x00


	//----- nvinfo : EIATTR_KPARAM_INFO
	.align		4
.L_213:
        /*0038*/ 	.byte	0x04, 0x17
        /*003a*/ 	.short	(.L_215 - .L_214)
.L_214:
        /*003c*/ 	.word	0x00000000
        /*0040*/ 	.short	0x0001
        /*0042*/ 	.short	0x0008
        /*0044*/ 	.byte	0x00, 0xf5, 0x21, 0x00


	//----- nvinfo : EIATTR_KPARAM_INFO
	.align		4
.L_215:
        /*0048*/ 	.byte	0x04, 0x17
        /*004a*/ 	.short	(.L_217 - .L_216)
.L_216:
        /*004c*/ 	.word	0x00000000
        /*0050*/ 	.short	0x0000
        /*0052*/ 	.short	0x0000
        /*0054*/ 	.byte	0x00, 0xf5, 0x21, 0x00


	//----- nvinfo : EIATTR_SPARSE_MMA_MASK
	.align		4
.L_217:
        /*0058*/ 	.byte	0x03, 0x50
        /*005a*/ 	.short	0x0000


	//----- nvinfo : EIATTR_MAXREG_COUNT
	.align		4
        /*005c*/ 	.byte	0x03, 0x1b
        /*005e*/ 	.short	0x00ff


	//----- nvinfo : EIATTR_NUM_BARRIERS
	.align		4
        /*0060*/ 	.byte	0x02, 0x4c
        /*0062*/ 	.byte	0x01
	.zero		1


	//----- nvinfo : EIATTR_MERCURY_ISA_VERSION
	.align		4
        /*0064*/ 	.byte	0x03, 0x5f
        /*0066*/ 	.short	0x0101


	//----- nvinfo : EIATTR_VRC_CTA_INIT_COUNT
	.align		4
        /*0068*/ 	.byte	0x02, 0x4a
	.zero		1
	.zero		1


	//----- nvinfo : EIATTR_EXIT_INSTR_OFFSETS
	.align		4
        /*006c*/ 	.byte	0x04, 0x1c
        /*006e*/ 	.short	(.L_219 - .L_218)


	//   ....[0]....
.L_218:
        /*0070*/ 	.word	0x00000240


	//   ....[1]....
        /*0074*/ 	.word	0x00000320


	//----- nvinfo : EIATTR_CRS_STACK_SIZE
	.align		4
.L_219:
        /*0078*/ 	.byte	0x04, 0x1e
        /*007a*/ 	.short	(.L_221 - .L_220)
.L_220:
        /*007c*/ 	.word	0x00000000


	//----- nvinfo : EIATTR_CBANK_PARAM_SIZE
	.align		4
.L_221:
        /*0080*/ 	.byte	0x03, 0x19
        /*0082*/ 	.short	0x0020


	//----- nvinfo : EIATTR_PARAM_CBANK
	.align		4
        /*0084*/ 	.byte	0x04, 0x0a
        /*0086*/ 	.short	(.L_223 - .L_222)
	.align		4
.L_222:
        /*0088*/ 	.word	index@(.nv.constant0.vectorColumnSubMatrix)
        /*008c*/ 	.short	0x0380
        /*008e*/ 	.short	0x0020


	//----- nvinfo : EIATTR_SW_WAR
	.align		4
.L_223:
        /*0090*/ 	.byte	0x04, 0x36
        /*0092*/ 	.short	(.L_225 - .L_224)
.L_224:
        /*0094*/ 	.word	0x00000008
.L_225:


//--------------------- .nv.info.matrixSubColumn  --------------------------
	.section	.nv.info.matrixSubColumn,"",@"SHT_CUDA_INFO"
	.sectionflags	@""
	.align	4


	//----- nvinfo : EIATTR_CUDA_API_VERSION
	.align		4
        /*0000*/ 	.byte	0x04, 0x37
        /*0002*/ 	.short	(.L_227 - .L_226)
.L_226:
        /*0004*/ 	.word	0x00000082


	//----- nvinfo : EIATTR_KPARAM_INFO
	.align		4
.L_227:
        /*0008*/ 	.byte	0x04, 0x17
        /*000a*/ 	.short	(.L_229 - .L_228)
.L_228:
        /*000c*/ 	.word	0x00000000
        /*0010*/ 	.short	0x0004
        /*0012*/ 	.short	0x001c
        /*0014*/ 	.byte	0x00, 0xf0, 0x11, 0x00


	//----- nvinfo : EIATTR_KPARAM_INFO
	.align		4
.L_229:
        /*0018*/ 	.byte	0x04, 0x17
        /*001a*/ 	.short	(.L_231 - .L_230)
.L_230:
        /*001c*/ 	.word	0x00000000
        /*0020*/ 	.short	0x0003
        /*0022*/ 	.short	0x0018
        /*0024*/ 	.byte	0x00, 0xf0, 0x11, 0x00


	//----- nvinfo : EIATTR_KPARAM_INFO
	.align		4
.L_231:
        /*0028*/ 	.byte	0x04, 0x17
        /*002a*/ 	.short	(.L_233 - .L_232)
.L_232:
        /*002c*/ 	.word	0x00000000
        /*0030*/ 	.short	0x0002
        /*0032*/ 	.short	0x0010
        /*0034*/ 	.byte	0x00, 0xf5, 0x21, 0x00


	//----- nvinfo : EIATTR_KPARAM_INFO
	.align		4
.L_233:
        /*0038*/ 	.byte	0x04, 0x17
        /*003a*/ 	.short	(.L_235 - .L_234)
.L_234:
        /*003c*/ 	.word	0x00000000
        /*0040*/ 	.short	0x0001
        /*0042*/ 	.short	0x0008
        /*0044*/ 	.byte	0x00, 0xf5, 0x21, 0x00


	//----- nvinfo : EIATTR_KPARAM_INFO
	.align		4
.L_235:
        /*0048*/ 	.byte	0x04, 0x17
        /*004a*/ 	.short	(.L_237 - .L_236)
.L_236:
        /*004c*/ 	.word	0x00000000
        /*0050*/ 	.short	0x0000
        /*0052*/ 	.short	0x0000
        /*0054*/ 	.byte	0x00, 0xf5, 0x21, 0x00


	//----- nvinfo : EIATTR_SPARSE_MMA_MASK
	.align		4
.L_237:
        /*0058*/ 	.byte	0x03, 0x50
        /*005a*/ 	.short	0x0000


	//----- nvinfo : EIATTR_MAXREG_COUNT
	.align		4
        /*005c*/ 	.byte	0x03, 0x1b
        /*005e*/ 	.short	0x00ff


	//----- nvinfo : EIATTR_NUM_BARRIERS
	.align		4
        /*0060*/ 	.byte	0x02, 0x4c
        /*0062*/ 	.byte	0x01
	.zero		1


	//----- nvinfo : EIATTR_MERCURY_ISA_VERSION
	.align		4
        /*0064*/ 	.byte	0x03, 0x5f
        /*0066*/ 	.short	0x0101


	//----- nvinfo : EIATTR_VRC_CTA_INIT_COUNT
	.align		4
        /*0068*/ 	.byte	0x02, 0x4a
	.zero		1
	.zero		1


	//----- nvinfo : EIATTR_EXIT_INSTR_OFFSETS
	.align		4
        /*006c*/ 	.byte	0x04, 0x1c
        /*006e*/ 	.short	(.L_239 - .L_238)


	//   ....[0]....
.L_238:
        /*0070*/ 	.word	0x00000240


	//   ....[1]....
        /*0074*/ 	.word	0x00000320


	//----- nvinfo : EIATTR_CRS_STACK_SIZE
	.align		4
.L_239:
        /*0078*/ 	.byte	0x04, 0x1e
        /*007a*/ 	.short	(.L_241 - .L_240)
.L_240:
        /*007c*/ 	.word	0x00000000


	//----- nvinfo : EIATTR_CBANK_PARAM_SIZE
	.align		4
.L_241:
        /*0080*/ 	.byte	0x03, 0x19
        /*0082*/ 	.short	0x0020


	//----- nvinfo : EIATTR_PARAM_CBANK
	.align		4
        /*0084*/ 	.byte	0x04, 0x0a
        /*0086*/ 	.short	(.L_243 - .L_242)
	.align		4
.L_242:
        /*0088*/ 	.word	index@(.nv.constant0.matrixSubColumn)
        /*008c*/ 	.short	0x0380
        /*008e*/ 	.short	0x0020


	//----- nvinfo : EIATTR_SW_WAR
	.align		4
.L_243:
        /*0090*/ 	.byte	0x04, 0x36
        /*0092*/ 	.short	(.L_245 - .L_244)
.L_244:
        /*0094*/ 	.word	0x00000008
.L_245:


//--------------------- .nv.info.vectorRowSubMatrix --------------------------
	.section	.nv.info.vectorRowSubMatrix,"",@"SHT_CUDA_INFO"
	.sectionflags	@""
	.align	4


	//----- nvinfo : EIATTR_CUDA_API_VERSION
	.align		4
        /*0000*/ 	.byte	0x04, 0x37
        /*0002*/ 	.short	(.L_247 - .L_246)
.L_246:
        /*0004*/ 	.word	0x00000082


	//----- nvinfo : EIATTR_KPARAM_INFO
	.align		4
.L_247:
        /*0008*/ 	.byte	0x04, 0x17
        /*000a*/ 	.short	(.L_249 - .L_248)
.L_248:
        /*000c*/ 	.word	0x00000000
        /*0010*/ 	.short	0x0004
        /*0012*/ 	.short	0x001c
        /*0014*/ 	.byte	0x00, 0xf0, 0x11, 0x00


	//----- nvinfo : EIATTR_KPARAM_INFO
	.align		4
.L_249:
        /*0018*/ 	.byte	0x04, 0x17
        /*001a*/ 	.short	(.L_251 - .L_250)
.L_250:
        /*001c*/ 	.word	0x00000000
        /*0020*/ 	.short	0x0003
        /*0022*/ 	.short	0x0018
        /*0024*/ 	.byte	0x00, 0xf0, 0x11, 0x00


	//----- nvinfo : EIATTR_KPARAM_INFO
	.align		4
.L_251:
        /*0028*/ 	.byte	0x04, 0x17
        /*002a*/ 	.short	(.L_253 - .L_252)
.L_252:
        /*002c*/ 	.word	0x00000000
        /*0030*/ 	.short	0x0002
        /*0032*/ 	.short	0x0010
        /*0034*/ 	.byte	0x00, 0xf5, 0x21, 0x00


	//----- nvinfo : EIATTR_KPARAM_INFO
	.align		4
.L_253:
        /*0038*/ 	.byte	0x04, 0x17
        /*003a*/ 	.short	(.L_255 - .L_254)
.L_254:
        /*003c*/ 	.word	0x00000000
        /*0040*/ 	.short	0x0001
        /*0042*/ 	.short	0x0008
        /*0044*/ 	.byte	0x00, 0xf5, 0x21, 0x00


	//----- nvinfo : EIATTR_KPARAM_INFO
	.align		4
.L_255:
        /*0048*/ 	.byte	0x04, 0x17
        /*004a*/ 	.short	(.L_257 - .L_256)
.L_256:
        /*004c*/ 	.word	0x00000000
        /*0050*/ 	.short	0x0000
        /*0052*/ 	.short	0x0000
        /*0054*/ 	.byte	0x00, 0xf5, 0x21, 0x00


	//----- nvinfo : EIATTR_SPARSE_MMA_MASK
	.align		4
.L_257:
        /*0058*/ 	.byte	0x03, 0x50
        /*005a*/ 	.short	0x0000


	//----- nvinfo : EIATTR_MAXREG_COUNT
	.align		4
        /*005c*/ 	.byte	0x03, 0x1b
        /*005e*/ 	.short	0x00ff


	//----- nvinfo : EIATTR_MERCURY_ISA_VERSION
	.align		4
        /*0060*/ 	.byte	0x03, 0x5f
        /*0062*/ 	.short	0x0101


	//----- nvinfo : EIATTR_VRC_CTA_INIT_COUNT
	.align		4
        /*0064*/ 	.byte	0x02, 0x4a
	.zero		1
	.zero		1


	//----- nvinfo : EIATTR_EXIT_INSTR_OFFSETS
	.align		4
        /*0068*/ 	.byte	0x04, 0x1c
        /*006a*/ 	.short	(.L_259 - .L_258)


	//   ....[0]....
.L_258:
        /*006c*/ 	.word	0x000000c0


	//   ....[1]....
        /*0070*/ 	.word	0x00000190


	//----- nvinfo : EIATTR_CBANK_PARAM_SIZE
	.align		4
.L_259:
        /*0074*/ 	.byte	0x03, 0x19
        /*0076*/ 	.short	0x0020


	//----- nvinfo : EIATTR_PARAM_CBANK
	.align		4
        /*0078*/ 	.byte	0x04, 0x0a
        /*007a*/ 	.short	(.L_261 - .L_260)
	.align		4
.L_260:
        /*007c*/ 	.word	index@(.nv.constant0.vectorRowSubMatrix)
        /*0080*/ 	.short	0x0380
        /*0082*/ 	.short	0x0020


	//----- nvinfo : EIATTR_SW_WAR
	.align		4
.L_261:
        /*0084*/ 	.byte	0x04, 0x36
        /*0086*/ 	.short	(.L_263 - .L_262)
.L_262:
        /*0088*/ 	.word	0x00000008
.L_263:


//--------------------- .nv.info.matrixSubRow     --------------------------
	.section	.nv.info.matrixSubRow,"",@"SHT_CUDA_INFO"
	.sectionflags	@""
	.align	4


	//----- nvinfo : EIATTR_CUDA_API_VERSION
	.align		4
        /*0000*/ 	.byte	0x04, 0x37
        /*0002*/ 	.short	(.L_265 - .L_264)
.L_264:
        /*0004*/ 	.word	0x00000082


	//----- nvinfo : EIATTR_KPARAM_INFO
	.align		4
.L_265:
        /*0008*/ 	.byte	0x04, 0x17
        /*000a*/ 	.short	(.L_267 - .L_266)
.L_266:
        /*000c*/ 	.word	0x00000000
        /*0010*/ 	.short	0x0004
        /*0012*/ 	.short	0x001c
        /*0014*/ 	.byte	0x00, 0xf0, 0x11, 0x00


	//----- nvinfo : EIATTR_KPARAM_INFO
	.align		4
.L_267:
        /*0018*/ 	.byte	0x04, 0x17
        /*001a*/ 	.short	(.L_269 - .L_268)
.L_268:
        /*001c*/ 	.word	0x00000000
        /*0020*/ 	.short	0x0003
        /*0022*/ 	.short	0x0018
        /*0024*/ 	.byte	0x00, 0xf0, 0x11, 0x00


	//----- nvinfo : EIATTR_KPARAM_INFO
	.align		4
.L_269:
        /*0028*/ 	.byte	0x04, 0x17
        /*002a*/ 	.short	(.L_271 - .L_270)
.L_270:
        /*002c*/ 	.word	0x00000000
        /*0030*/ 	.short	0x0002
        /*0032*/ 	.short	0x0010
        /*0034*/ 	.byte	0x00, 0xf5, 0x21, 0x00


	//----- nvinfo : EIATTR_KPARAM_INFO
	.align		4
.L_271:
        /*0038*/ 	.byte	0x04, 0x17
        /*003a*/ 	.short	(.L_273 - .L_272)
.L_272:
        /*003c*/ 	.word	0x00000000
        /*0040*/ 	.short	0x0001
        /*0042*/ 	.short	0x0008
        /*0044*/ 	.byte	0x00, 0xf5, 0x21, 0x00


	//----- nvinfo : EIATTR_KPARAM_INFO
	.align		4
.L_273:
        /*0048*/ 	.byte	0x04, 0x17
        /*004a*/ 	.short	(.L_275 - .L_274)
.L_274:
        /*004c*/ 	.word	0x00000000
        /*0050*/ 	.short	0x0000
        /*0052*/ 	.short	0x0000
        /*0054*/ 	.byte	0x00, 0xf5, 0x21, 0x00


	//----- nvinfo : EIATTR_SPARSE_MMA_MASK
	.align		4
.L_275:
        /*0058*/ 	.byte	0x03, 0x50
        /*005a*/ 	.short	0x0000


	//----- nvinfo : EIATTR_MAXREG_COUNT
	.align		4
        /*005c*/ 	.byte	0x03, 0x1b
        /*005e*/ 	.short	0x00ff


	//----- nvinfo : EIATTR_MERCURY_ISA_VERSION
	.align		4
        /*0060*/ 	.byte	0x03, 0x5f
        /*0062*/ 	.short	0x0101


	//----- nvinfo : EIATTR_VRC_CTA_INIT_COUNT
	.align		4
        /*0064*/ 	.byte	0x02, 0x4a
	.zero		1
	.zero		1


	//----- nvinfo : EIATTR_EXIT_INSTR_OFFSETS
	.align		4
        /*0068*/ 	.byte	0x04, 0x1c
        /*006a*/ 	.short	(.L_277 - .L_276)


	//   ....[0]....
.L_276:
        /*006c*/ 	.word	0x000000c0


	//   ....[1]....
        /*0070*/ 	.word	0x00000190


	//----- nvinfo : EIATTR_CBANK_PARAM_SIZE
	.align		4
.L_277:
        /*0074*/ 	.byte	0x03, 0x19
        /*0076*/ 	.short	0x0020


	//----- nvinfo : EIATTR_PARAM_CBANK
	.align		4
        /*0078*/ 	.byte	0x04, 0x0a
        /*007a*/ 	.short	(.L_279 - .L_278)
	.align		4
.L_278:
        /*007c*/ 	.word	index@(.nv.constant0.matrixSubRow)
        /*0080*/ 	.short	0x0380
        /*0082*/ 	.short	0x0020


	//----- nvinfo : EIATTR_SW_WAR
	.align		4
.L_279:
        /*0084*/ 	.byte	0x04, 0x36
        /*0086*/ 	.short	(.L_281 - .L_280)
.L_280:
        /*0088*/ 	.word	0x00000008
.L_281:


//--------------------- .nv.info.vectorColumnAddMatrix --------------------------
	.section	.nv.info.vectorColumnAddMatrix,"",@"SHT_CUDA_INFO"
	.sectionflags	@""
	.align	4


	//----- nvinfo : EIATTR_CUDA_API_VERSION
	.align		4
        /*0000*/ 	.byte	0x04, 0x37
        /*0002*/ 	.short	(.L_283 - .L_282)
.L_282:
        /*0004*/ 	.word	0x00000082


	//----- nvinfo : EIATTR_KPARAM_INFO
	.align		4
.L_283:
        /*0008*/ 	.byte	0x04, 0x17
        /*000a*/ 	.short	(.L_285 - .L_284)
.L_284:
        /*000c*/ 	.word	0x00000000
        /*0010*/ 	.short	0x0004
        /*0012*/ 	.short	0x001c
        /*0014*/ 	.byte	0x00, 0xf0, 0x11, 0x00


	//----- nvinfo : EIATTR_KPARAM_INFO
	.align		4
.L_285:
        /*0018*/ 	.byte	0x04, 0x17
        /*001a*/ 	.short	(.L_287 - .L_286)
.L_286:
        /*001c*/ 	.word	0x00000000
        /*0020*/ 	.short	0x0003
        /*0022*/ 	.short	0x0018
        /*0024*/ 	.byte	0x00, 0xf0, 0x11, 0x00


	//----- nvinfo : EIATTR_KPARAM_INFO
	.align		4
.L_287:
        /*0028*/ 	.byte	0x04, 0x17
        /*002a*/ 	.short	(.L_289 - .L_288)
.L_288:
        /*002c*/ 	.word	0x00000000
        /*0030*/ 	.short	0x0002
        /*0032*/ 	.short	0x0010
        /*0034*/ 	.byte	0x00, 0xf5, 0x21, 0x00


	//----- nvinfo : EIATTR_KPARAM_INFO
	.align		4
.L_289:
        /*0038*/ 	.byte	0x04, 0x17
        /*003a*/ 	.short	(.L_291 - .L_290)
.L_290:
        /*003c*/ 	.word	0x00000000
        /*0040*/ 	.short	0x0001
        /*0042*/ 	.short	0x0008
        /*0044*/ 	.byte	0x00, 0xf5, 0x21, 0x00


	//----- nvinfo : EIATTR_KPARAM_INFO
	.align		4
.L_291:
        /*0048*/ 	.byte	0x04, 0x17
        /*004a*/ 	.short	(.L_293 - .L_292)
.L_292:
        /*004c*/ 	.word	0x00000000
        /*0050*/ 	.short	0x0000
        /*0052*/ 	.short	0x0000
        /*0054*/ 	.byte	0x00, 0xf5, 0x21, 0x00


	//----- nvinfo : EIATTR_SPARSE_MMA_MASK
	.align		4
.L_293:
        /*0058*/ 	.byte	0x03, 0x50
        /*005a*/ 	.short	0x0000


	//----- nvinfo : EIATTR_MAXREG_COUNT
	.align		4
        /*005c*/ 	.byte	0x03, 0x1b
        /*005e*/ 	.short	0x00ff


	//----- nvinfo : EIATTR_NUM_BARRIERS
	.align		4
        /*0060*/ 	.byte	0x02, 0x4c
        /*0062*/ 	.byte	0x01
	.zero		1


	//----- nvinfo : EIATTR_MERCURY_ISA_VERSION
	.align		4
        /*0064*/ 	.byte	0x03, 0x5f
        /*0066*/ 	.short	0x0101


	//----- nvinfo : EIATTR_VRC_CTA_INIT_COUNT
	.align		4
        /*0068*/ 	.byte	0x02, 0x4a
	.zero		1
	.zero		1


	//----- nvinfo : EIATTR_EXIT_INSTR_OFFSETS
	.align		4
        /*006c*/ 	.byte	0x04, 0x1c
        /*006e*/ 	.short	(.L_295 - .L_294)


	//   ....[0]....
.L_294:
        /*0070*/ 	.word	0x00000240


	//   ....[1]....
        /*0074*/ 	.word	0x00000320


	//----- nvinfo : EIATTR_CRS_STACK_SIZE
	.align		4
.L_295:
        /*0078*/ 	.byte	0x04, 0x1e
        /*007a*/ 	.short	(.L_297 - .L_296)
.L_296:
        /*007c*/ 	.word	0x00000000


	//----- nvinfo : EIATTR_CBANK_PARAM_SIZE
	.align		4
.L_297:
        /*0080*/ 	.byte	0x03, 0x19
        /*0082*/ 	.short	0x0020


	//----- nvinfo : EIATTR_PARAM_CBANK
	.align		4
        /*0084*/ 	.byte	0x04, 0x0a
        /*0086*/ 	.short	(.L_299 - .L_298)
	.align		4
.L_298:
        /*0088*/ 	.word	index@(.nv.constant0.vectorColumnAddMatrix)
        /*008c*/ 	.short	0x0380
        /*008e*/ 	.short	0x0020


	//----- nvinfo : EIATTR_SW_WAR
	.align		4
.L_299:
        /*0090*/ 	.byte	0x04, 0x36
        /*0092*/ 	.short	(.L_301 - .L_300)
.L_300:
        /*0094*/ 	.word	0x00000008
.L_301:


//--------------------- .nv.info.matrixAddColumn  --------------------------
	.section	.nv.info.matrixAddColumn,"",@"SHT_CUDA_INFO"
	.sectionflags	@""
	.align	4


	//----- nvinfo : EIATTR_CUDA_API_VERSION
	.align		4
        /*0000*/ 	.byte	0x04, 0x37
        /*0002*/ 	.short	(.L_303 - .L_302)
.L_302:
        /*0004*/ 	.word	0x00000082


	//----- nvinfo : EIATTR_KPARAM_INFO
	.align		4
.L_303:
        /*0008*/ 	.byte	0x04, 0x17
        /*000a*/ 	.short	(.L_305 - .L_304)
.L_304:
        /*000c*/ 	.word	0x00000000
        /*0010*/ 	.short	0x0004
        /*0012*/ 	.short	0x001c
        /*0014*/ 	.byte	0x00, 0xf0, 0x11, 0x00


	//----- nvinfo : EIATTR_KPARAM_INFO
	.align		4
.L_305:
        /*0018*/ 	.byte	0x04, 0x17
        /*001a*/ 	.short	(.L_307 - .L_306)
.L_306:
        /*001c*/ 	.word	0x00000000
        /*0020*/ 	.short	0x0003
        /*0022*/ 	.short	0x0018
        /*0024*/ 	.byte	0x00, 0xf0, 0x11, 0x00


	//----- nvinfo : EIATTR_KPARAM_INFO
	.align		4
.L_307:
        /*0028*/ 	.byte	0x04, 0x17
        /*002a*/ 	.short	(.L_309 - .L_308)
.L_308:
        /*002c*/ 	.word	0x00000000
        /*0030*/ 	.short	0x0002
        /*0032*/ 	.short	0x0010
        /*0034*/ 	.byte	0x00, 0xf5, 0x21, 0x00


	//----- nvinfo : EIATTR_KPARAM_INFO
	.align		4
.L_309:
        /*0038*/ 	.byte	0x04, 0x17
        /*003a*/ 	.short	(.L_311 - .L_310)
.L_310:
        /*003c*/ 	.word	0x00000000
        /*0040*/ 	.short	0x0001
        /*0042*/ 	.short	0x0008
        /*0044*/ 	.byte	0x00, 0xf5, 0x21, 0x00


	//----- nvinfo : EIATTR_KPARAM_INFO
	.align		4
.L_311:
        /*0048*/ 	.byte	0x04, 0x17
        /*004a*/ 	.short	(.L_313 - .L_312)
.L_312:
        /*004c*/ 	.word	0x00000000
        /*0050*/ 	.short	0x0000
        /*0052*/ 	.short	0x0000
        /*0054*/ 	.byte	0x00, 0xf5, 0x21, 0x00


	//----- nvinfo : EIATTR_SPARSE_MMA_MASK
	.align		4
.L_313:
        /*0058*/ 	.byte	0x03, 0x50
        /*005a*/ 	.short	0x0000


	//----- nvinfo : EIATTR_MAXREG_COUNT
	.align		4
        /*005c*/ 	.byte	0x03, 0x1b
        /*005e*/ 	.short	0x00ff


	//----- nvinfo : EIATTR_NUM_BARRIERS
	.align		4
        /*0060*/ 	.byte	0x02, 0x4c
        /*0062*/ 	.byte	0x01
	.zero		1


	//----- nvinfo : EIATTR_MERCURY_ISA_VERSION
	.align		4
        /*0064*/ 	.byte	0x03, 0x5f
        /*0066*/ 	.short	0x0101


	//----- nvinfo : EIATTR_VRC_CTA_INIT_COUNT
	.align		4
        /*0068*/ 	.byte	0x02, 0x4a
	.zero		1
	.zero		1


	//----- nvinfo : EIATTR_EXIT_INSTR_OFFSETS
	.align		4
        /*006c*/ 	.byte	0x04, 0x1c
        /*006e*/ 	.short	(.L_315 - .L_314)


	//   ....[0]....
.L_314:
        /*0070*/ 	.word	0x00000240


	//   ....[1]....
        /*0074*/ 	.word	0x00000320


	//----- nvinfo : EIATTR_CRS_STACK_SIZE
	.align		4
.L_315:
        /*0078*/ 	.byte	0x04, 0x1e
        /*007a*/ 	.short	(.L_317 - .L_316)
.L_316:
        /*007c*/ 	.word	0x00000000


	//----- nvinfo : EIATTR_CBANK_PARAM_SIZE
	.align		4
.L_317:
        /*0080*/ 	.byte	0x03, 0x19
        /*0082*/ 	.short	0x0020


	//----- nvinfo : EIATTR_PARAM_CBANK
	.align		4
        /*0084*/ 	.byte	0x04, 0x0a
        /*0086*/ 	.short	(.L_319 - .L_318)
	.align		4
.L_318:
        /*0088*/ 	.word	index@(.nv.constant0.matrixAddColumn)
        /*008c*/ 	.short	0x0380
        /*008e*/ 	.short	0x0020


	//----- nvinfo : EIATTR_SW_WAR
	.align		4
.L_319:
        /*0090*/ 	.byte	0x04, 0x36
        /*0092*/ 	.short	(.L_321 - .L_320)
.L_320:
        /*0094*/ 	.word	0x00000008
.L_321:


//--------------------- .nv.info.vectorRowAddMatrix --------------------------
	.section	.nv.info.vectorRowAddMatrix,"",@"SHT_CUDA_INFO"
	.sectionflags	@""
	.align	4


	//----- nvinfo : EIATTR_CUDA_API_VERSION
	.align		4
        /*0000*/ 	.byte	0x04, 0x37
        /*0002*/ 	.short	(.L_323 - .L_322)
.L_322:
        /*0004*/ 	.word	0x00000082


	//----- nvinfo : EIATTR_KPARAM_INFO
	.align		4
.L_323:
        /*0008*/ 	.byte	0x04, 0x17
        /*000a*/ 	.short	(.L_325 - .L_324)
.L_324:
        /*000c*/ 	.word	0x00000000
        /*0010*/ 	.short	0x0004
        /*0012*/ 	.short	0x001c
        /*0014*/ 	.byte	0x00, 0xf0, 0x11, 0x00


	//----- nvinfo : EIATTR_KPARAM_INFO
	.align		4
.L_325:
        /*0018*/ 	.byte	0x04, 0x17
        /*001a*/ 	.short	(.L_327 - .L_326)
.L_326:
        /*001c*/ 	.word	0x00000000
        /*0020*/ 	.short	0x0003
        /*0022*/ 	.short	0x0018
        /*0024*/ 	.byte	0x00, 0xf0, 0x11, 0x00


	//----- nvinfo : EIATTR_KPARAM_INFO
	.align		4
.L_327:
        /*0028*/ 	.byte	0x04, 0x17
        /*002a*/ 	.short	(.L_329 - .L_328)
.L_328:
        /*002c*/ 	.word	0x00000000
        /*0030*/ 	.short	0x0002
        /*0032*/ 	.short	0x0010
        /*0034*/ 	.byte	0x00, 0xf5, 0x21, 0x00


	//----- nvinfo : EIATTR_KPARAM_INFO
	.align		4
.L_329:
        /*0038*/ 	.byte	0x04, 0x17
        /*003a*/ 	.short	(.L_331 - .L_330)
.L_330:
        /*003c*/ 	.word	0x00000000
        /*0040*/ 	.short	0x0001
        /*0042*/ 	.short	0x0008
        /*0044*/ 	.byte	0x00, 0xf5, 0x21, 0x00


	//----- nvinfo : EIATTR_KPARAM_INFO
	.align		4
.L_331:
        /*0048*/ 	.byte	0x04, 0x17
        /*004a*/ 	.short	(.L_333 - .L_332)
.L_332:
        /*004c*/ 	.word	0x00000000
        /*0050*/ 	.short	0x0000
        /*0052*/ 	.short	0x0000
        /*0054*/ 	.byte	0x00, 0xf5, 0x21, 0x00


	//----- nvinfo : EIATTR_SPARSE_MMA_MASK
	.align		4
.L_333:
        /*0058*/ 	.byte	0x03, 0x50
        /*005a*/ 	.short	0x0000


	//----- nvinfo : EIATTR_MAXREG_COUNT
	.align		4
        /*005c*/ 	.byte	0x03, 0x1b
        /*005e*/ 	.short	0x00ff


	//----- nvinfo : EIATTR_MERCURY_ISA_VERSION
	.align		4
        /*0060*/ 	.byte	0x03, 0x5f
        /*0062*/ 	.short	0x0101


	//----- nvinfo : EIATTR_VRC_CTA_INIT_COUNT
	.align		4
        /*0064*/ 	.byte	0x02, 0x4a
	.zero		1
	.zero		1


	//----- nvinfo : EIATTR_EXIT_INSTR_OFFSETS
	.align		4
        /*0068*/ 	.byte	0x04, 0x1c
        /*006a*/ 	.short	(.L_335 - .L_334)


	//   ....[0]....
.L_334:
        /*006c*/ 	.word	0x000000c0


	//   ....[1]....
        /*0070*/ 	.word	0x00000190


	//----- nvinfo : EIATTR_CBANK_PARAM_SIZE
	.align		4
.L_335:
        /*0074*/ 	.byte	0x03, 0x19
        /*0076*/ 	.short	0x0020


	//----- nvinfo : EIATTR_PARAM_CBANK
	.align		4
        /*0078*/ 	.byte	0x04, 0x0a
        /*007a*/ 	.short	(.L_337 - .L_336)
	.align		4
.L_336:
        /*007c*/ 	.word	index@(.nv.constant0.vectorRowAddMatrix)
        /*0080*/ 	.short	0x0380
        /*0082*/ 	.short	0x0020


	//----- nvinfo : EIATTR_SW_WAR
	.align		4
.L_337:
        /*0084*/ 	.byte	0x04, 0x36
        /*0086*/ 	.short	(.L_339 - .L_338)
.L_338:
        /*0088*/ 	.word	0x00000008
.L_339:


//--------------------- .nv.info.matrixAddRow     --------------------------
	.section	.nv.info.matrixAddRow,"",@"SHT_CUDA_INFO"
	.sectionflags	@""
	.align	4


	//----- nvinfo : EIATTR_CUDA_API_VERSION
	.align		4
        /*0000*/ 	.byte	0x04, 0x37
        /*0002*/ 	.short	(.L_341 - .L_340)
.L_340:
        /*0004*/ 	.word	0x00000082


	//----- nvinfo : EIATTR_KPARAM_INFO
	.align		4
.L_341:
        /*0008*/ 	.byte	0x04, 0x17
        /*000a*/ 	.short	(.L_343 - .L_342)
.L_342:
        /*000c*/ 	.word	0x00000000
        /*0010*/ 	.short	0x0004
        /*0012*/ 	.short	0x001c
        /*0014*/ 	.byte	0x00, 0xf0, 0x11, 0x00


	//----- nvinfo : EIATTR_KPARAM_INFO
	.align		4
.L_343:
        /*0018*/ 	.byte	0x04, 0x17
        /*001a*/ 	.short	(.L_345 - .L_344)
.L_344:
        /*001c*/ 	.word	0x00000000
        /*0020*/ 	.short	0x0003
        /*0022*/ 	.short	0x0018
        /*0024*/ 	.byte	0x00, 0xf0, 0x11, 0x00


	//----- nvinfo : EIATTR_KPARAM_INFO
	.align		4
.L_345:
        /*0028*/ 	.byte	0x04, 0x17
        /*002a*/ 	.short	(.L_347 - .L_346)
.L_346:
        /*002c*/ 	.word	0x00000000
        /*0030*/ 	.short	0x0002
        /*0032*/ 	.short	0x0010
        /*0034*/ 	.byte	0x00, 0xf5, 0x21, 0x00


	//----- nvinfo : EIATTR_KPARAM_INFO
	.align		4
.L_347:
        /*0038*/ 	.byte	0x04, 0x17
        /*003a*/ 	.short	(.L_349 - .L_348)
.L_348:
        /*003c*/ 	.word	0x00000000
        /*0040*/ 	.short	0x0001
        /*0042*/ 	.short	0x0008
        /*0044*/ 	.byte	0x00, 0xf5, 0x21, 0x00


	//----- nvinfo : EIATTR_KPARAM_INFO
	.align		4
.L_349:
        /*0048*/ 	.byte	0x04, 0x17
        /*004a*/ 	.short	(.L_351 - .L_350)
.L_350:
        /*004c*/ 	.word	0x00000000
        /*0050*/ 	.short	0x0000
        /*0052*/ 	.short	0x0000
        /*0054*/ 	.byte	0x00, 0xf5, 0x21, 0x00


	//----- nvinfo : EIATTR_SPARSE_MMA_MASK
	.align		4
.L_351:
        /*0058*/ 	.byte	0x03, 0x50
        /*005a*/ 	.short	0x0000


	//----- nvinfo : EIATTR_MAXREG_COUNT
	.align		4
        /*005c*/ 	.byte	0x03, 0x1b
        /*005e*/ 	.short	0x00ff


	//----- nvinfo : EIATTR_MERCURY_ISA_VERSION
	.align		4
        /*0060*/ 	.byte	0x03, 0x5f
        /*0062*/ 	.short	0x0101


	//----- nvinfo : EIATTR_VRC_CTA_INIT_COUNT
	.align		4
        /*0064*/ 	.byte	0x02, 0x4a
	.zero		1
	.zero		1


	//----- nvinfo : EIATTR_EXIT_INSTR_OFFSETS
	.align		4
        /*0068*/ 	.byte	0x04, 0x1c
        /*006a*/ 	.short	(.L_353 - .L_352)


	//   ....[0]....
.L_352:
        /*006c*/ 	.word	0x000000c0


	//   ....[1]....
        /*0070*/ 	.word	0x00000190


	//----- nvinfo : EIATTR_CBANK_PARAM_SIZE
	.align		4
.L_353:
        /*0074*/ 	.byte	0x03, 0x19
        /*0076*/ 	.short	0x0020


	//----- nvinfo : EIATTR_PARAM_CBANK
	.align		4
        /*0078*/ 	.byte	0x04, 0x0a
        /*007a*/ 	.short	(.L_355 - .L_354)
	.align		4
.L_354:
        /*007c*/ 	.word	index@(.nv.constant0.matrixAddRow)
        /*0080*/ 	.short	0x0380
        /*0082*/ 	.short	0x0020


	//----- nvinfo : EIATTR_SW_WAR
	.align		4
.L_355:
        /*0084*/ 	.byte	0x04, 0x36
        /*0086*/ 	.short	(.L_357 - .L_356)
.L_356:
        /*0088*/ 	.word	0x00000008
.L_357:


//--------------------- .nv.info.matrixSumColumns --------------------------
	.section	.nv.info.matrixSumColumns,"",@"SHT_CUDA_INFO"
	.sectionflags	@""
	.align	4


	//----- nvinfo : EIATTR_CUDA_API_VERSION
	.align		4
        /*0000*/ 	.byte	0x04, 0x37
        /*0002*/ 	.short	(.L_359 - .L_358)
.L_358:
        /*0004*/ 	.word	0x00000082


	//----- nvinfo : EIATTR_KPARAM_INFO
	.align		4
.L_359:
        /*0008*/ 	.byte	0x04, 0x17
        /*000a*/ 	.short	(.L_361 - .L_360)
.L_360:
        /*000c*/ 	.word	0x00000000
        /*0010*/ 	.short	0x0003
        /*0012*/ 	.short	0x0014
        /*0014*/ 	.byte	0x00, 0xf0, 0x11, 0x00


	//----- nvinfo : EIATTR_KPARAM_INFO
	.align		4
.L_361:
        /*0018*/ 	.byte	0x04, 0x17
        /*001a*/ 	.short	(.L_363 - .L_362)
.L_362:
        /*001c*/ 	.word	0x00000000
        /*0020*/ 	.short	0x0002
        /*0022*/ 	.short	0x0010
        /*0024*/ 	.byte	0x00, 0xf0, 0x11, 0x00


	//----- nvinfo : EIATTR_KPARAM_INFO
	.align		4
.L_363:
        /*0028*/ 	.byte	0x04, 0x17
        /*002a*/ 	.short	(.L_365 - .L_364)
.L_364:
        /*002c*/ 	.word	0x00000000
        /*0030*/ 	.short	0x0001
        /*0032*/ 	.short	0x0008
        /*0034*/ 	.byte	0x00, 0xf5, 0x21, 0x00


	//----- nvinfo : EIATTR_KPARAM_INFO
	.align		4
.L_365:
        /*0038*/ 	.byte	0x04, 0x17
        /*003a*/ 	.short	(.L_367 - .L_366)
.L_366:
        /*003c*/ 	.word	0x00000000
        /*0040*/ 	.short	0x0000
        /*0042*/ 	.short	0x0000
        /*0044*/ 	.byte	0x00, 0xf5, 0x21, 0x00


	//----- nvinfo : EIATTR_SPARSE_MMA_MASK
	.align		4
.L_367:
        /*0048*/ 	.byte	0x03, 0x50
        /*004a*/ 	.short	0x0000


	//----- nvinfo : EIATTR_MAXREG_COUNT
	.align		4
        /*004c*/ 	.byte	0x03, 0x1b
        /*004e*/ 	.short	0x00ff


	//----- nvinfo : EIATTR_NUM_BARRIERS
	.align		4
        /*0050*/ 	.byte	0x02, 0x4c
        /*0052*/ 	.byte	0x01
	.zero		1


	//----- nvinfo : EIATTR_MERCURY_ISA_VERSION
	.align		4
        /*0054*/ 	.byte	0x03, 0x5f
        /*0056*/ 	.short	0x0101


	//----- nvinfo : EIATTR_VRC_CTA_INIT_COUNT
	.align		4
        /*0058*/ 	.byte	0x02, 0x4a
	.zero		1
	.zero		1


	//----- nvinfo : EIATTR_EXIT_INSTR_OFFSETS
	.align		4
        /*005c*/ 	.byte	0x04, 0x1c
        /*005e*/ 	.short	(.L_369 - .L_368)


	//   ....[0]....
.L_368:
        /*0060*/ 	.word	0x00001b00


	//   ....[1]....
        /*0064*/ 	.word	0x00001b40


	//----- nvinfo : EIATTR_CBANK_PARAM_SIZE
	.align		4
.L_369:
        /*0068*/ 	.byte	0x03, 0x19
        /*006a*/ 	.short	0x0018


	//----- nvinfo : EIATTR_PARAM_CBANK
	.align		4
        /*006c*/ 	.byte	0x04, 0x0a
        /*006e*/ 	.short	(.L_371 - .L_370)
	.align		4
.L_370:
        /*0070*/ 	.word	index@(.nv.constant0.matrixSumColumns)
        /*0074*/ 	.short	0x0380
        /*0076*/ 	.short	0x0018


	//----- nvinfo : EIATTR_SW_WAR
	.align		4
.L_371:
        /*0078*/ 	.byte	0x04, 0x36
        /*007a*/ 	.short	(.L_373 - .L_372)
.L_372:
        /*007c*/ 	.word	0x00000008
.L_373:


//--------------------- .nv.info.matrixSumRows    --------------------------
	.section	.nv.info.matrixSumRows,"",@"SHT_CUDA_INFO"
	.sectionflags	@""
	.align	4


	//----- nvinfo : EIATTR_CUDA_API_VERSION
	.align		4
        /*0000*/ 	.byte	0x04, 0x37
        /*0002*/ 	.short	(.L_375 - .L_374)
.L_374:
        /*0004*/ 	.word	0x00000082


	//----- nvinfo : EIATTR_KPARAM_INFO
	.align		4
.L_375:
        /*0008*/ 	.byte	0x04, 0x17
        /*000a*/ 	.short	(.L_377 - .L_376)
.L_376:
        /*000c*/ 	.word	0x00000000
        /*0010*/ 	.short	0x0003
        /*0012*/ 	.short	0x0014
        /*0014*/ 	.byte	0x00, 0xf0, 0x11, 0x00


	//----- nvinfo : EIATTR_KPARAM_INFO
	.align		4
.L_377:
        /*0018*/ 	.byte	0x04, 0x17
        /*001a*/ 	.short	(.L_379 - .L_378)
.L_378:
        /*001c*/ 	.word	0x00000000
        /*0020*/ 	.short	0x0002
        /*0022*/ 	.short	0x0010
        /*0024*/ 	.byte	0x00, 0xf0, 0x11, 0x00


	//----- nvinfo : EIATTR_KPARAM_INFO
	.align		4
.L_379:
        /*0028*/ 	.byte	0x04, 0x17
        /*002a*/ 	.short	(.L_381 - .L_380)
.L_380:
        /*002c*/ 	.word	0x00000000
        /*0030*/ 	.short	0x0001
        /*0032*/ 	.short	0x0008
        /*0034*/ 	.byte	0x00, 0xf5, 0x21, 0x00


	//----- nvinfo : EIATTR_KPARAM_INFO
	.align		4
.L_381:
        /*0038*/ 	.byte	0x04, 0x17
        /*003a*/ 	.short	(.L_383 - .L_382)
.L_382:
        /*003c*/ 	.word	0x00000000
        /*0040*/ 	.short	0x0000
        /*0042*/ 	.short	0x0000
        /*0044*/ 	.byte	0x00, 0xf5, 0x21, 0x00


	//----- nvinfo : EIATTR_SPARSE_MMA_MASK
	.align		4
.L_383:
        /*0048*/ 	.byte	0x03, 0x50
        /*004a*/ 	.short	0x0000


	//----- nvinfo : EIATTR_MAXREG_COUNT
	.align		4
        /*004c*/ 	.byte	0x03, 0x1b
        /*004e*/ 	.short	0x00ff


	//----- nvinfo : EIATTR_MERCURY_ISA_VERSION
	.align		4
        /*0050*/ 	.byte	0x03, 0x5f
        /*0052*/ 	.short	0x0101


	//----- nvinfo : EIATTR_VRC_CTA_INIT_COUNT
	.align		4
        /*0054*/ 	.byte	0x02, 0x4a
	.zero		1
	.zero		1


	//----- nvinfo : EIATTR_EXIT_INSTR_OFFSETS
	.align		4
        /*0058*/ 	.byte	0x04, 0x1c
        /*005a*/ 	.short	(.L_385 - .L_384)


	//   ....[0]....
.L_384:
        /*005c*/ 	.word	0x00000070


	//   ....[1]....
        /*0060*/ 	.word	0x000008e0


	//----- nvinfo : EIATTR_CBANK_PARAM_SIZE
	.align		4
.L_385:
        /*0064*/ 	.byte	0x03, 0x19
        /*0066*/ 	.short	0x0018


	//----- nvinfo : EIATTR_PARAM_CBANK
	.align		4
        /*0068*/ 	.byte	0x04, 0x0a
        /*006a*/ 	.short	(.L_387 - .L_386)
	.align		4
.L_386:
        /*006c*/ 	.word	index@(.nv.constant0.matrixSumRows)
        /*0070*/ 	.short	0x0380
        /*0072*/ 	.short	0x0018


	//----- nvinfo : EIATTR_SW_WAR
	.align		4
.L_387:
        /*0074*/ 	.byte	0x04, 0x36
        /*0076*/ 	.short	(.L_389 - .L_388)
.L_388:
        /*0078*/ 	.word	0x00000008
.L_389:


//--------------------- .nv.info.matrixSum        --------------------------
	.section	.nv.info.matrixSum,"",@"SHT_CUDA_INFO"
	.sectionflags	@""
	.align	4


	//----- nvinfo : EIATTR_CUDA_API_VERSION
	.align		4
        /*0000*/ 	.byte	0x04, 0x37
        /*0002*/ 	.short	(.L_391 - .L_390)
.L_390:
        /*0004*/ 	.word	0x00000082


	//----- nvinfo : EIATTR_KPARAM_INFO
	.align		4
.L_391:
        /*0008*/ 	.byte	0x04, 0x17
        /*000a*/ 	.short	(.L_393 - .L_392)
.L_392:
        /*000c*/ 	.word	0x00000000
        /*0010*/ 	.short	0x0003
        /*0012*/ 	.short	0x0014
        /*0014*/ 	.byte	0x00, 0xf0, 0x11, 0x00


	//----- nvinfo : EIATTR_KPARAM_INFO
	.align		4
.L_393:
        /*0018*/ 	.byte	0x04, 0x17
        /*001a*/ 	.short	(.L_395 - .L_394)
.L_394:
        /*001c*/ 	.word	0x00000000
        /*0020*/ 	.short	0x0002
        /*0022*/ 	.short	0x0010
        /*0024*/ 	.byte	0x00, 0xf0, 0x11, 0x00


	//----- nvinfo : EIATTR_KPARAM_INFO
	.align		4
.L_395:
        /*0028*/ 	.byte	0x04, 0x17
        /*002a*/ 	.short	(.L_397 - .L_396)
.L_396:
        /*002c*/ 	.word	0x00000000
        /*0030*/ 	.short	0x0001
        /*0032*/ 	.short	0x0008
        /*0034*/ 	.byte	0x00, 0xf5, 0x21, 0x00


	//----- nvinfo : EIATTR_KPARAM_INFO
	.align		4
.L_397:
        /*0038*/ 	.byte	0x04, 0x17
        /*003a*/ 	.short	(.L_399 - .L_398)
.L_398:
        /*003c*/ 	.word	0x00000000
        /*0040*/ 	.short	0x0000
        /*0042*/ 	.short	0x0000
        /*0044*/ 	.byte	0x00, 0xf5, 0x21, 0x00


	//----- nvinfo : EIATTR_SPARSE_MMA_MASK
	.align		4
.L_399:
        /*0048*/ 	.byte	0x03, 0x50
        /*004a*/ 	.short	0x0000


	//----- nvinfo : EIATTR_MAXREG_COUNT
	.align		4
        /*004c*/ 	.byte	0x03, 0x1b
        /*004e*/ 	.short	0x00ff


	//----- nvinfo : EIATTR_NUM_BARRIERS
	.align		4
        /*0050*/ 	.byte	0x02, 0x4c
        /*0052*/ 	.byte	0x01
	.zero		1


	//----- nvinfo : EIATTR_MERCURY_ISA_VERSION
	.align		4
        /*0054*/ 	.byte	0x03, 0x5f
        /*0056*/ 	.short	0x0101


	//----- nvinfo : EIATTR_VRC_CTA_INIT_COUNT
	.align		4
        /*0058*/ 	.byte	0x02, 0x4a
	.zero		1
	.zero		1


	//----- nvinfo : EIATTR_EXIT_INSTR_OFFSETS
	.align		4
        /*005c*/ 	.byte	0x04, 0x1c
        /*005e*/ 	.short	(.L_401 - .L_400)


	//   ....[0]....
.L_400:
        /*0060*/ 	.word	0x00000960


	//   ....[1]....
        /*0064*/ 	.word	0x000059c0


	//----- nvinfo : EIATTR_CRS_STACK_SIZE
	.align		4
.L_401:
        /*0068*/ 	.byte	0x04, 0x1e
        /*006a*/ 	.short	(.L_403 - .L_402)
.L_402:
        /*006c*/ 	.word	0x00000000


	//----- nvinfo : EIATTR_CBANK_PARAM_SIZE
	.align		4
.L_403:
        /*0070*/ 	.byte	0x03, 0x19
        /*0072*/ 	.short	0x0018


	//----- nvinfo : EIATTR_PARAM_CBANK
	.align		4
        /*0074*/ 	.byte	0x04, 0x0a
        /*0076*/ 	.short	(.L_405 - .L_404)
	.align		4
.L_404:
        /*0078*/ 	.word	index@(.nv.constant0.matrixSum)
        /*007c*/ 	.short	0x0380
        /*007e*/ 	.short	0x0018


	//----- nvinfo : EIATTR_SW_WAR
	.align		4
.L_405:
        /*0080*/ 	.byte	0x04, 0x36
        /*0082*/ 	.short	(.L_407 - .L_406)
.L_406:
        /*0084*/ 	.word	0x00000008
.L_407:


//--------------------- .nv.info.matrixSigmoid    --------------------------
	.section	.nv.info.matrixSigmoid,"",@"SHT_CUDA_INFO"
	.sectionflags	@""
	.align	4


	//----- nvinfo : EIATTR_CUDA_API_VERSION
	.align		4
        /*0000*/ 	.byte	0x04, 0x37
        /*0002*/ 	.short	(.L_409 - .L_408)
.L_408:
        /*0004*/ 	.word	0x00000082


	//----- nvinfo : EIATTR_KPARAM_INFO
	.align		4
.L_409:
        /*0008*/ 	.byte	0x04, 0x17
        /*000a*/ 	.short	(.L_411 - .L_410)
.L_410:
        /*000c*/ 	.word	0x00000000
        /*0010*/ 	.short	0x0003
        /*0012*/ 	.short	0x0014
        /*0014*/ 	.byte	0x00, 0xf0, 0x11, 0x00


	//----- nvinfo : EIATTR_KPARAM_INFO
	.align		4
.L_411:
        /*0018*/ 	.byte	0x04, 0x17
        /*001a*/ 	.short	(.L_413 - .L_412)
.L_412:
        /*001c*/ 	.word	0x00000000
        /*0020*/ 	.short	0x0002
        /*0022*/ 	.short	0x0010
        /*0024*/ 	.byte	0x00, 0xf0, 0x11, 0x00


	//----- nvinfo : EIATTR_KPARAM_INFO
	.align		4
.L_413:
        /*0028*/ 	.byte	0x04, 0x17
        /*002a*/ 	.short	(.L_415 - .L_414)
.L_414:
        /*002c*/ 	.word	0x00000000
        /*0030*/ 	.short	0x0001
        /*0032*/ 	.short	0x0008
        /*0034*/ 	.byte	0x00, 0xf5, 0x21, 0x00


	//----- nvinfo : EIATTR_KPARAM_INFO
	.align		4
.L_415:
        /*0038*/ 	.byte	0x04, 0x17
        /*003a*/ 	.short	(.L_417 - .L_416)
.L_416:
        /*003c*/ 	.word	0x00000000
        /*0040*/ 	.short	0x0000
        /*0042*/ 	.short	0x0000
        /*0044*/ 	.byte	0x00, 0xf5, 0x21, 0x00


	//----- nvinfo : EIATTR_SPARSE_MMA_MASK
	.align		4
.L_417:
        /*0048*/ 	.byte	0x03, 0x50
        /*004a*/ 	.short	0x0000


	//----- nvinfo : EIATTR_MAXREG_COUNT
	.align		4
        /*004c*/ 	.byte	0x03, 0x1b
        /*004e*/ 	.short	0x00ff


	//----- nvinfo : EIATTR_MERCURY_ISA_VERSION
	.align		4
        /*0050*/ 	.byte	0x03, 0x5f
        /*0052*/ 	.short	0x0101


	//----- nvinfo : EIATTR_VRC_CTA_INIT_COUNT
	.align		4
        /*0054*/ 	.byte	0x02, 0x4a
	.zero		1
	.zero		1


	//----- nvinfo : EIATTR_EXIT_INSTR_OFFSETS
	.align		4
        /*0058*/ 	.byte	0x04, 0x1c
        /*005a*/ 	.short	(.L_419 - .L_418)


	//   ....[0]....
.L_418:
        /*005c*/ 	.word	0x000000c0


	//   ....[1]....
        /*0060*/ 	.word	0x000002c0


	//----- nvinfo : EIATTR_CRS_STACK_SIZE
	.align		4
.L_419:
        /*0064*/ 	.byte	0x04, 0x1e
        /*0066*/ 	.short	(.L_421 - .L_420)
.L_420:
        /*0068*/ 	.word	0x00000000


	//----- nvinfo : EIATTR_CBANK_PARAM_SIZE
	.align		4
.L_421:
        /*006c*/ 	.byte	0x03, 0x19
        /*006e*/ 	.short	0x0018


	//----- nvinfo : EIATTR_PARAM_CBANK
	.align		4
        /*0070*/ 	.byte	0x04, 0x0a
        /*0072*/ 	.short	(.L_423 - .L_422)
	.align		4
.L_422:
        /*0074*/ 	.word	index@(.nv.constant0.matrixSigmoid)
        /*0078*/ 	.short	0x0380
        /*007a*/ 	.short	0x0018


	//----- nvinfo : EIATTR_SW_WAR
	.align		4
.L_423:
        /*007c*/ 	.byte	0x04, 0x36
        /*007e*/ 	.short	(.L_425 - .L_424)
.L_424:
        /*0080*/ 	.word	0x00000008
.L_425:


//--------------------- .nv.info.matrixExp        --------------------------
	.section	.nv.info.matrixExp,"",@"SHT_CUDA_INFO"
	.sectionflags	@""
	.align	4


	//----- nvinfo : EIATTR_CUDA_API_VERSION
	.align		4
        /*0000*/ 	.byte	0x04, 0x37
        /*0002*/ 	.short	(.L_427 - .L_426)
.L_426:
        /*0004*/ 	.word	0x00000082


	//----- nvinfo : EIATTR_KPARAM_INFO
	.align		4
.L_427:
        /*0008*/ 	.byte	0x04, 0x17
        /*000a*/ 	.short	(.L_429 - .L_428)
.L_428:
        /*000c*/ 	.word	0x00000000
        /*0010*/ 	.short	0x0003
        /*0012*/ 	.short	0x0014
        /*0014*/ 	.byte	0x00, 0xf0, 0x11, 0x00


	//----- nvinfo : EIATTR_KPARAM_INFO
	.align		4
.L_429:
        /*0018*/ 	.byte	0x04, 0x17
        /*001a*/ 	.short	(.L_431 - .L_430)
.L_430:
        /*001c*/ 	.word	0x00000000
        /*0020*/ 	.short	0x0002
        /*0022*/ 	.short	0x0010
        /*0024*/ 	.byte	0x00, 0xf0, 0x11, 0x00


	//----- nvinfo : EIATTR_KPARAM_INFO
	.align		4
.L_431:
        /*0028*/ 	.byte	0x04, 0x17
        /*002a*/ 	.short	(.L_433 - .L_432)
.L_432:
        /*002c*/ 	.word	0x00000000
        /*0030*/ 	.short	0x0001
        /*0032*/ 	.short	0x0008
        /*0034*/ 	.byte	0x00, 0xf5, 0x21, 0x00


	//----- nvinfo : EIATTR_KPARAM_INFO
	.align		4
.L_433:
        /*0038*/ 	.byte	0x04, 0x17
        /*003a*/ 	.short	(.L_435 - .L_434)
.L_434:
        /*003c*/ 	.word	0x00000000
        /*0040*/ 	.short	0x0000
        /*0042*/ 	.short	0x0000
        /*0044*/ 	.byte	0x00, 0xf5, 0x21, 0x00


	//----- nvinfo : EIATTR_SPARSE_MMA_MASK
	.align		4
.L_435:
        /*0048*/ 	.byte	0x03, 0x50
        /*004a*/ 	.short	0x0000


	//----- nvinfo : EIATTR_MAXREG_COUNT
	.align		4
        /*004c*/ 	.byte	0x03, 0x1b
        /*004e*/ 	.short	0x00ff


	//----- nvinfo : EIATTR_MERCURY_ISA_VERSION
	.align		4
        /*0050*/ 	.byte	0x03, 0x5f
        /*0052*/ 	.short	0x0101


	//----- nvinfo : EIATTR_VRC_CTA_INIT_COUNT
	.align		4
        /*0054*/ 	.byte	0x02, 0x4a
	.zero		1
	.zero		1


	//----- nvinfo : EIATTR_EXIT_INSTR_OFFSETS
	.align		4
        /*0058*/ 	.byte	0x04, 0x1c
        /*005a*/ 	.short	(.L_437 - .L_436)


	//   ....[0]....
.L_436:
        /*005c*/ 	.word	0x000000c0


	//   ....[1]....
        /*0060*/ 	.word	0x000001f0


	//----- nvinfo : EIATTR_CBANK_PARAM_SIZE
	.align		4
.L_437:
        /*0064*/ 	.byte	0x03, 0x19
        /*0066*/ 	.short	0x0018


	//----- nvinfo : EIATTR_PARAM_CBANK
	.align		4
        /*0068*/ 	.byte	0x04, 0x0a
        /*006a*/ 	.short	(.L_439 - .L_438)
	.align		4
.L_438:
        /*006c*/ 	.word	index@(.nv.constant0.matrixExp)
        /*0070*/ 	.short	0x0380
        /*0072*/ 	.short	0x0018


	//----- nvinfo : EIATTR_SW_WAR
	.align		4
.L_439:
        /*0074*/ 	.byte	0x04, 0x36
        /*0076*/ 	.short	(.L_441 - .L_440)
.L_440:
        /*0078*/ 	.word	0x00000008
.L_441:


//--------------------- .nv.info.matrixPow        --------------------------
	.section	.nv.info.matrixPow,"",@"SHT_CUDA_INFO"
	.sectionflags	@""
	.align	4


	//----- nvinfo : EIATTR_CUDA_API_VERSION
	.align		4
        /*0000*/ 	.byte	0x04, 0x37
        /*0002*/ 	.short	(.L_443 - .L_442)
.L_442:
        /*0004*/ 	.word	0x00000082


	//----- nvinfo : EIATTR_KPARAM_INFO
	.align		4
.L_443:
        /*0008*/ 	.byte	0x04, 0x17
        /*000a*/ 	.short	(.L_445 - .L_444)
.L_444:
        /*000c*/ 	.word	0x00000000
        /*0010*/ 	.short	0x0004
        /*0012*/ 	.short	0x001c
        /*0014*/ 	.byte	0x00, 0xf0, 0x11, 0x00


	//----- nvinfo : EIATTR_KPARAM_INFO
	.align		4
.L_445:
        /*0018*/ 	.byte	0x04, 0x17
        /*001a*/ 	.short	(.L_447 - .L_446)
.L_446:
        /*001c*/ 	.word	0x00000000
        /*0020*/ 	.short	0x0003
        /*0022*/ 	.short	0x0018
        /*0024*/ 	.byte	0x00, 0xf0, 0x11, 0x00


	//----- nvinfo : EIATTR_KPARAM_INFO
	.align		4
.L_447:
        /*0028*/ 	.byte	0x04, 0x17
        /*002a*/ 	.short	(.L_449 - .L_448)
.L_448:
        /*002c*/ 	.word	0x00000000
        /*0030*/ 	.short	0x0002
        /*0032*/ 	.short	0x0010
        /*0034*/ 	.byte	0x00, 0xf5, 0x21, 0x00


	//----- nvinfo : EIATTR_KPARAM_INFO
	.align		4
.L_449:
        /*0038*/ 	.byte	0x04, 0x17
        /*003a*/ 	.short	(.L_451 - .L_450)
.L_450:
        /*003c*/ 	.word	0x00000000
        /*0040*/ 	.short	0x0001
        /*0042*/ 	.short	0x0008
        /*0044*/ 	.byte	0x00, 0xf0, 0x11, 0x00


	//----- nvinfo : EIATTR_KPARAM_INFO
	.align		4
.L_451:
        /*0048*/ 	.byte	0x04, 0x17
        /*004a*/ 	.short	(.L_453 - .L_452)
.L_452:
        /*004c*/ 	.word	0x00000000
        /*0050*/ 	.short	0x0000
        /*0052*/ 	.short	0x0000
        /*0054*/ 	.byte	0x00, 0xf5, 0x21, 0x00


	//----- nvinfo : EIATTR_SPARSE_MMA_MASK
	.align		4
.L_453:
        /*0058*/ 	.byte	0x03, 0x50
        /*005a*/ 	.short	0x0000


	//----- nvinfo : EIATTR_MAXREG_COUNT
	.align		4
        /*005c*/ 	.byte	0x03, 0x1b
        /*005e*/ 	.short	0x00ff


	//----- nvinfo : EIATTR_MERCURY_ISA_VERSION
	.align		4
        /*0060*/ 	.byte	0x03, 0x5f
        /*0062*/ 	.short	0x0101


	//----- nvinfo : EIATTR_VRC_CTA_INIT_COUNT
	.align		4
        /*0064*/ 	.byte	0x02, 0x4a
	.zero		1
	.zero		1


	//----- nvinfo : EIATTR_EXIT_INSTR_OFFSETS
	.align		4
        /*0068*/ 	.byte	0x04, 0x1c
        /*006a*/ 	.short	(.L_455 - .L_454)


	//   ....[0]....
.L_454:
        /*006c*/ 	.word	0x000000c0


	//   ....[1]....
        /*0070*/ 	.word	0x00000710


	//----- nvinfo : EIATTR_CRS_STACK_SIZE
	.align		4
.L_455:
        /*0074*/ 	.byte	0x04, 0x1e
        /*0076*/ 	.short	(.L_457 - .L_456)
.L_456:
        /*0078*/ 	.word	0x00000000


	//----- nvinfo : EIATTR_CBANK_PARAM_SIZE
	.align		4
.L_457:
        /*007c*/ 	.byte	0x03, 0x19
        /*007e*/ 	.short	0x0020


	//----- nvinfo : EIATTR_PARAM_CBANK
	.align		4
        /*0080*/ 	.byte	0x04, 0x0a
        /*0082*/ 	.short	(.L_459 - .L_458)
	.align		4
.L_458:
        /*0084*/ 	.word	index@(.nv.constant0.matrixPow)
        /*0088*/ 	.short	0x0380
        /*008a*/ 	.short	0x0020


	//----- nvinfo : EIATTR_SW_WAR
	.align		4
.L_459:
        /*008c*/ 	.byte	0x04, 0x36
        /*008e*/ 	.short	(.L_461 - .L_460)
.L_460:
        /*0090*/ 	.word	0x00000008
.L_461:


//--------------------- .nv.info.matrixPow2       --------------------------
	.section	.nv.info.matrixPow2,"",@"SHT_CUDA_INFO"
	.sectionflags	@""
	.align	4


	//----- nvinfo : EIATTR_CUDA_API_VERSION
	.align		4
        /*0000*/ 	.byte	0x04, 0x37
        /*0002*/ 	.short	(.L_463 - .L_462)
.L_462:
        /*0004*/ 	.word	0x00000082


	//----- nvinfo : EIATTR_KPARAM_INFO
	.align		4
.L_463:
        /*0008*/ 	.byte	0x04, 0x17
        /*000a*/ 	.short	(.L_465 - .L_464)
.L_464:
        /*000c*/ 	.word	0x00000000
        /*0010*/ 	.short	0x0003
        /*0012*/ 	.short	0x0014
        /*0014*/ 	.byte	0x00, 0xf0, 0x11, 0x00


	//----- nvinfo : EIATTR_KPARAM_INFO
	.align		4
.L_465:
        /*0018*/ 	.byte	0x04, 0x17
        /*001a*/ 	.short	(.L_467 - .L_466)
.L_466:
        /*001c*/ 	.word	0x00000000
        /*0020*/ 	.short	0x0002
        /*0022*/ 	.short	0x0010
        /*0024*/ 	.byte	0x00, 0xf0, 0x11, 0x00


	//----- nvinfo : EIATTR_KPARAM_INFO
	.align		4
.L_467:
        /*0028*/ 	.byte	0x04, 0x17
        /*002a*/ 	.short	(.L_469 - .L_468)
.L_468:
        /*002c*/ 	.word	0x00000000
        /*0030*/ 	.short	0x0001
        /*0032*/ 	.short	0x0008
        /*0034*/ 	.byte	0x00, 0xf5, 0x21, 0x00


	//----- nvinfo : EIATTR_KPARAM_INFO
	.align		4
.L_469:
        /*0038*/ 	.byte	0x04, 0x17
        /*003a*/ 	.short	(.L_471 - .L_470)
.L_470:
        /*003c*/ 	.word	0x00000000
        /*0040*/ 	.short	0x0000
        /*0042*/ 	.short	0x0000
        /*0044*/ 	.byte	0x00, 0xf5, 0x21, 0x00


	//----- nvinfo : EIATTR_SPARSE_MMA_MASK
	.align		4
.L_471:
        /*0048*/ 	.byte	0x03, 0x50
        /*004a*/ 	.short	0x0000


	//----- nvinfo : EIATTR_MAXREG_COUNT
	.align		4
        /*004c*/ 	.byte	0x03, 0x1b
        /*004e*/ 	.short	0x00ff


	//----- nvinfo : EIATTR_MERCURY_ISA_VERSION
	.align		4
        /*0050*/ 	.byte	0x03, 0x5f
        /*0052*/ 	.short	0x0101


	//----- nvinfo : EIATTR_VRC_CTA_INIT_COUNT
	.align		4
        /*0054*/ 	.byte	0x02, 0x4a
	.zero		1
	.zero		1


	//----- nvinfo : EIATTR_EXIT_INSTR_OFFSETS
	.align		4
        /*0058*/ 	.byte	0x04, 0x1c
        /*005a*/ 	.short	(.L_473 - .L_472)


	//   ....[0]....
.L_472:
        /*005c*/ 	.word	0x000000c0


	//   ....[1]....
        /*0060*/ 	.word	0x00000160


	//----- nvinfo : EIATTR_CBANK_PARAM_SIZE
	.align		4
.L_473:
        /*0064*/ 	.byte	0x03, 0x19
        /*0066*/ 	.short	0x0018


	//----- nvinfo : EIATTR_PARAM_CBANK
	.align		4
        /*0068*/ 	.byte	0x04, 0x0a
        /*006a*/ 	.short	(.L_475 - .L_474)
	.align		4
.L_474:
        /*006c*/ 	.word	index@(.nv.constant0.matrixPow2)
        /*0070*/ 	.short	0x0380
        /*0072*/ 	.short	0x0018


	//----- nvinfo : EIATTR_SW_WAR
	.align		4
.L_475:
        /*0074*/ 	.byte	0x04, 0x36
        /*0076*/ 	.short	(.L_477 - .L_476)
.L_476:
        /*0078*/ 	.word	0x00000008
.L_477:


//--------------------- .nv.info.matrixColumn     --------------------------
	.section	.nv.info.matrixColumn,"",@"SHT_CUDA_INFO"
	.sectionflags	@""
	.align	4


	//----- nvinfo : EIATTR_CUDA_API_VERSION
	.align		4
        /*0000*/ 	.byte	0x04, 0x37
        /*0002*/ 	.short	(.L_479 - .L_478)
.L_478:
        /*0004*/ 	.word	0x00000082


	//----- nvinfo : EIATTR_KPARAM_INFO
	.align		4
.L_479:
        /*0008*/ 	.byte	0x04, 0x17
        /*000a*/ 	.short	(.L_481 - .L_480)
.L_480:
        /*000c*/ 	.word	0x00000000
        /*0010*/ 	.short	0x0004
        /*0012*/ 	.short	0x0018
        /*0014*/ 	.byte	0x00, 0xf0, 0x11, 0x00


	//----- nvinfo : EIATTR_KPARAM_INFO
	.align		4
.L_481:
        /*0018*/ 	.byte	0x04, 0x17
        /*001a*/ 	.short	(.L_483 - .L_482)
.L_482:
        /*001c*/ 	.word	0x00000000
        /*0020*/ 	.short	0x0003
        /*0022*/ 	.short	0x0014
        /*0024*/ 	.byte	0x00, 0xf0, 0x11, 0x00


	//----- nvinfo : EIATTR_KPARAM_INFO
	.align		4
.L_483:
        /*0028*/ 	.byte	0x04, 0x17
        /*002a*/ 	.short	(.L_485 - .L_484)
.L_484:
        /*002c*/ 	.word	0x00000000
        /*0030*/ 	.short	0x0002
        /*0032*/ 	.short	0x0010
        /*0034*/ 	.byte	0x00, 0xf0, 0x11, 0x00


	//----- nvinfo : EIATTR_KPARAM_INFO
	.align		4
.L_485:
        /*0038*/ 	.byte	0x04, 0x17
        /*003a*/ 	.short	(.L_487 - .L_486)
.L_486:
        /*003c*/ 	.word	0x00000000
        /*0040*/ 	.short	0x0001
        /*0042*/ 	.short	0x0008
        /*0044*/ 	.byte	0x00, 0xf5, 0x21, 0x00


	//----- nvinfo : EIATTR_KPARAM_INFO
	.align		4
.L_487:
        /*0048*/ 	.byte	0x04, 0x17
        /*004a*/ 	.short	(.L_489 - .L_488)
.L_488:
        /*004c*/ 	.word	0x00000000
        /*0050*/ 	.short	0x0000
        /*0052*/ 	.short	0x0000
        /*0054*/ 	.byte	0x00, 0xf5, 0x21, 0x00


	//----- nvinfo : EIATTR_SPARSE_MMA_MASK
	.align		4
.L_489:
        /*0058*/ 	.byte	0x03, 0x50
        /*005a*/ 	.short	0x0000


	//----- nvinfo : EIATTR_MAXREG_COUNT
	.align		4
        /*005c*/ 	.byte	0x03, 0x1b
        /*005e*/ 	.short	0x00ff


	//----- nvinfo : EIATTR_MERCURY_ISA_VERSION
	.align		4
        /*0060*/ 	.byte	0x03, 0x5f
        /*0062*/ 	.short	0x0101


	//----- nvinfo : EIATTR_VRC_CTA_INIT_COUNT
	.align		4
        /*0064*/ 	.byte	0x02, 0x4a
	.zero		1
	.zero		1


	//----- nvinfo : EIATTR_EXIT_INSTR_OFFSETS
	.align		4
        /*0068*/ 	.byte	0x04, 0x1c
        /*006a*/ 	.short	(.L_491 - .L_490)


	//   ....[0]....
.L_490:
        /*006c*/ 	.word	0x000000f0


	//----- nvinfo : EIATTR_CBANK_PARAM_SIZE
	.align		4
.L_491:
        /*0070*/ 	.byte	0x03, 0x19
        /*0072*/ 	.short	0x001c


	//----- nvinfo : EIATTR_PARAM_CBANK
	.align		4
        /*0074*/ 	.byte	0x04, 0x0a
        /*0076*/ 	.short	(.L_493 - .L_492)
	.align		4
.L_492:
        /*0078*/ 	.word	index@(.nv.constant0.matrixColumn)
        /*007c*/ 	.short	0x0380
        /*007e*/ 	.short	0x001c


	//----- nvinfo : EIATTR_SW_WAR
	.align		4
.L_493:
        /*0080*/ 	.byte	0x04, 0x36
        /*0082*/ 	.short	(.L_495 - .L_494)
.L_494:
        /*0084*/ 	.word	0x00000008
.L_495:


//--------------------- .nv.info.matrixRow        --------------------------
	.section	.nv.info.matrixRow,"",@"SHT_CUDA_INFO"
	.sectionflags	@""
	.align	4


	//----- nvinfo : EIATTR_CUDA_API_VERSION
	.align		4
        /*0000*/ 	.byte	0x04, 0x37
        /*0002*/ 	.short	(.L_497 - .L_496)
.L_496:
        /*0004*/ 	.word	0x00000082


	//----- nvinfo : EIATTR_KPARAM_INFO
	.align		4
.L_497:
        /*0008*/ 	.byte	0x04, 0x17
        /*000a*/ 	.short	(.L_499 - .L_498)
.L_498:
        /*000c*/ 	.word	0x00000000
        /*0010*/ 	.short	0x0004
        /*0012*/ 	.short	0x0018
        /*0014*/ 	.byte	0x00, 0xf0, 0x11, 0x00


	//----- nvinfo : EIATTR_KPARAM_INFO
	.align		4
.L_499:
        /*0018*/ 	.byte	0x04, 0x17
        /*001a*/ 	.short	(.L_501 - .L_500)
.L_500:
        /*001c*/ 	.word	0x00000000
        /*0020*/ 	.short	0x0003
        /*0022*/ 	.short	0x0014
        /*0024*/ 	.byte	0x00, 0xf0, 0x11, 0x00


	//----- nvinfo : EIATTR_KPARAM_INFO
	.align		4
.L_501:
        /*0028*/ 	.byte	0x04, 0x17
        /*002a*/ 	.short	(.L_503 - .L_502)
.L_502:
        /*002c*/ 	.word	0x00000000
        /*0030*/ 	.short	0x0002
        /*0032*/ 	.short	0x0010
        /*0034*/ 	.byte	0x00, 0xf0, 0x11, 0x00


	//----- nvinfo : EIATTR_KPARAM_INFO
	.align		4
.L_503:
        /*0038*/ 	.byte	0x04, 0x17
        /*003a*/ 	.short	(.L_505 - .L_504)
.L_504:
        /*003c*/ 	.word	0x00000000
        /*0040*/ 	.short	0x0001
        /*0042*/ 	.short	0x0008
        /*0044*/ 	.byte	0x00, 0xf5, 0x21, 0x00


	//----- nvinfo : EIATTR_KPARAM_INFO
	.align		4
.L_505:
        /*0048*/ 	.byte	0x04, 0x17
        /*004a*/ 	.short	(.L_507 - .L_506)
.L_506:
        /*004c*/ 	.word	0x00000000
        /*0050*/ 	.short	0x0000
        /*0052*/ 	.short	0x0000
        /*0054*/ 	.byte	0x00, 0xf5, 0x21, 0x00


	//----- nvinfo : EIATTR_SPARSE_MMA_MASK
	.align		4
.L_507:
        /*0058*/ 	.byte	0x03, 0x50
        /*005a*/ 	.short	0x0000


	//----- nvinfo : EIATTR_MAXREG_COUNT
	.align		4
        /*005c*/ 	.byte	0x03, 0x1b
        /*005e*/ 	.short	0x00ff


	//----- nvinfo : EIATTR_MERCURY_ISA_VERSION
	.align		4
        /*0060*/ 	.byte	0x03, 0x5f
        /*0062*/ 	.short	0x0101


	//----- nvinfo : EIATTR_VRC_CTA_INIT_COUNT
	.align		4
        /*0064*/ 	.byte	0x02, 0x4a
	.zero		1
	.zero		1


	//----- nvinfo : EIATTR_EXIT_INSTR_OFFSETS
	.align		4
        /*0068*/ 	.byte	0x04, 0x1c
        /*006a*/ 	.short	(.L_509 - .L_508)


	//   ....[0]....
.L_508:
        /*006c*/ 	.word	0x000000f0


	//----- nvinfo : EIATTR_CBANK_PARAM_SIZE
	.align		4
.L_509:
        /*0070*/ 	.byte	0x03, 0x19
        /*0072*/ 	.short	0x001c


	//----- nvinfo : EIATTR_PARAM_CBANK
	.align		4
        /*0074*/ 	.byte	0x04, 0x0a
        /*0076*/ 	.short	(.L_511 - .L_510)
	.align		4
.L_510:
        /*0078*/ 	.word	index@(.nv.constant0.matrixRow)
        /*007c*/ 	.short	0x0380
        /*007e*/ 	.short	0x001c


	//----- nvinfo : EIATTR_SW_WAR
	.align		4
.L_511:
        /*0080*/ 	.byte	0x04, 0x36
        /*0082*/ 	.short	(.L_513 - .L_512)
.L_512:
        /*0084*/ 	.word	0x00000008
.L_513:


//--------------------- .nv.info.matrixTranspose  --------------------------
	.section	.nv.info.matrixTranspose,"",@"SHT_CUDA_INFO"
	.sectionflags	@""
	.align	4


	//----- nvinfo : EIATTR_CUDA_API_VERSION
	.align		4
        /*0000*/ 	.byte	0x04, 0x37
        /*0002*/ 	.short	(.L_515 - .L_514)
.L_514:
        /*0004*/ 	.word	0x00000082


	//----- nvinfo : EIATTR_KPARAM_INFO
	.align		4
.L_515:
        /*0008*/ 	.byte	0x04, 0x17
        /*000a*/ 	.short	(.L_517 - .L_516)
.L_516:
        /*000c*/ 	.word	0x00000000
        /*0010*/ 	.short	0x0003
        /*0012*/ 	.short	0x0014
        /*0014*/ 	.byte	0x00, 0xf0, 0x11, 0x00


	//----- nvinfo : EIATTR_KPARAM_INFO
	.align		4
.L_517:
        /*0018*/ 	.byte	0x04, 0x17
        /*001a*/ 	.short	(.L_519 - .L_518)
.L_518:
        /*001c*/ 	.word	0x00000000
        /*0020*/ 	.short	0x0002
        /*0022*/ 	.short	0x0010
        /*0024*/ 	.byte	0x00, 0xf0, 0x11, 0x00


	//----- nvinfo : EIATTR_KPARAM_INFO
	.align		4
.L_519:
        /*0028*/ 	.byte	0x04, 0x17
        /*002a*/ 	.short	(.L_521 - .L_520)
.L_520:
        /*002c*/ 	.word	0x00000000
        /*0030*/ 	.short	0x0001
        /*0032*/ 	.short	0x0008
        /*0034*/ 	.byte	0x00, 0xf5, 0x21, 0x00


	//----- nvinfo : EIATTR_KPARAM_INFO
	.align		4
.L_521:
        /*0038*/ 	.byte	0x04, 0x17
        /*003a*/ 	.short	(.L_523 - .L_522)
.L_522:
        /*003c*/ 	.word	0x00000000
        /*0040*/ 	.short	0x0000
        /*0042*/ 	.short	0x0000
        /*0044*/ 	.byte	0x00, 0xf5, 0x21, 0x00


	//----- nvinfo : EIATTR_SPARSE_MMA_MASK
	.align		4
.L_523:
        /*0048*/ 	.byte	0x03, 0x50
        /*004a*/ 	.short	0x0000


	//----- nvinfo : EIATTR_MAXREG_COUNT
	.align		4
        /*004c*/ 	.byte	0x03, 0x1b
        /*004e*/ 	.short	0x00ff


	//----- nvinfo : EIATTR_NUM_BARRIERS
	.align		4
        /*0050*/ 	.byte	0x02, 0x4c
        /*0052*/ 	.byte	0x01
	.zero		1


	//----- nvinfo : EIATTR_MERCURY_ISA_VERSION
	.align		4
        /*0054*/ 	.byte	0x03, 0x5f
        /*0056*/ 	.short	0x0101


	//----- nvinfo : EIATTR_VRC_CTA_INIT_COUNT
	.align		4
        /*0058*/ 	.byte	0x02, 0x4a
	.zero		1
	.zero		1


	//----- nvinfo : EIATTR_EXIT_INSTR_OFFSETS
	.align		4
        /*005c*/ 	.byte	0x04, 0x1c
        /*005e*/ 	.short	(.L_525 - .L_524)


	//   ....[0]....
.L_524:
        /*0060*/ 	.word	0x000004d0


	//   ....[1]....
        /*0064*/ 	.word	0x00000570


	//   ....[2]....
        /*0068*/ 	.word	0x000005e0


	//   ....[3]....
        /*006c*/ 	.word	0x00000650


	//   ....[4]....
        /*0070*/ 	.word	0x000006c0


	//   ....[5]....
        /*0074*/ 	.word	0x00000730


	//   ....[6]....
        /*0078*/ 	.word	0x000007a0


	//   ....[7]....
        /*007c*/ 	.word	0x00000810


	//   ....[8]....
        /*0080*/ 	.word	0x00000860


	//----- nvinfo : EIATTR_CRS_STACK_SIZE
	.align		4
.L_525:
        /*0084*/ 	.byte	0x04, 0x1e
        /*0086*/ 	.short	(.L_527 - .L_526)
.L_526:
        /*0088*/ 	.word	0x00000000


	//----- nvinfo : EIATTR_CBANK_PARAM_SIZE
	.align		4
.L_527:
        /*008c*/ 	.byte	0x03, 0x19
        /*008e*/ 	.short	0x0018


	//----- nvinfo : EIATTR_PARAM_CBANK
	.align		4
        /*0090*/ 	.byte	0x04, 0x0a
        /*0092*/ 	.short	(.L_529 - .L_528)
	.align		4
.L_528:
        /*0094*/ 	.word	index@(.nv.constant0.matrixTranspose)
        /*0098*/ 	.short	0x0380
        /*009a*/ 	.short	0x0018


	//----- nvinfo : EIATTR_SW_WAR
	.align		4
.L_529:
        /*009c*/ 	.byte	0x04, 0x36
        /*009e*/ 	.short	(.L_531 - .L_530)
.L_530:
        /*00a0*/ 	.word	0x00000008
.L_531:


//--------------------- .nv.info.matrixElementWiseDivMatrix --------------------------
	.section	.nv.info.matrixElementWiseDivMatrix,"",@"SHT_CUDA_INFO"
	.sectionflags	@""
	.align	4


	//----- nvinfo : EIATTR_CUDA_API_VERSION
	.align		4
        /*0000*/ 	.byte	0x04, 0x37
        /*0002*/ 	.short	(.L_533 - .L_532)
.L_532:
        /*0004*/ 	.word	0x00000082


	//----- nvinfo : EIATTR_KPARAM_INFO
	.align		4
.L_533:
        /*0008*/ 	.byte	0x04, 0x17
        /*000a*/ 	.short	(.L_535 - .L_534)
.L_534:
        /*000c*/ 	.word	0x00000000
        /*0010*/ 	.short	0x0004
        /*0012*/ 	.short	0x001c
        /*0014*/ 	.byte	0x00, 0xf0, 0x11, 0x00


	//----- nvinfo : EIATTR_KPARAM_INFO
	.align		4
.L_535:
        /*0018*/ 	.byte	0x04, 0x17
        /*001a*/ 	.short	(.L_537 - .L_536)
.L_536:
        /*001c*/ 	.word	0x00000000
        /*0020*/ 	.short	0x0003
        /*0022*/ 	.short	0x0018
        /*0024*/ 	.byte	0x00, 0xf0, 0x11, 0x00


	//----- nvinfo : EIATTR_KPARAM_INFO
	.align		4
.L_537:
        /*0028*/ 	.byte	0x04, 0x17
        /*002a*/ 	.short	(.L_539 - .L_538)
.L_538:
        /*002c*/ 	.word	0x00000000
        /*0030*/ 	.short	0x0002
        /*0032*/ 	.short	0x0010
        /*0034*/ 	.byte	0x00, 0xf5, 0x21, 0x00


	//----- nvinfo : EIATTR_KPARAM_INFO
	.align		4
.L_539:
        /*0038*/ 	.byte	0x04, 0x17
        /*003a*/ 	.short	(.L_541 - .L_540)
.L_540:
        /*003c*/ 	.word	0x00000000
        /*0040*/ 	.short	0x0001
        /*0042*/ 	.short	0x0008
        /*0044*/ 	.byte	0x00, 0xf5, 0x21, 0x00


	//----- nvinfo : EIATTR_KPARAM_INFO
	.align		4
.L_541:
        /*0048*/ 	.byte	0x04, 0x17
        /*004a*/ 	.short	(.L_543 - .L_542)
.L_542:
        /*004c*/ 	.word	0x00000000
        /*0050*/ 	.short	0x0000
        /*0052*/ 	.short	0x0000
        /*0054*/ 	.byte	0x00, 0xf5, 0x21, 0x00


	//----- nvinfo : EIATTR_SPARSE_MMA_MASK
	.align		4
.L_543:
        /*0058*/ 	.byte	0x03, 0x50
        /*005a*/ 	.short	0x0000


	//----- nvinfo : EIATTR_MAXREG_COUNT
	.align		4
        /*005c*/ 	.byte	0x03, 0x1b
        /*005e*/ 	.short	0x00ff


	//----- nvinfo : EIATTR_MERCURY_ISA_VERSION
	.align		4
        /*0060*/ 	.byte	0x03, 0x5f
        /*0062*/ 	.short	0x0101


	//----- nvinfo : EIATTR_VRC_CTA_INIT_COUNT
	.align		4
        /*0064*/ 	.byte	0x02, 0x4a
	.zero		1
	.zero		1


	//----- nvinfo : EIATTR_EXIT_INSTR_OFFSETS
	.align		4
        /*0068*/ 	.byte	0x04, 0x1c
        /*006a*/ 	.short	(.L_545 - .L_544)


	//   ....[0]....
.L_544:
        /*006c*/ 	.word	0x000000c0


	//   ....[1]....
        /*0070*/ 	.word	0x00000250


	//----- nvinfo : EIATTR_CRS_STACK_SIZE
	.align		4
.L_545:
        /*0074*/ 	.byte	0x04, 0x1e
        /*0076*/ 	.short	(.L_547 - .L_546)
.L_546:
        /*0078*/ 	.word	0x00000000


	//----- nvinfo : EIATTR_CBANK_PARAM_SIZE
	.align		4
.L_547:
        /*007c*/ 	.byte	0x03, 0x19
        /*007e*/ 	.short	0x0020


	//----- nvinfo : EIATTR_PARAM_CBANK
	.align		4
        /*0080*/ 	.byte	0x04, 0x0a
        /*0082*/ 	.short	(.L_549 - .L_548)
	.align		4
.L_548:
        /*0084*/ 	.word	index@(.nv.constant0.matrixElementWiseDivMatrix)
        /*0088*/ 	.short	0x0380
        /*008a*/ 	.short	0x0020


	//----- nvinfo : EIATTR_SW_WAR
	.align		4
.L_549:
        /*008c*/ 	.byte	0x04, 0x36
        /*008e*/ 	.short	(.L_551 - .L_550)
.L_550:
        /*0090*/ 	.word	0x00000008
.L_551:


//--------------------- .nv.info.scalarDivMatrix  --------------------------
	.section	.nv.info.scalarDivMatrix,"",@"SHT_CUDA_INFO"
	.sectionflags	@""
	.align	4


	//----- nvinfo : EIATTR_CUDA_API_VERSION
	.align		4
        /*0000*/ 	.byte	0x04, 0x37
        /*0002*/ 	.short	(.L_553 - .L_552)
.L_552:
        /*0004*/ 	.word	0x00000082


	//----- nvinfo : EIATTR_KPARAM_INFO
	.align		4
.L_553:
        /*0008*/ 	.byte	0x04, 0x17
        /*000a*/ 	.short	(.L_555 - .L_554)
.L_554:
        /*000c*/ 	.word	0x00000000
        /*0010*/ 	.short	0x0004
        /*0012*/ 	.short	0x001c
        /*0014*/ 	.byte	0x00, 0xf0, 0x11, 0x00


	//----- nvinfo : EIATTR_KPARAM_INFO
	.align		4
.L_555:
        /*0018*/ 	.byte	0x04, 0x17
        /*001a*/ 	.short	(.L_557 - .L_556)
.L_556:
        /*001c*/ 	.word	0x00000000
        /*0020*/ 	.short	0x0003
        /*0022*/ 	.short	0x0018
        /*0024*/ 	.byte	0x00, 0xf0, 0x11, 0x00


	//----- nvinfo : EIATTR_KPARAM_INFO
	.align		4
.L_557:
        /*0028*/ 	.byte	0x04, 0x17
        /*002a*/ 	.short	(.L_559 - .L_558)
.L_558:
        /*002c*/ 	.word	0x00000000
        /*0030*/ 	.short	0x0002
        /*0032*/ 	.short	0x0010
        /*0034*/ 	.byte	0x00, 0xf5, 0x21, 0x00


	//----- nvinfo : EIATTR_KPARAM_INFO
	.align		4
.L_559:
        /*0038*/ 	.byte	0x04, 0x17
        /*003a*/ 	.short	(.L_561 - .L_560)
.L_560:
        /*003c*/ 	.word	0x00000000
        /*0040*/ 	.short	0x0001
        /*0042*/ 	.short	0x0008
        /*0044*/ 	.byte	0x00, 0xf5, 0x21, 0x00


	//----- nvinfo : EIATTR_KPARAM_INFO
	.align		4
.L_561:
        /*0048*/ 	.byte	0x04, 0x17
        /*004a*/ 	.short	(.L_563 - .L_562)
.L_562:
        /*004c*/ 	.word	0x00000000
        /*0050*/ 	.short	0x0000
        /*0052*/ 	.short	0x0000
        /*0054*/ 	.byte	0x00, 0xf0, 0x11, 0x00


	//----- nvinfo : EIATTR_SPARSE_MMA_MASK
	.align		4
.L_563:
        /*0058*/ 	.byte	0x03, 0x50
        /*005a*/ 	.short	0x0000


	//----- nvinfo : EIATTR_MAXREG_COUNT
	.align		4
        /*005c*/ 	.byte	0x03, 0x1b
        /*005e*/ 	.short	0x00ff


	//----- nvinfo : EIATTR_MERCURY_ISA_VERSION
	.align		4
        /*0060*/ 	.byte	0x03, 0x5f
        /*0062*/ 	.short	0x0101


	//----- nvinfo : EIATTR_VRC_CTA_INIT_COUNT
	.align		4
        /*0064*/ 	.byte	0x02, 0x4a
	.zero		1
	.zero		1


	//----- nvinfo : EIATTR_EXIT_INSTR_OFFSETS
	.align		4
        /*0068*/ 	.byte	0x04, 0x1c
        /*006a*/ 	.short	(.L_565 - .L_564)


	//   ....[0]....
.L_564:
        /*006c*/ 	.word	0x000000c0


	//   ....[1]....
        /*0070*/ 	.word	0x00000240


	//----- nvinfo : EIATTR_CRS_STACK_SIZE
	.align		4
.L_565:
        /*0074*/ 	.byte	0x04, 0x1e
        /*0076*/ 	.short	(.L_567 - .L_566)
.L_566:
        /*0078*/ 	.word	0x00000000


	//----- nvinfo : EIATTR_CBANK_PARAM_SIZE
	.align		4
.L_567:
        /*007c*/ 	.byte	0x03, 0x19
        /*007e*/ 	.short	0x0020


	//----- nvinfo : EIATTR_PARAM_CBANK
	.align		4
        /*0080*/ 	.byte	0x04, 0x0a
        /*0082*/ 	.short	(.L_569 - .L_568)
	.align		4
.L_568:
        /*0084*/ 	.word	index@(.nv.constant0.scalarDivMatrix)
        /*0088*/ 	.short	0x0380
        /*008a*/ 	.short	0x0020


	//----- nvinfo : EIATTR_SW_WAR
	.align		4
.L_569:
        /*008c*/ 	.byte	0x04, 0x36
        /*008e*/ 	.short	(.L_571 - .L_570)
.L_570:
        /*0090*/ 	.word	0x00000008
.L_571:


//--------------------- .nv.info.matrixDivScalar  --------------------------
	.section	.nv.info.matrixDivScalar,"",@"SHT_CUDA_INFO"
	.sectionflags	@""
	.align	4


	//----- nvinfo : EIATTR_CUDA_API_VERSION
	.align		4
        /*0000*/ 	.byte	0x04, 0x37
        /*0002*/ 	.short	(.L_573 - .L_572)
.L_572:
        /*0004*/ 	.word	0x00000082


	//----- nvinfo : EIATTR_KPARAM_INFO
	.align		4
.L_573:
        /*0008*/ 	.byte	0x04, 0x17
        /*000a*/ 	.short	(.L_575 - .L_574)
.L_574:
        /*000c*/ 	.word	0x00000000
        /*0010*/ 	.short	0x0004
        /*0012*/ 	.short	0x001c
        /*0014*/ 	.byte	0x00, 0xf0, 0x11, 0x00


	//----- nvinfo : EIATTR_KPARAM_INFO
	.align		4
.L_575:
        /*0018*/ 	.byte	0x04, 0x17
        /*001a*/ 	.short	(.L_577 - .L_576)
.L_576:
        /*001c*/ 	.word	0x00000000
        /*0020*/ 	.short	0x0003
        /*0022*/ 	.short	0x0018
        /*0024*/ 	.byte	0x00, 0xf0, 0x11, 0x00


	//----- nvinfo : EIATTR_KPARAM_INFO
	.align		4
.L_577:
        /*0028*/ 	.byte	0x04, 0x17
        /*002a*/ 	.short	(.L_579 - .L_578)
.L_578:
        /*002c*/ 	.word	0x00000000
        /*0030*/ 	.short	0x0002
        /*0032*/ 	.short	0x0010
        /*0034*/ 	.byte	0x00, 0xf5, 0x21, 0x00


	//----- nvinfo : EIATTR_KPARAM_INFO
	.align		4
.L_579:
        /*0038*/ 	.byte	0x04, 0x17
        /*003a*/ 	.short	(.L_581 - .L_580)
.L_580:
        /*003c*/ 	.word	0x00000000
        /*0040*/ 	.short	0x0001
        /*0042*/ 	.short	0x0008
        /*0044*/ 	.byte	0x00, 0xf0, 0x11, 0x00


	//----- nvinfo : EIATTR_KPARAM_INFO
	.align		4
.L_581:
        /*0048*/ 	.byte	0x04, 0x17
        /*004a*/ 	.short	(.L_583 - .L_582)
.L_582:
        /*004c*/ 	.word	0x00000000
        /*0050*/ 	.short	0x0000
        /*0052*/ 	.short	0x0000
        /*0054*/ 	.byte	0x00, 0xf5, 0x21, 0x00


	//----- nvinfo : EIATTR_SPARSE_MMA_MASK
	.align		4
.L_583:
        /*0058*/ 	.byte	0x03, 0x50
        /*005a*/ 	.short	0x0000


	//----- nvinfo : EIATTR_MAXREG_COUNT
	.align		4
        /*005c*/ 	.byte	0x03, 0x1b
        /*005e*/ 	.short	0x00ff


	//----- nvinfo : EIATTR_MERCURY_ISA_VERSION
	.align		4
        /*0060*/ 	.byte	0x03, 0x5f
        /*0062*/ 	.short	0x0101


	//----- nvinfo : EIATTR_VRC_CTA_INIT_COUNT
	.align		4
        /*0064*/ 	.byte	0x02, 0x4a
	.zero		1
	.zero		1


	//----- nvinfo : EIATTR_EXIT_INSTR_OFFSETS
	.align		4
        /*0068*/ 	.byte	0x04, 0x1c
        /*006a*/ 	.short	(.L_585 - .L_584)


	//   ....[0]....
.L_584:
        /*006c*/ 	.word	0x000000c0


	//   ....[1]....
        /*0070*/ 	.word	0x00000230


	//----- nvinfo : EIATTR_CRS_STACK_SIZE
	.align		4
.L_585:
        /*0074*/ 	.byte	0x04, 0x1e
        /*0076*/ 	.short	(.L_587 - .L_586)
.L_586:
        /*0078*/ 	.word	0x00000000


	//----- nvinfo : EIATTR_CBANK_PARAM_SIZE
	.align		4
.L_587:
        /*007c*/ 	.byte	0x03, 0x19
        /*007e*/ 	.short	0x0020


	//----- nvinfo : EIATTR_PARAM_CBANK
	.align		4
        /*0080*/ 	.byte	0x04, 0x0a
        /*0082*/ 	.short	(.L_589 - .L_588)
	.align		4
.L_588:
        /*0084*/ 	.word	index@(.nv.constant0.matrixDivScalar)
        /*0088*/ 	.short	0x0380
        /*008a*/ 	.short	0x0020


	//----- nvinfo : EIATTR_SW_WAR
	.align		4
.L_589:
        /*008c*/ 	.byte	0x04, 0x36
        /*008e*/ 	.short	(.L_591 - .L_590)
.L_590:
        /*0090*/ 	.word	0x00000008
.L_591:


//--------------------- .nv.info.matrixElementWiseMulMatrix --------------------------
	.section	.nv.info.matrixElementWiseMulMatrix,"",@"SHT_CUDA_INFO"
	.sectionflags	@""
	.align	4


	//----- nvinfo : EIATTR_CUDA_API_VERSION
	.align		4
        /*0000*/ 	.byte	0x04, 0x37
        /*0002*/ 	.short	(.L_593 - .L_592)
.L_592:
        /*0004*/ 	.word	0x00000082


	//----- nvinfo : EIATTR_KPARAM_INFO
	.align		4
.L_593:
        /*0008*/ 	.byte	0x04, 0x17
        /*000a*/ 	.short	(.L_595 - .L_594)
.L_594:
        /*000c*/ 	.word	0x00000000
        /*0010*/ 	.short	0x0004
        /*0012*/ 	.short	0x001c
        /*0014*/ 	.byte	0x00, 0xf0, 0x11, 0x00


	//----- nvinfo : EIATTR_KPARAM_INFO
	.align		4
.L_595:
        /*0018*/ 	.byte	0x04, 0x17
        /*001a*/ 	.short	(.L_597 - .L_596)
.L_596:
        /*001c*/ 	.word	0x00000000
        /*0020*/ 	.short	0x0003
        /*0022*/ 	.short	0x0018
        /*0024*/ 	.byte	0x00, 0xf0, 0x11, 0x00


	//----- nvinfo : EIATTR_KPARAM_INFO
	.align		4
.L_597:
        /*0028*/ 	.byte	0x04, 0x17
        /*002a*/ 	.short	(.L_599 - .L_598)
.L_598:
        /*002c*/ 	.word	0x00000000
        /*0030*/ 	.short	0x0002
        /*0032*/ 	.short	0x0010
        /*0034*/ 	.byte	0x00, 0xf5, 0x21, 0x00


	//----- nvinfo : EIATTR_KPARAM_INFO
	.align		4
.L_599:
        /*0038*/ 	.byte	0x04, 0x17
        /*003a*/ 	.short	(.L_601 - .L_600)
.L_600:
        /*003c*/ 	.word	0x00000000
        /*0040*/ 	.short	0x0001
        /*0042*/ 	.short	0x0008
        /*0044*/ 	.byte	0x00, 0xf5, 0x21, 0x00


	//----- nvinfo : EIATTR_KPARAM_INFO
	.align		4
.L_601:
        /*0048*/ 	.byte	0x04, 0x17
        /*004a*/ 	.short	(.L_603 - .L_602)
.L_602:
        /*004c*/ 	.word	0x00000000
        /*0050*/ 	.short	0x0000
        /*0052*/ 	.short	0x0000
        /*0054*/ 	.byte	0x00, 0xf5, 0x21, 0x00


	//----- nvinfo : EIATTR_SPARSE_MMA_MASK
	.align		4
.L_603:
        /*0058*/ 	.byte	0x03, 0x50
        /*005a*/ 	.short	0x0000


	//----- nvinfo : EIATTR_MAXREG_COUNT
	.align		4
        /*005c*/ 	.byte	0x03, 0x1b
        /*005e*/ 	.short	0x00ff


	//----- nvinfo : EIATTR_MERCURY_ISA_VERSION
	.align		4
        /*0060*/ 	.byte	0x03, 0x5f
        /*0062*/ 	.short	0x0101


	//----- nvinfo : EIATTR_VRC_CTA_INIT_COUNT
	.align		4
        /*0064*/ 	.byte	0x02, 0x4a
	.zero		1
	.zero		1


	//----- nvinfo : EIATTR_EXIT_INSTR_OFFSETS
	.align		4
        /*0068*/ 	.byte	0x04, 0x1c
        /*006a*/ 	.short	(.L_605 - .L_604)


	//   ....[0]....
.L_604:
        /*006c*/ 	.word	0x000000c0


	//   ....[1]....
        /*0070*/ 	.word	0x00000190


	//----- nvinfo : EIATTR_CBANK_PARAM_SIZE
	.align		4
.L_605:
        /*0074*/ 	.byte	0x03, 0x19
        /*0076*/ 	.short	0x0020


	//----- nvinfo : EIATTR_PARAM_CBANK
	.align		4
        /*0078*/ 	.byte	0x04, 0x0a
        /*007a*/ 	.short	(.L_607 - .L_606)
	.align		4
.L_606:
        /*007c*/ 	.word	index@(.nv.constant0.matrixElementWiseMulMatrix)
        /*0080*/ 	.short	0x0380
        /*0082*/ 	.short	0x0020


	//----- nvinfo : EIATTR_SW_WAR
	.align		4
.L_607:
        /*0084*/ 	.byte	0x04, 0x36
        /*0086*/ 	.short	(.L_609 - .L_608)
.L_608:
        /*0088*/ 	.word	0x00000008
.L_609:


//--------------------- .nv.info.matrixMulScalar  --------------------------
	.section	.nv.info.matrixMulScalar,"",@"SHT_CUDA_INFO"
	.sectionflags	@""
	.align	4


	//----- nvinfo : EIATTR_CUDA_API_VERSION
	.align		4
        /*0000*/ 	.byte	0x04, 0x37
        /*0002*/ 	.short	(.L_611 - .L_610)
.L_610:
        /*0004*/ 	.word	0x00000082


	//----- nvinfo : EIATTR_KPARAM_INFO
	.align		4
.L_611:
        /*0008*/ 	.byte	0x04, 0x17
        /*000a*/ 	.short	(.L_613 - .L_612)
.L_612:
        /*000c*/ 	.word	0x00000000
        /*0010*/ 	.short	0x0004
        /*0012*/ 	.short	0x001c
        /*0014*/ 	.byte	0x00, 0xf0, 0x11, 0x00


	//----- nvinfo : EIATTR_KPARAM_INFO
	.align		4
.L_613:
        /*0018*/ 	.byte	0x04, 0x17
        /*001a*/ 	.short	(.L_615 - .L_614)
.L_614:
        /*001c*/ 	.word	0x00000000
        /*0020*/ 	.short	0x0003
        /*0022*/ 	.short	0x0018
        /*0024*/ 	.byte	0x00, 0xf0, 0x11, 0x00


	//----- nvinfo : EIATTR_KPARAM_INFO
	.align		4
.L_615:
        /*0028*/ 	.byte	0x04, 0x17
        /*002a*/ 	.short	(.L_617 - .L_616)
.L_616:
        /*002c*/ 	.word	0x00000000
        /*0030*/ 	.short	0x0002
        /*0032*/ 	.short	0x0010
        /*0034*/ 	.byte	0x00, 0xf5, 0x21, 0x00


	//----- nvinfo : EIATTR_KPARAM_INFO
	.align		4
.L_617:
        /*0038*/ 	.byte	0x04, 0x17
        /*003a*/ 	.short	(.L_619 - .L_618)
.L_618:
        /*003c*/ 	.word	0x00000000
        /*0040*/ 	.short	0x0001
        /*0042*/ 	.short	0x0008
        /*0044*/ 	.byte	0x00, 0xf0, 0x11, 0x00


	//----- nvinfo : EIATTR_KPARAM_INFO
	.align		4
.L_619:
        /*0048*/ 	.byte	0x04, 0x17
        /*004a*/ 	.short	(.L_621 - .L_620)
.L_620:
        /*004c*/ 	.word	0x00000000
        /*0050*/ 	.short	0x0000
        /*0052*/ 	.short	0x0000
        /*0054*/ 	.byte	0x00, 0xf5, 0x21, 0x00


	//----- nvinfo : EIATTR_SPARSE_MMA_MASK
	.align		4
.L_621:
        /*0058*/ 	.byte	0x03, 0x50
        /*005a*/ 	.short	0x0000


	//----- nvinfo : EIATTR_MAXREG_COUNT
	.align		4
        /*005c*/ 	.byte	0x03, 0x1b
        /*005e*/ 	.short	0x00ff


	//----- nvinfo : EIATTR_MERCURY_ISA_VERSION
	.align		4
        /*0060*/ 	.byte	0x03, 0x5f
        /*0062*/ 	.short	0x0101


	//----- nvinfo : EIATTR_VRC_CTA_INIT_COUNT
	.align		4
        /*0064*/ 	.byte	0x02, 0x4a
	.zero		1
	.zero		1


	//----- nvinfo : EIATTR_EXIT_INSTR_OFFSETS
	.align		4
        /*0068*/ 	.byte	0x04, 0x1c
        /*006a*/ 	.short	(.L_623 - .L_622)


	//   ....[0]....
.L_622:
        /*006c*/ 	.word	0x000000c0


	//   ....[1]....
        /*0070*/ 	.word	0x00000170


	//----- nvinfo : EIATTR_CBANK_PARAM_SIZE
	.align		4
.L_623:
        /*0074*/ 	.byte	0x03, 0x19
        /*0076*/ 	.short	0x0020


	//----- nvinfo : EIATTR_PARAM_CBANK
	.align		4
        /*0078*/ 	.byte	0x04, 0x0a
        /*007a*/ 	.short	(.L_625 - .L_624)
	.align		4
.L_624:
        /*007c*/ 	.word	index@(.nv.constant0.matrixMulScalar)
        /*0080*/ 	.short	0x0380
        /*0082*/ 	.short	0x0020


	//----- nvinfo : EIATTR_SW_WAR
	.align		4
.L_625:
        /*0084*/ 	.byte	0x04, 0x36
        /*0086*/ 	.short	(.L_627 - .L_626)
.L_626:
        /*0088*/ 	.word	0x00000008
.L_627:


//--------------------- .nv.info.matrixMulMatrix  --------------------------
	.section	.nv.info.matrixMulMatrix,"",@"SHT_CUDA_INFO"
	.sectionflags	@""
	.align	4


	//----- nvinfo : EIATTR_CUDA_API_VERSION
	.align		4
        /*0000*/ 	.byte	0x04, 0x37
        /*0002*/ 	.short	(.L_629 - .L_628)
.L_628:
        /*0004*/ 	.word	0x00000082


	//----- nvinfo : EIATTR_KPARAM_INFO
	.align		4
.L_629:
        /*0008*/ 	.byte	0x04, 0x17
        /*000a*/ 	.short	(.L_631 - .L_630)
.L_630:
        /*000c*/ 	.word	0x00000000
        /*0010*/ 	.short	0x0008
        /*0012*/ 	.short	0x002c
        /*0014*/ 	.byte	0x00, 0xf0, 0x11, 0x00


	//----- nvinfo : EIATTR_KPARAM_INFO
	.align		4
.L_631:
        /*0018*/ 	.byte	0x04, 0x17
        /*001a*/ 	.short	(.L_633 - .L_632)
.L_632:
        /*001c*/ 	.word	0x00000000
        /*0020*/ 	.short	0x0007
        /*0022*/ 	.short	0x0028
        /*0024*/ 	.byte	0x00, 0xf0, 0x11, 0x00


	//----- nvinfo : EIATTR_KPARAM_INFO
	.align		4
.L_633:
        /*0028*/ 	.byte	0x04, 0x17
        /*002a*/ 	.short	(.L_635 - .L_634)
.L_634:
        /*002c*/ 	.word	0x00000000
        /*0030*/ 	.short	0x0006
        /*0032*/ 	.short	0x0024
        /*0034*/ 	.byte	0x00, 0xf0, 0x11, 0x00


	//----- nvinfo : EIATTR_KPARAM_INFO
	.align		4
.L_635:
        /*0038*/ 	.byte	0x04, 0x17
        /*003a*/ 	.short	(.L_637 - .L_636)
.L_636:
        /*003c*/ 	.word	0x00000000
        /*0040*/ 	.short	0x0005
        /*0042*/ 	.short	0x0020
        /*0044*/ 	.byte	0x00, 0xf0, 0x11, 0x00


	//----- nvinfo : EIATTR_KPARAM_INFO
	.align		4
.L_637:
        /*0048*/ 	.byte	0x04, 0x17
        /*004a*/ 	.short	(.L_639 - .L_638)
.L_638:
        /*004c*/ 	.word	0x00000000
        /*0050*/ 	.short	0x0004
        /*0052*/ 	.short	0x001c
        /*0054*/ 	.byte	0x00, 0xf0, 0x11, 0x00


	//----- nvinfo : EIATTR_KPARAM_INFO
	.align		4
.L_639:
        /*0058*/ 	.byte	0x04, 0x17
        /*005a*/ 	.short	(.L_641 - .L_640)
.L_640:
        /*005c*/ 	.word	0x00000000
        /*0060*/ 	.short	0x0003
        /*0062*/ 	.short	0x0018
        /*0064*/ 	.byte	0x00, 0xf0, 0x11, 0x00


	//----- nvinfo : EIATTR_KPARAM_INFO
	.align		4
.L_641:
        /*0068*/ 	.byte	0x04, 0x17
        /*006a*/ 	.short	(.L_643 - .L_642)
.L_642:
        /*006c*/ 	.word	0x00000000
        /*0070*/ 	.short	0x0002
        /*0072*/ 	.short	0x0010
        /*0074*/ 	.byte	0x00, 0xf5, 0x21, 0x00


	//----- nvinfo : EIATTR_KPARAM_INFO
	.align		4
.L_643:
        /*0078*/ 	.byte	0x04, 0x17
        /*007a*/ 	.short	(.L_645 - .L_644)
.L_644:
        /*007c*/ 	.word	0x00000000
        /*0080*/ 	.short	0x0001
        /*0082*/ 	.short	0x0008
        /*0084*/ 	.byte	0x00, 0xf5, 0x21, 0x00


	//----- nvinfo : EIATTR_KPARAM_INFO
	.align		4
.L_645:
        /*0088*/ 	.byte	0x04, 0x17
        /*008a*/ 	.short	(.L_647 - .L_646)
.L_646:
        /*008c*/ 	.word	0x00000000
        /*0090*/ 	.short	0x0000
        /*0092*/ 	.short	0x0000
        /*0094*/ 	.byte	0x00, 0xf5, 0x21, 0x00


	//----- nvinfo : EIATTR_SPARSE_MMA_MASK
	.align		4
.L_647:
        /*0098*/ 	.byte	0x03, 0x50
        /*009a*/ 	.short	0x0000


	//----- nvinfo : EIATTR_MAXREG_COUNT
	.align		4
        /*009c*/ 	.byte	0x03, 0x1b
        /*009e*/ 	.short	0x00ff


	//----- nvinfo : EIATTR_NUM_BARRIERS
	.align		4
        /*00a0*/ 	.byte	0x02, 0x4c
        /*00a2*/ 	.byte	0x01
	.zero		1


	//----- nvinfo : EIATTR_MERCURY_ISA_VERSION
	.align		4
        /*00a4*/ 	.byte	0x03, 0x5f
        /*00a6*/ 	.short	0x0101


	//----- nvinfo : EIATTR_VRC_CTA_INIT_COUNT
	.align		4
        /*00a8*/ 	.byte	0x02, 0x4a
	.zero		1
	.zero		1


	//----- nvinfo : EIATTR_EXIT_INSTR_OFFSETS
	.align		4
        /*00ac*/ 	.byte	0x04, 0x1c
        /*00ae*/ 	.short	(.L_649 - .L_648)


	//   ....[0]....
.L_648:
        /*00b0*/ 	.word	0x00000840


	//   ....[1]....
        /*00b4*/ 	.word	0x00000890


	//----- nvinfo : EIATTR_CBANK_PARAM_SIZE
	.align		4
.L_649:
        /*00b8*/ 	.byte	0x03, 0x19
        /*00ba*/ 	.short	0x0030


	//----- nvinfo : EIATTR_PARAM_CBANK
	.align		4
        /*00bc*/ 	.byte	0x04, 0x0a
        /*00be*/ 	.short	(.L_651 - .L_650)
	.align		4
.L_650:
        /*00c0*/ 	.word	index@(.nv.constant0.matrixMulMatrix)
        /*00c4*/ 	.short	0x0380
        /*00c6*/ 	.short	0x0030


	//----- nvinfo : EIATTR_SW_WAR
	.align		4
.L_651:
        /*00c8*/ 	.byte	0x04, 0x36
        /*00ca*/ 	.short	(.L_653 - .L_652)
.L_652:
        /*00cc*/ 	.word	0x00000008
.L_653:


//--------------------- .nv.info.scalarSubMatrix  --------------------------
	.section	.nv.info.scalarSubMatrix,"",@"SHT_CUDA_INFO"
	.sectionflags	@""
	.align	4


	//----- nvinfo : EIATTR_CUDA_API_VERSION
	.align		4
        /*0000*/ 	.byte	0x04, 0x37
        /*0002*/ 	.short	(.L_655 - .L_654)
.L_654:
        /*0004*/ 	.word	0x00000082


	//----- nvinfo : EIATTR_KPARAM_INFO
	.align		4
.L_655:
        /*0008*/ 	.byte	0x04, 0x17
        /*000a*/ 	.short	(.L_657 - .L_656)
.L_656:
        /*000c*/ 	.word	0x00000000
        /*0010*/ 	.short	0x0004
        /*0012*/ 	.short	0x001c
        /*0014*/ 	.byte	0x00, 0xf0, 0x11, 0x00


	//----- nvinfo : EIATTR_KPARAM_INFO
	.align		4
.L_657:
        /*0018*/ 	.byte	0x04, 0x17
        /*001a*/ 	.short	(.L_659 - .L_658)
.L_658:
        /*001c*/ 	.word	0x00000000
        /*0020*/ 	.short	0x0003
        /*0022*/ 	.short	0x0018
        /*0024*/ 	.byte	0x00, 0xf0, 0x11, 0x00


	//----- nvinfo : EIATTR_KPARAM_INFO
	.align		4
.L_659:
        /*0028*/ 	.byte	0x04, 0x17
        /*002a*/ 	.short	(.L_661 - .L_660)
.L_660:
        /*002c*/ 	.word	0x00000000
        /*0030*/ 	.short	0x0002
        /*0032*/ 	.short	0x0010
        /*0034*/ 	.byte	0x00, 0xf5, 0x21, 0x00


	//----- nvinfo : EIATTR_KPARAM_INFO
	.align		4
.L_661:
        /*0038*/ 	.byte	0x04, 0x17
        /*003a*/ 	.short	(.L_663 - .L_662)
.L_662:
        /*003c*/ 	.word	0x00000000
        /*0040*/ 	.short	0x0001
        /*0042*/ 	.short	0x0008
        /*0044*/ 	.byte	0x00, 0xf5, 0x21, 0x00


	//----- nvinfo : EIATTR_KPARAM_INFO
	.align		4
.L_663:
        /*0048*/ 	.byte	0x04, 0x17
        /*004a*/ 	.short	(.L_665 - .L_664)
.L_664:
        /*004c*/ 	.word	0x00000000
        /*0050*/ 	.short	0x0000
        /*0052*/ 	.short	0x0000
        /*0054*/ 	.byte	0x00, 0xf0, 0x11, 0x00


	//----- nvinfo : EIATTR_SPARSE_MMA_MASK
	.align		4
.L_665:
        /*0058*/ 	.byte	0x03, 0x50
        /*005a*/ 	.short	0x0000


	//----- nvinfo : EIATTR_MAXREG_COUNT
	.align		4
        /*005c*/ 	.byte	0x03, 0x1b
        /*005e*/ 	.short	0x00ff


	//----- nvinfo : EIATTR_MERCURY_ISA_VERSION
	.align		4
        /*0060*/ 	.byte	0x03, 0x5f
        /*0062*/ 	.short	0x0101


	//----- nvinfo : EIATTR_VRC_CTA_INIT_COUNT
	.align		4
        /*0064*/ 	.byte	0x02, 0x4a
	.zero		1
	.zero		1


	//----- nvinfo : EIATTR_EXIT_INSTR_OFFSETS
	.align		4
        /*0068*/ 	.byte	0x04, 0x1c
        /*006a*/ 	.short	(.L_667 - .L_666)


	//   ....[0]....
.L_666:
        /*006c*/ 	.word	0x000000c0


	//   ....[1]....
        /*0070*/ 	.word	0x00000170


	//----- nvinfo : EIATTR_CBANK_PARAM_SIZE
	.align		4
.L_667:
        /*0074*/ 	.byte	0x03, 0x19
        /*0076*/ 	.short	0x0020


	//----- nvinfo : EIATTR_PARAM_CBANK
	.align		4
        /*0078*/ 	.byte	0x04, 0x0a
        /*007a*/ 	.short	(.L_669 - .L_668)
	.align		4
.L_668:
        /*007c*/ 	.word	index@(.nv.constant0.scalarSubMatrix)
        /*0080*/ 	.short	0x0380
        /*0082*/ 	.short	0x0020


	//----- nvinfo : EIATTR_SW_WAR
	.align		4
.L_669:
        /*0084*/ 	.byte	0x04, 0x36
        /*0086*/ 	.short	(.L_671 - .L_670)
.L_670:
        /*0088*/ 	.word	0x00000008
.L_671:


//--------------------- .nv.info.matrixSubScalar  --------------------------
	.section	.nv.info.matrixSubScalar,"",@"SHT_CUDA_INFO"
	.sectionflags	@""
	.align	4


	//----- nvinfo : EIATTR_CUDA_API_VERSION
	.align		4
        /*0000*/ 	.byte	0x04, 0x37
        /*0002*/ 	.short	(.L_673 - .L_672)
.L_672:
        /*0004*/ 	.word	0x00000082


	//----- nvinfo : EIATTR_KPARAM_INFO
	.align		4
.L_673:
        /*0008*/ 	.byte	0x04, 0x17
        /*000a*/ 	.short	(.L_675 - .L_674)
.L_674:
        /*000c*/ 	.word	0x00000000
        /*0010*/ 	.short	0x0004
        /*0012*/ 	.short	0x001c
        /*0014*/ 	.byte	0x00, 0xf0, 0x11, 0x00


	//----- nvinfo : EIATTR_KPARAM_INFO
	.align		4
.L_675:
        /*0018*/ 	.byte	0x04, 0x17
        /*001a*/ 	.short	(.L_677 - .L_676)
.L_676:
        /*001c*/ 	.word	0x00000000
        /*0020*/ 	.short	0x0003
        /*0022*/ 	.short	0x0018
        /*0024*/ 	.byte	0x00, 0xf0, 0x11, 0x00


	//----- nvinfo : EIATTR_KPARAM_INFO
	.align		4
.L_677:
        /*0028*/ 	.byte	0x04, 0x17
        /*002a*/ 	.short	(.L_679 - .L_678)
.L_678:
        /*002c*/ 	.word	0x00000000
        /*0030*/ 	.short	0x0002
        /*0032*/ 	.short	0x0010
        /*0034*/ 	.byte	0x00, 0xf5, 0x21, 0x00


	//----- nvinfo : EIATTR_KPARAM_INFO
	.align		4
.L_679:
        /*0038*/ 	.byte	0x04, 0x17
        /*003a*/ 	.short	(.L_681 - .L_680)
.L_680:
        /*003c*/ 	.word	0x00000000
        /*0040*/ 	.short	0x0001
        /*0042*/ 	.short	0x0008
        /*0044*/ 	.byte	0x00, 0xf0, 0x11, 0x00


	//----- nvinfo : EIATTR_KPARAM_INFO
	.align		4
.L_681:
        /*0048*/ 	.byte	0x04, 0x17
        /*004a*/ 	.short	(.L_683 - .L_682)
.L_682:
        /*004c*/ 	.word	0x00000000
        /*0050*/ 	.short	0x0000
        /*0052*/ 	.short	0x0000
        /*0054*/ 	.byte	0x00, 0xf5, 0x21, 0x00


	//----- nvinfo : EIATTR_SPARSE_MMA_MASK
	.align		4
.L_683:
        /*0058*/ 	.byte	0x03, 0x50
        /*005a*/ 	.short	0x0000


	//----- nvinfo : EIATTR_MAXREG_COUNT
	.align		4
        /*005c*/ 	.byte	0x03, 0x1b
        /*005e*/ 	.short	0x00ff


	//----- nvinfo : EIATTR_MERCURY_ISA_VERSION
	.align		4
        /*0060*/ 	.byte	0x03, 0x5f
        /*0062*/ 	.short	0x0101


	//----- nvinfo : EIATTR_VRC_CTA_INIT_COUNT
	.align		4
        /*0064*/ 	.byte	0x02, 0x4a
	.zero		1
	.zero		1


	//----- nvinfo : EIATTR_EXIT_INSTR_OFFSETS
	.align		4
        /*0068*/ 	.byte	0x04, 0x1c
        /*006a*/ 	.short	(.L_685 - .L_684)


	//   ....[0]....
.L_684:
        /*006c*/ 	.word	0x000000c0


	//   ....[1]....
        /*0070*/ 	.word	0x00000170


	//----- nvinfo : EIATTR_CBANK_PARAM_SIZE
	.align		4
.L_685:
        /*0074*/ 	.byte	0x03, 0x19
        /*0076*/ 	.short	0x0020


	//----- nvinfo : EIATTR_PARAM_CBANK
	.align		4
        /*0078*/ 	.byte	0x04, 0x0a
        /*007a*/ 	.short	(.L_687 - .L_686)
	.align		4
.L_686:
        /*007c*/ 	.word	index@(.nv.constant0.matrixSubScalar)
        /*0080*/ 	.short	0x0380
        /*0082*/ 	.short	0x0020


	//----- nvinfo : EIATTR_SW_WAR
	.align		4
.L_687:
        /*0084*/ 	.byte	0x04, 0x36
        /*0086*/ 	.short	(.L_689 - .L_688)
.L_688:
        /*0088*/ 	.word	0x00000008
.L_689:


//--------------------- .nv.info.matrixSubMatrix  --------------------------
	.section	.nv.info.matrixSubMatrix,"",@"SHT_CUDA_INFO"
	.sectionflags	@""
	.align	4


	//----- nvinfo : EIATTR_CUDA_API_VERSION
	.align		4
        /*0000*/ 	.byte	0x04, 0x37
        /*0002*/ 	.short	(.L_691 - .L_690)
.L_690:
        /*0004*/ 	.word	0x00000082


	//----- nvinfo : EIATTR_KPARAM_INFO
	.align		4
.L_691:
        /*0008*/ 	.byte	0x04, 0x17
        /*000a*/ 	.short	(.L_693 - .L_692)
.L_692:
        /*000c*/ 	.word	0x00000000
        /*0010*/ 	.short	0x0004
        /*0012*/ 	.short	0x001c
        /*0014*/ 	.byte	0x00, 0xf0, 0x11, 0x00


	//----- nvinfo : EIATTR_KPARAM_INFO
	.align		4
.L_693:
        /*0018*/ 	.byte	0x04, 0x17
        /*001a*/ 	.short	(.L_695 - .L_694)
.L_694:
        /*001c*/ 	.word	0x00000000
        /*0020*/ 	.short	0x0003
        /*0022*/ 	.short	0x0018
        /*0024*/ 	.byte	0x00, 0xf0, 0x11, 0x00


	//----- nvinfo : EIATTR_KPARAM_INFO
	.align		4
.L_695:
        /*0028*/ 	.byte	0x04, 0x17
        /*002a*/ 	.short	(.L_697 - .L_696)
.L_696:
        /*002c*/ 	.word	0x00000000
        /*0030*/ 	.short	0x0002
        /*0032*/ 	.short	0x0010
        /*0034*/ 	.byte	0x00, 0xf5, 0x21, 0x00


	//----- nvinfo : EIATTR_KPARAM_INFO
	.align		4
.L_697:
        /*0038*/ 	.byte	0x04, 0x17
        /*003a*/ 	.short	(.L_699 - .L_698)
.L_698:
        /*003c*/ 	.word	0x00000000
        /*0040*/ 	.short	0x0001
        /*0042*/ 	.short	0x0008
        /*0044*/ 	.byte	0x00, 0xf5, 0x21, 0x00


	//----- nvinfo : EIATTR_KPARAM_INFO
	.align		4
.L_699:
        /*0048*/ 	.byte	0x04, 0x17
        /*004a*/ 	.short	(.L_701 - .L_700)
.L_700:
        /*004c*/ 	.word	0x00000000
        /*0050*/ 	.short	0x0000
        /*0052*/ 	.short	0x0000
        /*0054*/ 	.byte	0x00, 0xf5, 0x21, 0x00


	//----- nvinfo : EIATTR_SPARSE_MMA_MASK
	.align		4
.L_701:
        /*0058*/ 	.byte	0x03, 0x50
        /*005a*/ 	.short	0x0000


	//----- nvinfo : EIATTR_MAXREG_COUNT
	.align		4
        /*005c*/ 	.byte	0x03, 0x1b
        /*005e*/ 	.short	0x00ff


	//----- nvinfo : EIATTR_MERCURY_ISA_VERSION
	.align		4
        /*0060*/ 	.byte	0x03, 0x5f
        /*0062*/ 	.short	0x0101


	//----- nvinfo : EIATTR_VRC_CTA_INIT_COUNT
	.align		4
        /*0064*/ 	.byte	0x02, 0x4a
	.zero		1
	.zero		1


	//----- nvinfo : EIATTR_EXIT_INSTR_OFFSETS
	.align		4
        /*0068*/ 	.byte	0x04, 0x1c
        /*006a*/ 	.short	(.L_703 - .L_702)


	//   ....[0]....
.L_702:
        /*006c*/ 	.word	0x000000c0


	//   ....[1]....
        /*0070*/ 	.word	0x00000190


	//----- nvinfo : EIATTR_CBANK_PARAM_SIZE
	.align		4
.L_703:
        /*0074*/ 	.byte	0x03, 0x19
        /*0076*/ 	.short	0x0020


	//----- nvinfo : EIATTR_PARAM_CBANK
	.align		4
        /*0078*/ 	.byte	0x04, 0x0a
        /*007a*/ 	.short	(.L_705 - .L_704)
	.align		4
.L_704:
        /*007c*/ 	.word	index@(.nv.constant0.matrixSubMatrix)
        /*0080*/ 	.short	0x0380
        /*0082*/ 	.short	0x0020


	//----- nvinfo : EIATTR_SW_WAR
	.align		4
.L_705:
        /*0084*/ 	.byte	0x04, 0x36
        /*0086*/ 	.short	(.L_707 - .L_706)
.L_706:
        /*0088*/ 	.word	0x00000008
.L_707:


//--------------------- .nv.info.matrixAddScalar  --------------------------
	.section	.nv.info.matrixAddScalar,"",@"SHT_CUDA_INFO"
	.sectionflags	@""
	.align	4


	//----- nvinfo : EIATTR_CUDA_API_VERSION
	.align		4
        /*0000*/ 	.byte	0x04, 0x37
        /*0002*/ 	.short	(.L_709 - .L_708)
.L_708:
        /*0004*/ 	.word	0x00000082


	//----- nvinfo : EIATTR_KPARAM_INFO
	.align		4
.L_709:
        /*0008*/ 	.byte	0x04, 0x17
        /*000a*/ 	.short	(.L_711 - .L_710)
.L_710:
        /*000c*/ 	.word	0x00000000
        /*0010*/ 	.short	0x0004
        /*0012*/ 	.short	0x001c
        /*0014*/ 	.byte	0x00, 0xf0, 0x11, 0x00


	//----- nvinfo : EIATTR_KPARAM_INFO
	.align		4
.L_711:
        /*0018*/ 	.byte	0x04, 0x17
        /*001a*/ 	.short	(.L_713 - .L_712)
.L_712:
        /*001c*/ 	.word	0x00000000
        /*0020*/ 	.short	0x0003
        /*0022*/ 	.short	0x0018
        /*0024*/ 	.byte	0x00, 0xf0, 0x11, 0x00


	//----- nvinfo : EIATTR_KPARAM_INFO
	.align		4
.L_713:
        /*0028*/ 	.byte	0x04, 0x17
        /*002a*/ 	.short	(.L_715 - .L_714)
.L_714:
        /*002c*/ 	.word	0x00000000
        /*0030*/ 	.short	0x0002
        /*0032*/ 	.short	0x0010
        /*0034*/ 	.byte	0x00, 0xf5, 0x21, 0x00


	//----- nvinfo : EIATTR_KPARAM_INFO
	.align		4
.L_715:
        /*0038*/ 	.byte	0x04, 0x17
        /*003a*/ 	.short	(.L_717 - .L_716)
.L_716:
        /*003c*/ 	.word	0x00000000
        /*0040*/ 	.short	0x0001
        /*0042*/ 	.short	0x0008
        /*0044*/ 	.byte	0x00, 0xf0, 0x11, 0x00


	//----- nvinfo : EIATTR_KPARAM_INFO
	.align		4
.L_717:
        /*0048*/ 	.byte	0x04, 0x17
        /*004a*/ 	.short	(.L_719 - .L_718)
.L_718:
        /*004c*/ 	.word	0x00000000
        /*0050*/ 	.short	0x0000
        /*0052*/ 	.short	0x0000
        /*0054*/ 	.byte	0x00, 0xf5, 0x21, 0x00


	//----- nvinfo : EIATTR_SPARSE_MMA_MASK
	.align		4
.L_719:
        /*0058*/ 	.byte	0x03, 0x50
        /*005a*/ 	.short	0x0000


	//----- nvinfo : EIATTR_MAXREG_COUNT
	.align		4
        /*005c*/ 	.byte	0x03, 0x1b
        /*005e*/ 	.short	0x00ff


	//----- nvinfo : EIATTR_MERCURY_ISA_VERSION
	.align		4
        /*0060*/ 	.byte	0x03, 0x5f
        /*0062*/ 	.short	0x0101


	//----- nvinfo : EIATTR_VRC_CTA_INIT_COUNT
	.align		4
        /*0064*/ 	.byte	0x02, 0x4a
	.zero		1
	.zero		1


	//----- nvinfo : EIATTR_EXIT_INSTR_OFFSETS
	.align		4
        /*0068*/ 	.byte	0x04, 0x1c
        /*006a*/ 	.short	(.L_721 - .L_720)


	//   ....[0]....
.L_720:
        /*006c*/ 	.word	0x000000c0


	//   ....[1]....
        /*0070*/ 	.word	0x00000170


	//----- nvinfo : EIATTR_CBANK_PARAM_SIZE
	.align		4
.L_721:
        /*0074*/ 	.byte	0x03, 0x19
        /*0076*/ 	.short	0x0020


	//----- nvinfo : EIATTR_PARAM_CBANK
	.align		4
        /*0078*/ 	.byte	0x04, 0x0a
        /*007a*/ 	.short	(.L_723 - .L_722)
	.align		4
.L_722:
        /*007c*/ 	.word	index@(.nv.constant0.matrixAddScalar)
        /*0080*/ 	.short	0x0380
        /*0082*/ 	.short	0x0020


	//----- nvinfo : EIATTR_SW_WAR
	.align		4
.L_723:
        /*0084*/ 	.byte	0x04, 0x36
        /*0086*/ 	.short	(.L_725 - .L_724)
.L_724:
        /*0088*/ 	.word	0x00000008
.L_725:


//--------------------- .nv.info.matrixAddMatrix  --------------------------
	.section	.nv.info.matrixAddMatrix,"",@"SHT_CUDA_INFO"
	.sectionflags	@""
	.align	4


	//----- nvinfo : EIATTR_CUDA_API_VERSION
	.align		4
        /*0000*/ 	.byte	0x04, 0x37
        /*0002*/ 	.short	(.L_727 - .L_726)
.L_726:
        /*0004*/ 	.word	0x00000082


	//----- nvinfo : EIATTR_KPARAM_INFO
	.align		4
.L_727:
        /*0008*/ 	.byte	0x04, 0x17
        /*000a*/ 	.short	(.L_729 - .L_728)
.L_728:
        /*000c*/ 	.word	0x00000000
        /*0010*/ 	.short	0x0004
        /*0012*/ 	.short	0x001c
        /*0014*/ 	.byte	0x00, 0xf0, 0x11, 0x00


	//----- nvinfo : EIATTR_KPARAM_INFO
	.align		4
.L_729:
        /*0018*/ 	.byte	0x04, 0x17
        /*001a*/ 	.short	(.L_731 - .L_730)
.L_730:
        /*001c*/ 	.word	0x00000000
        /*0020*/ 	.short	0x0003
        /*0022*/ 	.short	0x0018
        /*0024*/ 	.byte	0x00, 0xf0, 0x11, 0x00


	//----- nvinfo : EIATTR_KPARAM_INFO
	.align		4
.L_731:
        /*0028*/ 	.byte	0x04, 0x17
        /*002a*/ 	.short	(.L_733 - .L_732)
.L_732:
        /*002c*/ 	.word	0x00000000
        /*0030*/ 	.short	0x0002
        /*0032*/ 	.short	0x0010
        /*0034*/ 	.byte	0x00, 0xf5, 0x21, 0x00


	//----- nvinfo : EIATTR_KPARAM_INFO
	.align		4
.L_733:
        /*0038*/ 	.byte	0x04, 0x17
        /*003a*/ 	.short	(.L_735 - .L_734)
.L_734:
        /*003c*/ 	.word	0x00000000
        /*0040*/ 	.short	0x0001
        /*0042*/ 	.short	0x0008
        /*0044*/ 	.byte	0x00, 0xf5, 0x21, 0x00


	//----- nvinfo : EIATTR_KPARAM_INFO
	.align		4
.L_735:
        /*0048*/ 	.byte	0x04, 0x17
        /*004a*/ 	.short	(.L_737 - .L_736)
.L_736:
        /*004c*/ 	.word	0x00000000
        /*0050*/ 	.short	0x0000
        /*0052*/ 	.short	0x0000
        /*0054*/ 	.byte	0x00, 0xf5, 0x21, 0x00


	//----- nvinfo : EIATTR_SPARSE_MMA_MASK
	.align		4
.L_737:
        /*0058*/ 	.byte	0x03, 0x50
        /*005a*/ 	.short	0x0000


	//----- nvinfo : EIATTR_MAXREG_COUNT
	.align		4
        /*005c*/ 	.byte	0x03, 0x1b
        /*005e*/ 	.short	0x00ff


	//----- nvinfo : EIATTR_MERCURY_ISA_VERSION
	.align		4
        /*0060*/ 	.byte	0x03, 0x5f
        /*0062*/ 	.short	0x0101


	//----- nvinfo : EIATTR_VRC_CTA_INIT_COUNT
	.align		4
        /*0064*/ 	.byte	0x02, 0x4a
	.zero		1
	.zero		1


	//----- nvinfo : EIATTR_EXIT_INSTR_OFFSETS
	.align		4
        /*0068*/ 	.byte	0x04, 0x1c
        /*006a*/ 	.short	(.L_739 - .L_738)


	//   ....[0]....
.L_738:
        /*006c*/ 	.word	0x000000c0


	//   ....[1]....
        /*0070*/ 	.word	0x000001b0


	//   ....[2]....
        /*0074*/ 	.word	0x00000260


	//   ....[3]....
        /*0078*/ 	.word	0x00000310


	//   ....[4]....
        /*007c*/ 	.word	0x000003c0


	//   ....[5]....
        /*0080*/ 	.word	0x00000470


	//   ....[6]....
        /*0084*/ 	.word	0x00000520


	//   ....[7]....
        /*0088*/ 	.word	0x000005d0


	//   ....[8]....
        /*008c*/ 	.word	0x00000660


	//----- nvinfo : EIATTR_CBANK_PARAM_SIZE
	.align		4
.L_739:
        /*0090*/ 	.byte	0x03, 0x19
        /*0092*/ 	.short	0x0020


	//----- nvinfo : EIATTR_PARAM_CBANK
	.align		4
        /*0094*/ 	.byte	0x04, 0x0a
        /*0096*/ 	.short	(.L_741 - .L_740)
	.align		4
.L_740:
        /*0098*/ 	.word	index@(.nv.constant0.matrixAddMatrix)
        /*009c*/ 	.short	0x0380
        /*009e*/ 	.short	0x0020


	//----- nvinfo : EIATTR_SW_WAR
	.align		4
.L_741:
        /*00a0*/ 	.byte	0x04, 0x36
        /*00a2*/ 	.short	(.L_743 - .L_742)
.L_742:
        /*00a4*/ 	.word	0x00000008
.L_743:


//--------------------- .nv.callgraph             --------------------------
	.section	.nv.callgraph,"",@"SHT_CUDA_CALLGRAPH"
	.align	4
	.sectionentsize	8
	.align		4
        /*0000*/ 	.word	0x00000000
	.align		4
        /*0004*/ 	.word	0xffffffff
	.align		4
        /*0008*/ 	.word	0x00000000
	.align		4
        /*000c*/ 	.word	0xfffffffe
	.align		4
        /*0010*/ 	.word	0x00000000
	.align		4
        /*0014*/ 	.word	0xfffffffd
	.align		4
        /*0018*/ 	.word	0x00000000
	.align		4
        /*001c*/ 	.word	0xfffffffc


//--------------------- .text.matrixColumnsValues --------------------------
	.section	.text.matrixColumnsValues,"ax",@progbits
	.align	128
        .global         matrixColumnsValues
        .type           matrixColumnsValues,@function
        .size           matrixColumnsValues,(.L_x_117 - matrixColumnsValues)
        .other          matrixColumnsValues,@"STO_CUDA_ENTRY STV_DEFAULT"
matrixColumnsValues:
.text.matrixColumnsValues:
[----:B------:R-:W-:Y:S01]  /*0000*/  LDC R1, c[0x0][0x37c] ;  /* 0x0000df00ff017b82 */ /* 0x000fe20000000800 */
[----:B------:R-:W0:Y:S07]  /*0010*/  S2R R9, SR_TID.Y ;  /* 0x0000000000097919 */ /* 0x000e2e0000002200 */
[----:B------:R-:W0:Y:S01]  /*0020*/  S2UR UR4, SR_CTAID.Y ;  /* 0x00000000000479c3 */ /* 0x000e220000002600 */
[----:B------:R-:W1:Y:S07]  /*0030*/  LDCU UR5, c[0x0][0x398] ;  /* 0x00007300ff0577ac */ /* 0x000e6e0008000800 */
[----:B------:R-:W0:Y:S02]  /*0040*/  LDC R0, c[0x0][0x364] ;  /* 0x0000d900ff007b82 */ /* 0x000e240000000800 */
[----:B0-----:R-:W-:-:S05]  /*0050*/  IMAD R9, R0, UR4, R9 ;  /* 0x0000000400097c24 */ /* 0x001fca000f8e0209 */
[----:B-1----:R-:W-:-:S13]  /*0060*/  ISETP.GE.AND P0, PT, R9, UR5, PT ;  /* 0x0000000509007c0c */ /* 0x002fda000bf06270 */
[----:B------:R-:W-:Y:S05]  /*0070*/  @P0 EXIT ;  /* 0x000000000000094d */ /* 0x000fea0003800000 */
[----:B------:R-:W0:Y:S01]  /*0080*/  LDC.64 R2, c[0x0][0x388] ;  /* 0x0000e200ff027b82 */ /* 0x000e220000000a00 */
[----:B------:R-:W1:Y:S01]  /*0090*/  LDCU.64 UR4, c[0x0][0x358] ;  /* 0x00006b00ff0477ac */ /* 0x000e620008000a00 */
[----:B------:R-:W2:Y:S06]  /*00a0*/  LDCU UR6, c[0x0][0x39c] ;  /* 0x00007380ff0677ac */ /* 0x000eac0008000800 */
[----:B------:R-:W3:Y:S01]  /*00b0*/  LDC.64 R4, c[0x0][0x380] ;  /* 0x0000e000ff047b82 */ /* 0x000ee20000000a00 */
[----:B0-----:R-:W-:-:S06]  /*00c0*/  IMAD.WIDE.U32 R2, R9, 0x4, R2 ;  /* 0x0000000409027825 */ /* 0x001fcc00078e0002 */
[----:B-1----:R-:W2:Y:S02]  /*00d0*/  LDG.E R2, desc[UR4][R2.64] ;  /* 0x0000000402027981 */ /* 0x002ea4000c1e1900 */
[----:B--2---:R-:W-:-:S04]  /*00e0*/  IMAD R7, R9, UR6, R2 ;  /* 0x0000000609077c24 */ /* 0x004fc8000f8e0202 */
[----:B---3--:R-:W-:Y:S02]  /*00f0*/  IMAD.WIDE R4, R7, 0x4, R4 ;  /* 0x0000000407047825 */ /* 0x008fe400078e0204 */
[----:B------:R-:W0:Y:S04]  /*0100*/  LDC.64 R6, c[0x0][0x390] ;  /* 0x0000e400ff067b82 */ /* 0x000e280000000a00 */
[----:B------:R-:W2:Y:S01]  /*0110*/  LDG.E R5, desc[UR4][R4.64] ;  /* 0x0000000404057981 */ /* 0x000ea2000c1e1900 */
[----:B0-----:R-:W-:-:S05]  /*0120*/  IMAD.WIDE.U32 R6, R9, 0x4, R6 ;  /* 0x0000000409067825 */ /* 0x001fca00078e0006 */
[----:B--2---:R-:W-:Y:S01]  /*0130*/  STG.E desc[UR4][R6.64], R5 ;  /* 0x0000000506007986 */ /* 0x004fe2000c101904 */
[----:B------:R-:W-:Y:S05]  /*0140*/  EXIT ;  /* 0x000000000000794d */ /* 0x000fea0003800000 */
.L_x_0:
[----:B------:R-:W-:-:S00]  /*0150*/  BRA `(.L_x_0) ;  /* 0xfffffffc00fc7947 */ /* 0x000fc0000383ffff */
[----:B------:R-:W-:-:S00]  /*0160*/  NOP ;  /* 0x0000000000007918 */ /* 0x000fc00000000000 */
        /* <DEDUP_REMOVED lines=9> */
.L_x_117:


//--------------------- .text.vectorColumnSubMatrix --------------------------
	.section	.text.vectorColumnSubMatrix,"ax",@progbits
	.align	128
        .global         vectorColumnSubMatrix
        .type           vectorColumnSubMatrix,@function
        .size           vectorColumnSubMatrix,(.L_x_118 - vectorColumnSubMatrix)
        .other          vectorColumnSubMatrix,@"STO_CUDA_ENTRY STV_DEFAULT"
vectorColumnSubMatrix:
.text.vectorColumnSubMatrix:
[----:B------:R-:W-:Y:S01]  /*0000*/  LDC R1, c[0x0][0x37c] ;  /* 0x0000df00ff017b82 */ /* 0x000fe20000000800 */
[----:B------:R-:W0:Y:S07]  /*0010*/  S2R R4, SR_TID.Y ;  /* 0x0000000000047919 */ /* 0x000e2e0000002200 */
[----:B------:R-:W1:Y:S01]  /*0020*/  LDC R3, c[0x0][0x364] ;  /* 0x0000d900ff037b82 */ /* 0x000e620000000800 */
[----:B------:R-:W2:Y:S01]  /*0030*/  LDCU.64 UR6, c[0x0][0x358] ;  /* 0x00006b00ff0677ac */ /* 0x000ea20008000a00 */
[----:B------:R-:W-:Y:S01]  /*0040*/  BSSY.RECONVERGENT B0, `(.L_x_1) ;  /* 0x000001b000007945 */ /* 0x000fe20003800200 */
[----:B------:R-:W3:Y:S05]  /*0050*/  S2R R9, SR_TID.X ;  /* 0x0000000000097919 */ /* 0x000eea0000002100 */
[----:B------:R-:W-:Y:S08]  /*0060*/  S2UR UR4, SR_CTAID.X ;  /* 0x00000000000479c3 */ /* 0x000ff00000002500 */
[----:B------:R-:W1:Y:S08]  /*0070*/  S2UR UR5, SR_CTAID.Y ;  /* 0x00000000000579c3 */ /* 0x000e700000002600 */
[----:B------:R-:W3:Y:S01]  /*0080*/  LDC R2, c[0x0][0x360] ;  /* 0x0000d800ff027b82 */ /* 0x000ee20000000800 */
[----:B0-----:R-:W-:Y:S01]  /*0090*/  ISETP.NE.AND P0, PT, R4, RZ, PT ;  /* 0x000000ff0400720c */ /* 0x001fe20003f05270 */
[----:B-1----:R-:W-:-:S02]  /*00a0*/  IMAD R0, R3, UR5, R4 ;  /* 0x0000000503007c24 */ /* 0x002fc4000f8e0204 */
[----:B---3--:R-:W-:-:S10]  /*00b0*/  IMAD R5, R2, UR4, R9 ;  /* 0x0000000402057c24 */ /* 0x008fd4000f8e0209 */
[----:B--2---:R-:W-:Y:S05]  /*00c0*/  @P0 BRA `(.L_x_2) ;  /* 0x0000000000480947 */ /* 0x004fea0003800000 */
[----:B------:R-:W0:Y:S01]  /*00d0*/  LDCU UR4, c[0x0][0x398] ;  /* 0x00007300ff0477ac */ /* 0x000e220008000800 */
[----:B------:R-:W-:-:S04]  /*00e0*/  IADD3 R7, PT, PT, R0, R9, RZ ;  /* 0x0000000900077210 */ /* 0x000fc80007ffe0ff */
[----:B0-----:R-:W-:-:S13]  /*00f0*/  ISETP.GE.AND P0, PT, R7, UR4, PT ;  /* 0x0000000407007c0c */ /* 0x001fda000bf06270 */
[----:B------:R-:W-:Y:S05]  /*0100*/  @P0 BRA `(.L_x_3) ;  /* 0x0000000000240947 */ /* 0x000fea0003800000 */
[----:B------:R-:W0:Y:S02]  /*0110*/  LDC.64 R2, c[0x0][0x380] ;  /* 0x0000e000ff027b82 */ /* 0x000e240000000a00 */
[----:B0-----:R-:W-:-:S06]  /*0120*/  IMAD.WIDE.U32 R2, R7, 0x4, R2 ;  /* 0x0000000407027825 */ /* 0x001fcc00078e0002 */
[----:B------:R-:W2:Y:S01]  /*0130*/  LDG.E R2, desc[UR6][R2.64] ;  /* 0x0000000602027981 */ /* 0x000ea2000c1e1900 */
[----:B------:R-:W0:Y:S01]  /*0140*/  S2UR UR5, SR_CgaCtaId ;  /* 0x00000000000579c3 */ /* 0x000e220000008800 */
[----:B------:R-:W-:Y:S02]  /*0150*/  UMOV UR4, 0x400 ;  /* 0x0000040000047882 */ /* 0x000fe40000000000 */
[----:B0-----:R-:W-:-:S06]  /*0160*/  ULEA UR4, UR5, UR4, 0x18 ;  /* 0x0000000405047291 */ /* 0x001fcc000f8ec0ff */
[----:B------:R-:W-:-:S05]  /*0170*/  LEA R7, R9, UR4, 0x2 ;  /* 0x0000000409077c11 */ /* 0x000fca000f8e10ff */
[----:B--2---:R0:W-:Y:S01]  /*0180*/  STS [R7], R2 ;  /* 0x0000000207007388 */ /* 0x0041e20000000800 */
[----:B------:R-:W-:Y:S05]  /*0190*/  BRA `(.L_x_2) ;  /* 0x0000000000147947 */ /* 0x000fea0003800000 */
.L_x_3:
[----:B------:R-:W0:Y:S01]  /*01a0*/  S2UR UR5, SR_CgaCtaId ;  /* 0x00000000000579c3 */ /* 0x000e220000008800 */
[----:B------:R-:W-:Y:S02]  /*01b0*/  UMOV UR4, 0x400 ;  /* 0x0000040000047882 */ /* 0x000fe40000000000 */
[----:B0-----:R-:W-:-:S06]  /*01c0*/  ULEA UR4, UR5, UR4, 0x18 ;  /* 0x0000000405047291 */ /* 0x001fcc000f8ec0ff */
[----:B------:R-:W-:-:S05]  /*01d0*/  LEA R9, R9, UR4, 0x2 ;  /* 0x0000000409097c11 */ /* 0x000fca000f8e10ff */
[----:B------:R1:W-:Y:S02]  /*01e0*/  STS [R9], RZ ;  /* 0x000000ff09007388 */ /* 0x0003e40000000800 */
.L_x_2:
[----:B------:R-:W-:Y:S05]  /*01f0*/  BSYNC.RECONVERGENT B0 ;  /* 0x0000000000007941 */ /* 0x000fea0003800200 */
.L_x_1:
[----:B------:R-:W2:Y:S01]  /*0200*/  LDCU.64 UR8, c[0x0][0x398] ;  /* 0x00007300ff0877ac */ /* 0x000ea20008000a00 */
[----:B------:R-:W-:Y:S01]  /*0210*/  BAR.SYNC.DEFER_BLOCKING 0x0 ;  /* 0x0000000000007b1d */ /* 0x000fe20000010000 */
[----:B--2---:R-:W-:-:S04]  /*0220*/  ISETP.GE.AND P0, PT, R5, UR9, PT ;  /* 0x0000000905007c0c */ /* 0x004fc8000bf06270 */
[----:B------:R-:W-:-:S13]  /*0230*/  ISETP.GE.OR P0, PT, R0, UR8, P0 ;  /* 0x0000000800007c0c */ /* 0x000fda0008706670 */
[----:B------:R-:W-:Y:S05]  /*0240*/  @P0 EXIT ;  /* 0x000000000000094d */ /* 0x000fea0003800000 */
[----:B0-----:R-:W0:Y:S01]  /*0250*/  LDC.64 R2, c[0x0][0x388] ;  /* 0x0000e200ff027b82 */ /* 0x001e220000000a00 */
[----:B------:R-:W-:-:S04]  /*0260*/  IMAD R7, R0, UR9, R5 ;  /* 0x0000000900077c24 */ /* 0x000fc8000f8e0205 */
[----:B0-----:R-:W-:-:S06]  /*0270*/  IMAD.WIDE R2, R7, 0x4, R2 ;  /* 0x0000000407027825 */ /* 0x001fcc00078e0202 */
[----:B------:R-:W2:Y:S01]  /*0280*/  LDG.E R3, desc[UR6][R2.64] ;  /* 0x0000000602037981 */ /* 0x000ea2000c1e1900 */
[----:B------:R-:W0:Y:S01]  /*0290*/  S2UR UR5, SR_CgaCtaId ;  /* 0x00000000000579c3 */ /* 0x000e220000008800 */
[----:B------:R-:W-:Y:S02]  /*02a0*/  UMOV UR4, 0x400 ;  /* 0x0000040000047882 */ /* 0x000fe40000000000 */
[----:B0-----:R-:W-:-:S06]  /*02b0*/  ULEA UR4, UR5, UR4, 0x18 ;  /* 0x0000000405047291 */ /* 0x001fcc000f8ec0ff */
[----:B------:R-:W-:Y:S02]  /*02c0*/  LEA R0, R4, UR4, 0x2 ;  /* 0x0000000404007c11 */ /* 0x000fe4000f8e10ff */
[----:B------:R-:W0:Y:S04]  /*02d0*/  LDC.64 R4, c[0x0][0x390] ;  /* 0x0000e400ff047b82 */ /* 0x000e280000000a00 */
[----:B------:R-:W2:Y:S01]  /*02e0*/  LDS R0, [R0] ;  /* 0x0000000000007984 */ /* 0x000ea20000000800 */
[----:B0-----:R-:W-:-:S04]  /*02f0*/  IMAD.WIDE R4, R7, 0x4, R4 ;  /* 0x0000000407047825 */ /* 0x001fc800078e0204 */
[----:B--2---:R-:W-:-:S05]  /*0300*/  FADD R7, R0, -R3 ;  /* 0x8000000300077221 */ /* 0x004fca0000000000 */
[----:B------:R-:W-:Y:S01]  /*0310*/  STG.E desc[UR6][R4.64], R7 ;  /* 0x0000000704007986 */ /* 0x000fe2000c101906 */
[----:B------:R-:W-:Y:S05]  /*0320*/  EXIT ;  /* 0x000000000000794d */ /* 0x000fea0003800000 */
.L_x_4:
        /* <DEDUP_REMOVED lines=13> */
.L_x_118:


//--------------------- .text.matrixSubColumn     --------------------------
	.section	.text.matrixSubColumn,"ax",@progbits
	.align	128
        .global         matrixSubColumn
        .type           matrixSubColumn,@function
        .size           matrixSubColumn,(.L_x_119 - matrixSubColumn)
        .other          matrixSubColumn,@"STO_CUDA_ENTRY STV_DEFAULT"
matrixSubColumn:
.text.matrixSubColumn:
        /* <DEDUP_REMOVED lines=26> */
.L_x_7:
[----:B------:R-:W0:Y:S01]  /*01a0*/  S2UR UR5, SR_CgaCtaId ;  /* 0x00000000000579c3 */ /* 0x000e220000008800 */
[----:B------:R-:W-:Y:S02]  /*01b0*/  UMOV UR4, 0x400 ;  /* 0x0000040000047882 */ /* 0x000fe40000000000 */
[----:B0-----:R-:W-:-:S06]  /*01c0*/  ULEA UR4, UR5, UR4, 0x18 ;  /* 0x0000000405047291 */ /* 0x001fcc000f8ec0ff */
[----:B------:R-:W-:-:S05]  /*01d0*/  LEA R9, R9, UR4, 0x2 ;  /* 0x0000000409097c11 */ /* 0x000fca000f8e10ff */
[----:B------:R1:W-:Y:S02]  /*01e0*/  STS [R9], RZ ;  /* 0x000000ff09007388 */ /* 0x0003e40000000800 */
.L_x_6:
[----:B------:R-:W-:Y:S05]  /*01f0*/  BSYNC.RECONVERGENT B0 ;  /* 0x0000000000007941 */ /* 0x000fea0003800200 */
.L_x_5:
        /* <DEDUP_REMOVED lines=13> */
[----:B------:R-:W0:Y:S03]  /*02d0*/  LDC.64 R4, c[0x0][0x390] ;  /* 0x0000e400ff047b82 */ /* 0x000e260000000a00 */
[----:B-1----:R-:W2:Y:S01]  /*02e0*/  LDS R9, [R0] ;  /* 0x0000000000097984 */ /* 0x002ea20000000800 */
[----:B0-----:R-:W-:-:S04]  /*02f0*/  IMAD.WIDE R4, R7, 0x4, R4 ;  /* 0x0000000407047825 */ /* 0x001fc800078e0204 */
[----:B--2---:R-:W-:-:S05]  /*0300*/  FADD R9, R2, -R9 ;  /* 0x8000000902097221 */ /* 0x004fca0000000000 */
[----:B------:R-:W-:Y:S01]  /*0310*/  STG.E desc[UR6][R4.64], R9 ;  /* 0x0000000904007986 */ /* 0x000fe2000c101906 */
[----:B------:R-:W-:Y:S05]  /*0320*/  EXIT ;  /* 0x000000000000794d */ /* 0x000fea0003800000 */
.L_x_8:
        /* <DEDUP_REMOVED lines=13> */
.L_x_119:


//--------------------- .text.vectorRowSubMatrix  --------------------------
	.section	.text.vectorRowSubMatrix,"ax",@progbits
	.align	128
        .global         vectorRowSubMatrix
        .type           vectorRowSubMatrix,@function
        .size           vectorRowSubMatrix,(.L_x_120 - vectorRowSubMatrix)
        .other          vectorRowSubMatrix,@"STO_CUDA_ENTRY STV_DEFAULT"
vectorRowSubMatrix:
.text.vectorRowSubMatrix:
[----:B------:R-:W-:Y:S01]  /*0000*/  LDC R1, c[0x0][0x37c] ;  /* 0x0000df00ff017b82 */ /* 0x000fe20000000800 */
[----:B------:R-:W0:Y:S07]  /*0010*/  S2R R7, SR_TID.X ;  /* 0x0000000000077919 */ /* 0x000e2e0000002100 */
[----:B------:R-:W1:Y:S01]  /*0020*/  LDC R3, c[0x0][0x364] ;  /* 0x0000d900ff037b82 */ /* 0x000e620000000800 */
[----:B------:R-:W2:Y:S01]  /*0030*/  LDCU.64 UR6, c[0x0][0x398] ;  /* 0x00007300ff0677ac */ /* 0x000ea20008000a00 */
[----:B------:R-:W1:Y:S06]  /*0040*/  S2R R0, SR_TID.Y ;  /* 0x0000000000007919 */ /* 0x000e6c0000002200 */
[----:B------:R-:W0:Y:S08]  /*0050*/  S2UR UR4, SR_CTAID.X ;  /* 0x00000000000479c3 */ /* 0x000e300000002500 */
[----:B------:R-:W0:Y:S08]  /*0060*/  LDC R2, c[0x0][0x360] ;  /* 0x0000d800ff027b82 */ /* 0x000e300000000800 */
[----:B------:R-:W1:Y:S01]  /*0070*/  S2UR UR5, SR_CTAID.Y ;  /* 0x00000000000579c3 */ /* 0x000e620000002600 */
[----:B0-----:R-:W-:-:S05]  /*0080*/  IMAD R7, R2, UR4, R7 ;  /* 0x0000000402077c24 */ /* 0x001fca000f8e0207 */
[----:B--2---:R-:W-:Y:S01]  /*0090*/  ISETP.GE.AND P0, PT, R7, UR7, PT ;  /* 0x0000000707007c0c */ /* 0x004fe2000bf06270 */
[----:B-1----:R-:W-:-:S05]  /*00a0*/  IMAD R0, R3, UR5, R0 ;  /* 0x0000000503007c24 */ /* 0x002fca000f8e0200 */
[----:B------:R-:W-:-:S13]  /*00b0*/  ISETP.GE.OR P0, PT, R0, UR6, P0 ;  /* 0x0000000600007c0c */ /* 0x000fda0008706670 */
[----:B------:R-:W-:Y:S05]  /*00c0*/  @P0 EXIT ;  /* 0x000000000000094d */ /* 0x000fea0003800000 */
[----:B------:R-:W0:Y:S01]  /*00d0*/  LDC.64 R2, c[0x0][0x380] ;  /* 0x0000e000ff027b82 */ /* 0x000e220000000a00 */
[----:B------:R-:W1:Y:S01]  /*00e0*/  LDCU.64 UR4, c[0x0][0x358] ;  /* 0x00006b00ff0477ac */ /* 0x000e620008000a00 */
[----:B------:R-:W-:-:S06]  /*00f0*/  IMAD R9, R0, UR7, R7 ;  /* 0x0000000700097c24 */ /* 0x000fcc000f8e0207 */
[----:B------:R-:W2:Y:S01]  /*0100*/  LDC.64 R4, c[0x0][0x388] ;  /* 0x0000e200ff047b82 */ /* 0x000ea20000000a00 */
[----:B0-----:R-:W-:-:S07]  /*0110*/  IMAD.WIDE R2, R7, 0x4, R2 ;  /* 0x0000000407027825 */ /* 0x001fce00078e0202 */
[----:B------:R-:W0:Y:S01]  /*0120*/  LDC.64 R6, c[0x0][0x390] ;  /* 0x0000e400ff067b82 */ /* 0x000e220000000a00 */
[----:B-1----:R-:W3:Y:S01]  /*0130*/  LDG.E R2, desc[UR4][R2.64] ;  /* 0x0000000402027981 */ /* 0x002ee2000c1e1900 */
[----:B--2---:R-:W-:-:S06]  /*0140*/  IMAD.WIDE R4, R9, 0x4, R4 ;  /* 0x0000000409047825 */ /* 0x004fcc00078e0204 */
[----:B------:R-:W3:Y:S01]  /*0150*/  LDG.E R5, desc[UR4][R4.64] ;  /* 0x0000000404057981 */ /* 0x000ee2000c1e1900 */
[----:B0-----:R-:W-:-:S04]  /*0160*/  IMAD.WIDE R6, R9, 0x4, R6 ;  /* 0x0000000409067825 */ /* 0x001fc800078e0206 */
[----:B---3--:R-:W-:-:S05]  /*0170*/  FADD R9, R2, -R5 ;  /* 0x8000000502097221 */ /* 0x008fca0000000000 */
[----:B------:R-:W-:Y:S01]  /*0180*/  STG.E desc[UR4][R6.64], R9 ;  /* 0x0000000906007986 */ /* 0x000fe2000c101904 */
[----:B------:R-:W-:Y:S05]  /*0190*/  EXIT ;  /* 0x000000000000794d */ /* 0x000fea0003800000 */
.L_x_9:
        /* <DEDUP_REMOVED lines=14> */
.L_x_120:


//--------------------- .text.matrixSubRow        --------------------------
	.section	.text.matrixSubRow,"ax",@progbits
	.align	128
        .global         matrixSubRow
        .type           matrixSubRow,@function
        .size           matrixSubRow,(.L_x_121 - matrixSubRow)
        .other          matrixSubRow,@"STO_CUDA_ENTRY STV_DEFAULT"
matrixSubRow:
.text.matrixSubRow:
        /* <DEDUP_REMOVED lines=26> */
.L_x_10:
        /* <DEDUP_REMOVED lines=14> */
.L_x_121:


//--------------------- .text.vectorColumnAddMatrix --------------------------
	.section	.text.vectorColumnAddMatrix,"ax",@progbits
	.align	128
        .global         vectorColumnAddMatrix
        .type           vectorColumnAddMatrix,@function
        .size           vectorColumnAddMatrix,(.L_x_122 - vectorColumnAddMatrix)
        .other          vectorColumnAddMatrix,@"STO_CUDA_ENTRY STV_DEFAULT"
vectorColumnAddMatrix:
.text.vectorColumnAddMatrix:
        /* <DEDUP_REMOVED lines=26> */
.L_x_13:
[----:B------:R-:W0:Y:S01]  /*01a0*/  S2UR UR5, SR_CgaCtaId ;  /* 0x00000000000579c3 */ /* 0x000e220000008800 */
[----:B------:R-:W-:Y:S02]  /*01b0*/  UMOV UR4, 0x400 ;  /* 0x0000040000047882 */ /* 0x000fe40000000000 */
[----:B0-----:R-:W-:-:S06]  /*01c0*/  ULEA UR4, UR5, UR4, 0x18 ;  /* 0x0000000405047291 */ /* 0x001fcc000f8ec0ff */
[----:B------:R-:W-:-:S05]  /*01d0*/  LEA R9, R9, UR4, 0x2 ;  /* 0x0000000409097c11 */ /* 0x000fca000f8e10ff */
[----:B------:R1:W-:Y:S02]  /*01e0*/  STS [R9], RZ ;  /* 0x000000ff09007388 */ /* 0x0003e40000000800 */
.L_x_12:
[----:B------:R-:W-:Y:S05]  /*01f0*/  BSYNC.RECONVERGENT B0 ;  /* 0x0000000000007941 */ /* 0x000fea0003800200 */
.L_x_11:
        /* <DEDUP_REMOVED lines=16> */
[----:B--2---:R-:W-:-:S05]  /*0300*/  FADD R7, R0, R3 ;  /* 0x0000000300077221 */ /* 0x004fca0000000000 */
[----:B------:R-:W-:Y:S01]  /*0310*/  STG.E desc[UR6][R4.64], R7 ;  /* 0x0000000704007986 */ /* 0x000fe2000c101906 */
[----:B------:R-:W-:Y:S05]  /*0320*/  EXIT ;  /* 0x000000000000794d */ /* 0x000fea0003800000 */
.L_x_14:
        /* <DEDUP_REMOVED lines=13> */
.L_x_122:


//--------------------- .text.matrixAddColumn     --------------------------
	.section	.text.matrixAddColumn,"ax",@progbits
	.align	128
        .global         matrixAddColumn
        .type           matrixAddColumn,@function
        .size           matrixAddColumn,(.L_x_123 - matrixAddColumn)
        .other          matrixAddColumn,@"STO_CUDA_ENTRY STV_DEFAULT"
matrixAddColumn:
.text.matrixAddColumn:
        /* <DEDUP_REMOVED lines=26> */
.L_x_17:
[----:B------:R-:W0:Y:S01]  /*01a0*/  S2UR UR5, SR_CgaCtaId ;  /* 0x00000000000579c3 */ /* 0x000e220000008800 */
[----:B------:R-:W-:Y:S02]  /*01b0*/  UMOV UR4, 0x400 ;  /* 0x0000040000047882 */ /* 0x000fe40000000000 */
[----:B0-----:R-:W-:-:S06]  /*01c0*/  ULEA UR4, UR5, UR4, 0x18 ;  /* 0x0000000405047291 */ /* 0x001fcc000f8ec0ff */
[----:B------:R-:W-:-:S05]  /*01d0*/  LEA R9, R9, UR4, 0x2 ;  /* 0x0000000409097c11 */ /* 0x000fca000f8e10ff */
[----:B------:R1:W-:Y:S02]  /*01e0*/  STS [R9], RZ ;  /* 0x000000ff09007388 */ /* 0x0003e40000000800 */
.L_x_16:
[----:B------:R-:W-:Y:S05]  /*01f0*/  BSYNC.RECONVERGENT B0 ;  /* 0x0000000000007941 */ /* 0x000fea0003800200 */
.L_x_15:
        /* <DEDUP_REMOVED lines=16> */
[----:B--2---:R-:W-:-:S05]  /*0300*/  FADD R9, R2, R9 ;  /* 0x0000000902097221 */ /* 0x004fca0000000000 */
[----:B------:R-:W-:Y:S01]  /*0310*/  STG.E desc[UR6][R4.64], R9 ;  /* 0x0000000904007986 */ /* 0x000fe2000c101906 */
[----:B------:R-:W-:Y:S05]  /*0320*/  EXIT ;  /* 0x000000000000794d */ /* 0x000fea0003800000 */
.L_x_18:
        /* <DEDUP_REMOVED lines=13> */
.L_x_123:


//--------------------- .text.vectorRowAddMatrix  --------------------------
	.section	.text.vectorRowAddMatrix,"ax",@progbits
	.align	128
        .global         vectorRowAddMatrix
        .type           vectorRowAddMatrix,@function
        .size           vectorRowAddMatrix,(.L_x_124 - vectorRowAddMatrix)
        .other          vectorRowAddMatrix,@"STO_CUDA_ENTRY STV_DEFAULT"
vectorRowAddMatrix:
.text.vectorRowAddMatrix:
        /* <DEDUP_REMOVED lines=23> */
[----:B---3--:R-:W-:-:S05]  /*0170*/  FADD R9, R2, R5 ;  /* 0x0000000502097221 */ /* 0x008fca0000000000 */
[----:B------:R-:W-:Y:S01]  /*0180*/  STG.E desc[UR4][R6.64], R9 ;  /* 0x0000000906007986 */ /* 0x000fe2000c101904 */
[----:B------:R-:W-:Y:S05]  /*0190*/  EXIT ;  /* 0x000000000000794d */ /* 0x000fea0003800000 */
.L_x_19:
        /* <DEDUP_REMOVED lines=14> */
.L_x_124:


//--------------------- .text.matrixAddRow        --------------------------
	.section	.text.matrixAddRow,"ax",@progbits
	.align	128
        .global         matrixAddRow
        .type           matrixAddRow,@function
        .size           matrixAddRow,(.L_x_125 - matrixAddRow)
        .other          matrixAddRow,@"STO_CUDA_ENTRY STV_DEFAULT"
matrixAddRow:
.text.matrixAddRow:
        /* <DEDUP_REMOVED lines=26> */
.L_x_20:
        /* <DEDUP_REMOVED lines=14> */
.L_x_125:


//--------------------- .text.matrixSumColumns    --------------------------
	.section	.text.matrixSumColumns,"ax",@progbits
	.align	128
        .global         matrixSumColumns
        .type           matrixSumColumns,@function
        .size           matrixSumColumns,(.L_x_126 - matrixSumColumns)
        .other          matrixSumColumns,@"STO_CUDA_ENTRY STV_DEFAULT"
matrixSumColumns:
.text.matrixSumColumns:
[----:B------:R-:W-:Y:S01]  /*0000*/  LDC R1, c[0x0][0x37c] ;  /* 0x0000df00ff017b82 */ /* 0x000fe20000000800 */
[----:B------:R-:W0:Y:S01]  /*0010*/  LDCU UR30, c[0x0][0x394] ;  /* 0x00007280ff1e77ac */ /* 0x000e220008000800 */
[----:B------:R-:W-:Y:S01]  /*0020*/  HFMA2 R2, -RZ, RZ, 0, 0 ;  /* 0x00000000ff027431 */ /* 0x000fe200000001ff */
[----:B------:R-:W1:Y:S01]  /*0030*/  LDCU.64 UR12, c[0x0][0x358] ;  /* 0x00006b00ff0c77ac */ /* 0x000e620008000a00 */
[----:B0-----:R-:W-:-:S09]  /*0040*/  UISETP.GE.AND UP0, UPT, UR30, -0x1e, UPT ;  /* 0xffffffe21e00788c */ /* 0x001fd2000bf06270 */
[----:B-1----:R-:W-:Y:S05]  /*0050*/  BRA.U !UP0, `(.L_x_21) ;  /* 0x0000001908907547 */ /* 0x002fea000b800000 */
[----:B------:R-:W0:Y:S01]  /*0060*/  S2R R40, SR_TID.Y ;  /* 0x0000000000287919 */ /* 0x000e220000002200 */
[----:B------:R-:W1:Y:S01]  /*0070*/  S2UR UR6, SR_CTAID.Y ;  /* 0x00000000000679c3 */ /* 0x000e620000002600 */
[----:B------:R-:W-:Y:S01]  /*0080*/  UIADD3 UR4, UPT, UPT, UR30, -0x1, URZ ;  /* 0xffffffff1e047890 */ /* 0x000fe2000fffe0ff */
[----:B------:R-:W-:Y:S01]  /*0090*/  MOV R2, RZ ;  /* 0x000000ff00027202 */ /* 0x000fe20000000f00 */
[----:B------:R-:W-:Y:S01]  /*00a0*/  UMOV UR7, 0x400 ;  /* 0x0000040000077882 */ /* 0x000fe20000000000 */
[----:B------:R-:W2:Y:S04]  /*00b0*/  LDCU.64 UR10, c[0x0][0x390] ;  /* 0x00007200ff0a77ac */ /* 0x000ea80008000a00 */
[----:B------:R-:W3:Y:S01]  /*00c0*/  S2UR UR8, SR_CgaCtaId ;  /* 0x00000000000879c3 */ /* 0x000ee20000008800 */
[----:B------:R-:W-:-:S04]  /*00d0*/  USHF.R.S32.HI UR5, URZ, 0x1f, UR4 ;  /* 0x0000001fff057899 */ /* 0x000fc80008011404 */
[----:B------:R-:W-:-:S04]  /*00e0*/  ULEA.HI UR5, UR5, UR4, URZ, 0x5 ;  /* 0x0000000405057291 */ /* 0x000fc8000f8f28ff */
[----:B------:R-:W-:-:S04]  /*00f0*/  USHF.R.S32.HI UR5, URZ, 0x5, UR5 ;  /* 0x00000005ff057899 */ /* 0x000fc80008011405 */
[----:B------:R-:W-:Y:S02]  /*0100*/  UIADD3 UR5, UPT, UPT, -UR5, URZ, URZ ;  /* 0x000000ff05057290 */ /* 0x000fe4000fffe1ff */
[----:B-1----:R-:W-:-:S04]  /*0110*/  USHF.L.U32 UR6, UR6, 0x5, URZ ;  /* 0x0000000506067899 */ /* 0x002fc800080006ff */
[----:B------:R-:W-:Y:S02]  /*0120*/  UIMAD UR4, UR6, UR30, UR30 ;  /* 0x0000001e060472a4 */ /* 0x000fe4000f8e021e */
[----:B------:R-:W-:Y:S02]  /*0130*/  UIADD3 UR9, UPT, UPT, UR6, 0xe, URZ ;  /* 0x0000000e06097890 */ /* 0x000fe4000fffe0ff */
[----:B------:R-:W-:Y:S01]  /*0140*/  MOV R5, UR6 ;  /* 0x0000000600057c02 */ /* 0x000fe20008000f00 */
[----:B---3--:R-:W-:Y:S02]  /*0150*/  ULEA UR7, UR8, UR7, 0x18 ;  /* 0x0000000708077291 */ /* 0x008fe4000f8ec0ff */
[----:B------:R-:W-:Y:S01]  /*0160*/  UIADD3 UR8, UPT, UPT, UR6, 0x11, URZ ;  /* 0x0000001106087890 */ /* 0x000fe2000fffe0ff */
[C---:B0-----:R-:W-:Y:S01]  /*0170*/  IADD3 R4, PT, PT, R40.reuse, UR4, RZ ;  /* 0x0000000428047c10 */ /* 0x041fe2000fffe0ff */
[----:B------:R-:W-:Y:S01]  /*0180*/  UIADD3 UR14, UPT, UPT, UR6, 0xf, URZ ;  /* 0x0000000f060e7890 */ /* 0x000fe2000fffe0ff */
[----:B------:R-:W-:Y:S01]  /*0190*/  MOV R41, UR9 ;  /* 0x0000000900297c02 */ /* 0x000fe20008000f00 */
[----:B------:R-:W-:Y:S01]  /*01a0*/  UIADD3 UR15, UPT, UPT, UR6, 0x10, URZ ;  /* 0x00000010060f7890 */ /* 0x000fe2000fffe0ff */
[----:B------:R-:W-:Y:S01]  /*01b0*/  LEA R3, R40, UR7, 0x2 ;  /* 0x0000000728037c11 */ /* 0x000fe2000f8e10ff */
[----:B------:R-:W-:Y:S01]  /*01c0*/  UIADD3 UR7, UPT, UPT, UR4, UR30, URZ ;  /* 0x0000001e04077290 */ /* 0x000fe2000fffe0ff */
[----:B------:R-:W-:Y:S01]  /*01d0*/  IMAD.U32 R35, RZ, RZ, UR8 ;  /* 0x00000008ff237e24 */ /* 0x000fe2000f8e00ff */
[----:B------:R-:W-:Y:S01]  /*01e0*/  MOV R39, UR14 ;  /* 0x0000000e00277c02 */ /* 0x000fe20008000f00 */
[----:B------:R-:W-:Y:S01]  /*01f0*/  UIADD3 UR16, UPT, UPT, UR6, 0x12, URZ ;  /* 0x0000001206107890 */ /* 0x000fe2000fffe0ff */
[----:B------:R-:W-:Y:S01]  /*0200*/  MOV R37, UR15 ;  /* 0x0000000f00257c02 */ /* 0x000fe20008000f00 */
[----:B------:R-:W-:-:S02]  /*0210*/  UIADD3 UR8, UPT, UPT, UR7, UR30, URZ ;  /* 0x0000001e07087290 */ /* 0x000fc4000fffe0ff */
[C---:B------:R-:W-:Y:S01]  /*0220*/  IADD3 R6, PT, PT, R40.reuse, UR7, RZ ;  /* 0x0000000728067c10 */ /* 0x040fe2000fffe0ff */
[----:B------:R-:W-:Y:S01]  /*0230*/  UIADD3 UR17, UPT, UPT, UR6, 0x13, URZ ;  /* 0x0000001306117890 */ /* 0x000fe2000fffe0ff */
[--C-:B------:R-:W-:Y:S01]  /*0240*/  IMAD R28, R39, UR30, R40.reuse ;  /* 0x0000001e271c7c24 */ /* 0x100fe2000f8e0228 */
[----:B------:R-:W-:Y:S01]  /*0250*/  UIADD3 UR9, UPT, UPT, UR8, UR30, URZ ;  /* 0x0000001e08097290 */ /* 0x000fe2000fffe0ff */
[----:B------:R-:W-:Y:S01]  /*0260*/  MOV R33, UR16 ;  /* 0x0000001000217c02 */ /* 0x000fe20008000f00 */
        /* <DEDUP_REMOVED lines=13> */
[C---:B------:R-:W-:Y:S01]  /*0340*/  IMAD R5, R40.reuse, 0x7c, R3 ;  /* 0x0000007c28057824 */ /* 0x040fe200078e0203 */
        /* <DEDUP_REMOVED lines=16> */
[----:B------:R-:W-:Y:S01]  /*0450*/  UIADD3 UR29, UPT, UPT, UR6, 0x1f, URZ ;  /* 0x0000001f061d7890 */ /* 0x000fe2000fffe0ff */
[----:B------:R-:W-:Y:S01]  /*0460*/  IMAD.U32 R11, RZ, RZ, UR27 ;  /* 0x0000001bff0b7e24 */ /* 0x000fe2000f8e00ff */
[----:B------:R-:W-:Y:S01]  /*0470*/  UIADD3 UR20, UPT, UPT, UR6, 0x16, URZ ;  /* 0x0000001606147890 */ /* 0x000fe2000fffe0ff */
[--C-:B------:R-:W-:Y:S01]  /*0480*/  IMAD R19, R29, UR30, R40.reuse ;  /* 0x0000001e1d137c24 */ /* 0x100fe2000f8e0228 */
[----:B------:R-:W-:Y:S01]  /*0490*/  UIADD3 UR28, UPT, UPT, UR6, 0x1e, URZ ;  /* 0x0000001e061c7890 */ /* 0x000fe2000fffe0ff */
[----:B------:R-:W-:Y:S01]  /*04a0*/  MOV R17, UR24 ;  /* 0x0000001800117c02 */ /* 0x000fe20008000f00 */
[----:B------:R-:W-:Y:S01]  /*04b0*/  UIADD3 UR21, UPT, UPT, UR6, 0x17, URZ ;  /* 0x0000001706157890 */ /* 0x000fe2000fffe0ff */
[----:B------:R-:W-:Y:S01]  /*04c0*/  MOV R7, UR29 ;  /* 0x0000001d00077c02 */ /* 0x000fe20008000f00 */
[----:B------:R-:W-:Y:S01]  /*04d0*/  UIADD3 UR7, UPT, UPT, UR19, UR30, URZ ;  /* 0x0000001e13077290 */ /* 0x000fe2000fffe0ff */
[----:B------:R-:W-:Y:S01]  /*04e0*/  MOV R25, UR20 ;  /* 0x0000001400197c02 */ /* 0x000fe20008000f00 */
[--C-:B------:R-:W-:Y:S01]  /*04f0*/  IMAD R10, R11, UR30, R40.reuse ;  /* 0x0000001e0b0a7c24 */ /* 0x100fe2000f8e0228 */
[----:B------:R-:W-:Y:S01]  /*0500*/  MOV R9, UR28 ;  /* 0x0000001c00097c02 */ /* 0x000fe20008000f00 */
[----:B------:R-:W-:Y:S01]  /*0510*/  IMAD.U32 R23, RZ, RZ, UR21 ;  /* 0x00000015ff177e24 */ /* 0x000fe2000f8e00ff */
[C---:B------:R-:W-:Y:S01]  /*0520*/  IADD3 R30, PT, PT, R40.reuse, UR9, RZ ;  /* 0x00000009281e7c10 */ /* 0x040fe2000fffe0ff */
[--C-:B------:R-:W-:Y:S01]  /*0530*/  IMAD R11, R13, UR30, R40.reuse ;  /* 0x0000001e0d0b7c24 */ /* 0x100fe2000f8e0228 */
[----:B------:R-:W-:Y:S01]  /*0540*/  MOV R39, UR7 ;  /* 0x0000000700277c02 */ /* 0x000fe20008000f00 */
[--C-:B------:R-:W-:Y:S01]  /*0550*/  IMAD R8, R7, UR30, R40.reuse ;  /* 0x0000001e07087c24 */ /* 0x100fe2000f8e0228 */
[C---:B------:R-:W-:Y:S01]  /*0560*/  IADD3 R31, PT, PT, R40.reuse, UR4, RZ ;  /* 0x00000004281f7c10 */ /* 0x040fe2000fffe0ff */
        /* <DEDUP_REMOVED lines=12> */
[----:B------:R-:W-:Y:S01]  /*0630*/  IMAD R7, R41, UR30, R40 ;  /* 0x0000001e29077c24 */ /* 0x000fe2000f8e0228 */
[C---:B------:R-:W-:Y:S01]  /*0640*/  IADD3 R39, PT, PT, R40.reuse, UR30, R39 ;  /* 0x0000001e28277c10 */ /* 0x040fe2000fffe027 */
[----:B------:R-:W-:-:S02]  /*0650*/  VIADD R29, R40, UR8 ;  /* 0x00000008281d7c36 */ /* 0x000fc40008000000 */
[----:B--2---:R-:W-:-:S07]  /*0660*/  VIADD R35, R40, UR17 ;  /* 0x0000001128237c36 */ /* 0x004fce0008000000 */
.L_x_22:
[C---:B------:R-:W-:Y:S01]  /*0670*/  ISETP.GE.AND P0, PT, R40.reuse, UR11, PT ;  /* 0x0000000b28007c0c */ /* 0x040fe2000bf06270 */
[----:B------:R-:W-:Y:S01]  /*0680*/  UIADD3 UR4, UPT, UPT, UR6, 0x1, URZ ;  /* 0x0000000106047890 */ /* 0x000fe2000fffe0ff */
[----:B------:R-:W-:Y:S01]  /*0690*/  MOV R41, UR10 ;  /* 0x0000000a00297c02 */ /* 0x000fe20008000f00 */
[----:B------:R-:W-:Y:S01]  /*06a0*/  UIADD3 UR7, UPT, UPT, UR6, 0x2, URZ ;  /* 0x0000000206077890 */ /* 0x000fe2000fffe0ff */
[----:B------:R-:W-:Y:S02]  /*06b0*/  IMAD.MOV.U32 R43, RZ, RZ, RZ ;  /* 0x000000ffff2b7224 */ /* 0x000fe400078e00ff */
[----:B------:R-:W-:Y:S02]  /*06c0*/  ISETP.LE.OR P1, PT, R41, UR6, P0 ;  /* 0x0000000629007c0c */ /* 0x000fe40008723670 */
[----:B------:R-:W-:-:S04]  /*06d0*/  ISETP.GE.AND P0, PT, R40, UR11, PT ;  /* 0x0000000b28007c0c */ /* 0x000fc8000bf06270 */
[C---:B------:R-:W-:Y:S02]  /*06e0*/  ISETP.GT.AND P2, PT, R41.reuse, UR4, !P0 ;  /* 0x0000000429007c0c */ /* 0x040fe4000c744270 */
[----:B------:R-:W-:-:S05]  /*06f0*/  ISETP.GT.AND P4, PT, R41, UR7, !P0 ;  /* 0x0000000729007c0c */ /* 0x000fca000c784270 */
[----:B------:R-:W0:Y:S08]  /*0700*/  @!P1 LDC.64 R44, c[0x0][0x380] ;  /* 0x0000e000ff2c9b82 */ /* 0x000e300000000a00 */
[----:B------:R-:W1:Y:S08]  /*0710*/  @P2 LDC.64 R24, c[0x0][0x380] ;  /* 0x0000e000ff182b82 */ /* 0x000e700000000a00 */
[----:B------:R-:W2:Y:S01]  /*0720*/  @P4 LDC.64 R22, c[0x0][0x380] ;  /* 0x0000e000ff164b82 */ /* 0x000ea20000000a00 */
[----:B0-----:R-:W-:-:S05]  /*0730*/  @!P1 IMAD.WIDE R44, R0, 0x4, R44 ;  /* 0x00000004002c9825 */ /* 0x001fca00078e022c */
[----:B------:R2:W3:Y:S01]  /*0740*/  @!P1 LDG.E R43, desc[UR12][R44.64] ;  /* 0x0000000c2c2b9981 */ /* 0x0004e2000c1e1900 */
[----:B-1----:R-:W-:-:S05]  /*0750*/  @P2 IMAD.WIDE R24, R4, 0x4, R24 ;  /* 0x0000000404182825 */ /* 0x002fca00078e0218 */
[----:B------:R-:W4:Y:S01]  /*0760*/  @P2 LDG.E R42, desc[UR12][R24.64] ;  /* 0x0000000c182a2981 */ /* 0x000f22000c1e1900 */
[----:B--2---:R-:W-:-:S05]  /*0770*/  @P4 IMAD.WIDE R44, R6, 0x4, R22 ;  /* 0x00000004062c4825 */ /* 0x004fca00078e0216 */
[----:B------:R0:W2:Y:S01]  /*0780*/  @P4 LDG.E R24, desc[UR12][R44.64] ;  /* 0x0000000c2c184981 */ /* 0x0000a2000c1e1900 */
[----:B------:R-:W-:Y:S02]  /*0790*/  UIADD3 UR4, UPT, UPT, UR6, 0x3, URZ ;  /* 0x0000000306047890 */ /* 0x000fe4000fffe0ff */
[----:B------:R-:W-:Y:S01]  /*07a0*/  UIADD3 UR7, UPT, UPT, UR6, 0x5, URZ ;  /* 0x0000000506077890 */ /* 0x000fe2000fffe0ff */
[----:B------:R-:W-:Y:S03]  /*07b0*/  @!P4 STS [R3+0x100], RZ ;  /* 0x000100ff0300c388 */ /* 0x000fe60000000800 */
[C---:B------:R-:W-:Y:S01]  /*07c0*/  ISETP.GT.AND P1, PT, R41.reuse, UR4, !P0 ;  /* 0x0000000429007c0c */ /* 0x040fe2000c724270 */
[----:B------:R-:W-:Y:S01]  /*07d0*/  UIADD3 UR4, UPT, UPT, UR6, 0x4, URZ ;  /* 0x0000000406047890 */ /* 0x000fe2000fffe0ff */
[C---:B------:R-:W-:Y:S01]  /*07e0*/  ISETP.GT.AND P5, PT, R41.reuse, UR7, !P0 ;  /* 0x0000000729007c0c */ /* 0x040fe2000c7a4270 */
[----:B------:R-:W-:Y:S04]  /*07f0*/  @!P2 STS [R3+0x80], RZ ;  /* 0x000080ff0300a388 */ /* 0x000fe80000000800 */
[----:B------:R-:W-:-:S06]  /*0800*/  ISETP.GT.AND P3, PT, R41, UR4, !P0 ;  /* 0x0000000429007c0c */ /* 0x000fcc000c764270 */
[----:B------:R-:W1:Y:S01]  /*0810*/  @P1 LDC.64 R22, c[0x0][0x380] ;  /* 0x0000e000ff161b82 */ /* 0x000e620000000a00 */
[----:B------:R-:W-:-:S06]  /*0820*/  UIADD3 UR4, UPT, UPT, UR6, 0x6, URZ ;  /* 0x0000000606047890 */ /* 0x000fcc000fffe0ff */
[----:B------:R-:W-:Y:S01]  /*0830*/  ISETP.GT.AND P6, PT, R41, UR4, !P0 ;  /* 0x0000000429007c0c */ /* 0x000fe2000c7c4270 */
[----:B0-----:R-:W0:Y:S01]  /*0840*/  @P3 LDC.64 R44, c[0x0][0x380] ;  /* 0x0000e000ff2c3b82 */ /* 0x001e220000000a00 */
[----:B-1----:R-:W-:-:S04]  /*0850*/  @P1 IMAD.WIDE R22, R29, 0x4, R22 ;  /* 0x000000041d161825 */ /* 0x002fc800078e0216 */
[----:B0-----:R-:W-:-:S06]  /*0860*/  @P3 IMAD.WIDE R44, R30, 0x4, R44 ;  /* 0x000000041e2c3825 */ /* 0x001fcc00078e022c */
[----:B------:R-:W5:Y:S04]  /*0870*/  @P3 LDG.E R45, desc[UR12][R44.64] ;  /* 0x0000000c2c2d3981 */ /* 0x000f68000c1e1900 */
[----:B---3--:R-:W-:Y:S04]  /*0880*/  STS [R3], R43 ;  /* 0x0000002b03007388 */ /* 0x008fe80000000800 */
[----:B----4-:R0:W-:Y:S04]  /*0890*/  @P2 STS [R3+0x80], R42 ;  /* 0x0000802a03002388 */ /* 0x0101e80000000800 */
[----:B--2---:R1:W-:Y:S04]  /*08a0*/  @P4 STS [R3+0x100], R24 ;  /* 0x0001001803004388 */ /* 0x0043e80000000800 */
[----:B0-----:R0:W2:Y:S01]  /*08b0*/  @P1 LDG.E R42, desc[UR12][R22.64] ;  /* 0x0000000c162a1981 */ /* 0x0010a2000c1e1900 */
[----:B-1----:R-:W1:Y:S08]  /*08c0*/  @P5 LDC.64 R24, c[0x0][0x380] ;  /* 0x0000e000ff185b82 */ /* 0x002e700000000a00 */
[----:B0-----:R-:W0:Y:S01]  /*08d0*/  @P6 LDC.64 R22, c[0x0][0x380] ;  /* 0x0000e000ff166b82 */ /* 0x001e220000000a00 */
[----:B-1----:R-:W-:-:S05]  /*08e0*/  @P5 IMAD.WIDE R24, R31, 0x4, R24 ;  /* 0x000000041f185825 */ /* 0x002fca00078e0218 */
[----:B------:R0:W3:Y:S02]  /*08f0*/  @P5 LDG.E R44, desc[UR12][R24.64] ;  /* 0x0000000c182c5981 */ /* 0x0000e4000c1e1900 */
[----:B0-----:R-:W-:-:S06]  /*0900*/  @P6 IMAD.WIDE R24, R32, 0x4, R22 ;  /* 0x0000000420186825 */ /* 0x001fcc00078e0216 */
[----:B------:R-:W4:Y:S01]  /*0910*/  @P6 LDG.E R24, desc[UR12][R24.64] ;  /* 0x0000000c18186981 */ /* 0x000f22000c1e1900 */
[----:B------:R-:W-:-:S06]  /*0920*/  UIADD3 UR4, UPT, UPT, UR6, 0x7, URZ ;  /* 0x0000000706047890 */ /* 0x000fcc000fffe0ff */
[C---:B------:R-:W-:Y:S01]  /*0930*/  ISETP.GT.AND P2, PT, R41.reuse, UR4, !P0 ;  /* 0x0000000429007c0c */ /* 0x040fe2000c744270 */
[----:B------:R-:W-:Y:S02]  /*0940*/  UIADD3 UR4, UPT, UPT, UR6, 0x8, URZ ;  /* 0x0000000806047890 */ /* 0x000fe4000fffe0ff */
[----:B------:R-:W-:Y:S01]  /*0950*/  UIADD3 UR7, UPT, UPT, UR6, 0x9, URZ ;  /* 0x0000000906077890 */ /* 0x000fe2000fffe0ff */
[----:B------:R-:W-:Y:S09]  /*0960*/  @!P1 STS [R3+0x180], RZ ;  /* 0x000180ff03009388 */ /* 0x000ff20000000800 */
[----:B------:R-:W0:Y:S01]  /*0970*/  @P2 LDC.64 R22, c[0x0][0x380] ;  /* 0x0000e000ff162b82 */ /* 0x000e220000000a00 */
[----:B------:R-:W-:Y:S01]  /*0980*/  ISETP.GT.AND P4, PT, R41, UR7, !P0 ;  /* 0x0000000729007c0c */ /* 0x000fe2000c784270 */
[----:B------:R-:W-:Y:S04]  /*0990*/  @!P6 STS [R3+0x300], RZ ;  /* 0x000300ff0300e388 */ /* 0x000fe80000000800 */
[----:B------:R-:W-:Y:S01]  /*09a0*/  @!P5 STS [R3+0x280], RZ ;  /* 0x000280ff0300d388 */ /* 0x000fe20000000800 */
[----:B0-----:R-:W-:-:S03]  /*09b0*/  @P2 IMAD.WIDE R22, R33, 0x4, R22 ;  /* 0x0000000421162825 */ /* 0x001fc600078e0216 */
[----:B--2---:R0:W-:Y:S01]  /*09c0*/  @P1 STS [R3+0x180], R42 ;  /* 0x0001802a03001388 */ /* 0x0041e20000000800 */
[----:B------:R-:W-:Y:S01]  /*09d0*/  ISETP.GT.AND P1, PT, R41, UR4, !P0 ;  /* 0x0000000429007c0c */ /* 0x000fe2000c724270 */
[----:B------:R-:W-:-:S12]  /*09e0*/  UIADD3 UR4, UPT, UPT, UR6, 0xa, URZ ;  /* 0x0000000a06047890 */ /* 0x000fd8000fffe0ff */
[----:B0-----:R-:W0:Y:S01]  /*09f0*/  @P1 LDC.64 R42, c[0x0][0x380] ;  /* 0x0000e000ff2a1b82 */ /* 0x001e220000000a00 */
[----:B---3--:R1:W-:Y:S04]  /*0a00*/  @P5 STS [R3+0x280], R44 ;  /* 0x0002802c03005388 */ /* 0x0083e80000000800 */
[----:B-1----:R1:W2:Y:S04]  /*0a10*/  @P2 LDG.E R44, desc[UR12][R22.64] ;  /* 0x0000000c162c2981 */ /* 0x0022a8000c1e1900 */
[----:B----4-:R3:W-:Y:S01]  /*0a20*/  @P6 STS [R3+0x300], R24 ;  /* 0x0003001803006388 */ /* 0x0107e20000000800 */
[----:B------:R-:W-:Y:S01]  /*0a30*/  ISETP.GT.AND P6, PT, R41, UR4, !P0 ;  /* 0x0000000429007c0c */ /* 0x000fe2000c7c4270 */
[----:B---3--:R-:W3:-:S12]  /*0a40*/  @P4 LDC.64 R24, c[0x0][0x380] ;  /* 0x0000e000ff184b82 */ /* 0x008ed80000000a00 */
[----:B-1----:R-:W1:Y:S01]  /*0a50*/  @P6 LDC.64 R22, c[0x0][0x380] ;  /* 0x0000e000ff166b82 */ /* 0x002e620000000a00 */
[----:B0-----:R-:W-:-:S06]  /*0a60*/  @P1 IMAD.WIDE R42, R34, 0x4, R42 ;  /* 0x00000004222a1825 */ /* 0x001fcc00078e022a */
[----:B------:R-:W4:Y:S01]  /*0a70*/  @P1 LDG.E R43, desc[UR12][R42.64] ;  /* 0x0000000c2a2b1981 */ /* 0x000f22000c1e1900 */
[----:B---3--:R-:W-:-:S05]  /*0a80*/  @P4 IMAD.WIDE R24, R35, 0x4, R24 ;  /* 0x0000000423184825 */ /* 0x008fca00078e0218 */
[----:B------:R1:W3:Y:S02]  /*0a90*/  @P4 LDG.E R42, desc[UR12][R24.64] ;  /* 0x0000000c182a4981 */ /* 0x0002e4000c1e1900 */
[----:B-1----:R-:W-:-:S06]  /*0aa0*/  @P6 IMAD.WIDE R24, R36, 0x4, R22 ;  /* 0x0000000424186825 */ /* 0x002fcc00078e0216 */
[----:B------:R-:W4:Y:S01]  /*0ab0*/  @P6 LDG.E R24, desc[UR12][R24.64] ;  /* 0x0000000c18186981 */ /* 0x000f22000c1e1900 */
[----:B------:R-:W-:-:S03]  /*0ac0*/  UIADD3 UR4, UPT, UPT, UR6, 0xb, URZ ;  /* 0x0000000b06047890 */ /* 0x000fc6000fffe0ff */
[----:B------:R-:W-:Y:S04]  /*0ad0*/  @!P3 STS [R3+0x200], RZ ;  /* 0x000200ff0300b388 */ /* 0x000fe80000000800 */
[----:B-----5:R-:W-:Y:S01]  /*0ae0*/  @P3 STS [R3+0x200], R45 ;  /* 0x0002002d03003388 */ /* 0x020fe20000000800 */
        /* <DEDUP_REMOVED lines=24> */
[----:B------:R-:W5:Y:S01]  /*0c70*/  @P6 LDG.E R24, desc[UR12][R24.64] ;  /* 0x0000000c18186981 */ /* 0x000f62000c1e1900 */
[----:B------:R-:W-:-:S03]  /*0c80*/  UIADD3 UR4, UPT, UPT, UR6, 0xf, URZ ;  /* 0x0000000f06047890 */ /* 0x000fc6000fffe0ff */
[----:B------:R-:W-:Y:S04]  /*0c90*/  @!P1 STS [R3+0x400], RZ ;  /* 0x000400ff03009388 */ /* 0x000fe80000000800 */
[----:B------:R-:W-:Y:S01]  /*0ca0*/  @P1 STS [R3+0x400], R43 ;  /* 0x0004002b03001388 */ /* 0x000fe20000000800 */
[----:B------:R-:W-:Y:S01]  /*0cb0*/  ISETP.GT.AND P1, PT, R41, UR4, !P0 ;  /* 0x0000000429007c0c */ /* 0x000fe2000c724270 */
[----:B------:R-:W-:Y:S02]  /*0cc0*/  UIADD3 UR4, UPT, UPT, UR6, 0x10, URZ ;  /* 0x0000001006047890 */ /* 0x000fe4000fffe0ff */
[----:B------:R-:W-:Y:S01]  /*0cd0*/  @!P3 STS [R3+0x580], RZ ;  /* 0x000580ff0300b388 */ /* 0x000fe20000000800 */
[----:B------:R-:W-:-:S06]  /*0ce0*/  UIADD3 UR7, UPT, UPT, UR6, 0x11, URZ ;  /* 0x0000001106077890 */ /* 0x000fcc000fffe0ff */
[----:B------:R-:W-:Y:S01]  /*0cf0*/  ISETP.GT.AND P4, PT, R41, UR7, !P0 ;  /* 0x0000000729007c0c */ /* 0x000fe2000c784270 */
[----:B------:R-:W-:Y:S02]  /*0d00*/  @!P6 STS [R3+0x700], RZ ;  /* 0x000700ff0300e388 */ /* 0x000fe40000000800 */
[----:B------:R-:W0:Y:S02]  /*0d10*/  @P1 LDC.64 R22, c[0x0][0x380] ;  /* 0x0000e000ff161b82 */ /* 0x000e240000000a00 */
[----:B------:R-:W-:Y:S01]  /*0d20*/  @!P5 STS [R3+0x680], RZ ;  /* 0x000680ff0300d388 */ /* 0x000fe20000000800 */
[----:B0-----:R-:W-:-:S03]  /*0d30*/  @P1 IMAD.WIDE R22, R28, 0x4, R22 ;  /* 0x000000041c161825 */ /* 0x001fc600078e0216 */
[----:B------:R-:W-:Y:S04]  /*0d40*/  @!P2 STS [R3+0x600], RZ ;  /* 0x000600ff0300a388 */ /* 0x000fe80000000800 */
[----:B--2---:R0:W-:Y:S01]  /*0d50*/  @P3 STS [R3+0x580], R42 ;  /* 0x0005802a03003388 */ /* 0x0041e20000000800 */
[----:B------:R-:W-:-:S13]  /*0d60*/  ISETP.GT.AND P3, PT, R41, UR4, !P0 ;  /* 0x0000000429007c0c */ /* 0x000fda000c764270 */
[----:B0-----:R-:W0:Y:S01]  /*0d70*/  @P3 LDC.64 R42, c[0x0][0x380] ;  /* 0x0000e000ff2a3b82 */ /* 0x001e220000000a00 */
[----:B------:R-:W-:Y:S01]  /*0d80*/  UIADD3 UR4, UPT, UPT, UR6, 0x12, URZ ;  /* 0x0000001206047890 */ /* 0x000fe2000fffe0ff */
[----:B0-----:R-:W-:-:S06]  /*0d90*/  @P3 IMAD.WIDE R42, R27, 0x4, R42 ;  /* 0x000000041b2a3825 */ /* 0x001fcc00078e022a */
[----:B------:R-:W2:Y:S04]  /*0da0*/  @P3 LDG.E R42, desc[UR12][R42.64] ;  /* 0x0000000c2a2a3981 */ /* 0x000ea8000c1e1900 */
[----:B-----5:R0:W-:Y:S02]  /*0db0*/  @P6 STS [R3+0x700], R24 ;  /* 0x0007001803006388 */ /* 0x0201e40000000800 */
[----:B0-----:R-:W0:Y:S01]  /*0dc0*/  @P4 LDC.64 R24, c[0x0][0x380] ;  /* 0x0000e000ff184b82 */ /* 0x001e220000000a00 */
[----:B------:R-:W-:Y:S01]  /*0dd0*/  ISETP.GT.AND P6, PT, R41, UR4, !P0 ;  /* 0x0000000429007c0c */ /* 0x000fe2000c7c4270 */
[----:B---3--:R1:W-:Y:S04]  /*0de0*/  @P5 STS [R3+0x680], R44 ;  /* 0x0006802c03005388 */ /* 0x0083e80000000800 */
[----:B-1----:R1:W3:Y:S08]  /*0df0*/  @P1 LDG.E R44, desc[UR12][R22.64] ;  /* 0x0000000c162c1981 */ /* 0x0022f0000c1e1900 */
[----:B-1----:R-:W1:Y:S01]  /*0e00*/  @P6 LDC.64 R22, c[0x0][0x380] ;  /* 0x0000e000ff166b82 */ /* 0x002e620000000a00 */
[----:B0-----:R-:W-:-:S05]  /*0e10*/  @P4 IMAD.WIDE R24, R26, 0x4, R24 ;  /* 0x000000041a184825 */ /* 0x001fca00078e0218 */
[----:B------:R1:W5:Y:S04]  /*0e20*/  @P4 LDG.E R43, desc[UR12][R24.64] ;  /* 0x0000000c182b4981 */ /* 0x000368000c1e1900 */
[----:B----4-:R0:W-:Y:S01]  /*0e30*/  @P2 STS [R3+0x600], R45 ;  /* 0x0006002d03002388 */ /* 0x0101e20000000800 */
[----:B-1----:R-:W-:-:S05]  /*0e40*/  @P6 IMAD.WIDE R24, R21, 0x4, R22 ;  /* 0x0000000415186825 */ /* 0x002fca00078e0216 */
[----:B0-----:R-:W4:Y:S01]  /*0e50*/  @P6 LDG.E R45, desc[UR12][R24.64] ;  /* 0x0000000c182d6981 */ /* 0x001f22000c1e1900 */
[----:B------:R-:W-:-:S06]  /*0e60*/  UIADD3 UR4, UPT, UPT, UR6, 0x13, URZ ;  /* 0x0000001306047890 */ /* 0x000fcc000fffe0ff */
[----:B------:R-:W-:Y:S01]  /*0e70*/  ISETP.GT.AND P5, PT, R41, UR4, !P0 ;  /* 0x0000000429007c0c */ /* 0x000fe2000c7a4270 */
[----:B------:R-:W-:-:S12]  /*0e80*/  UIADD3 UR4, UPT, UPT, UR6, 0x15, URZ ;  /* 0x0000001506047890 */ /* 0x000fd8000fffe0ff */
[----:B------:R-:W0:Y:S01]  /*0e90*/  @P5 LDC.64 R22, c[0x0][0x380] ;  /* 0x0000e000ff165b82 */ /* 0x000e220000000a00 */
[----:B------:R-:W-:Y:S01]  /*0ea0*/  ISETP.GT.AND P2, PT, R41, UR4, !P0 ;  /* 0x0000000429007c0c */ /* 0x000fe2000c744270 */
[----:B------:R-:W-:Y:S01]  /*0eb0*/  UIADD3 UR4, UPT, UPT, UR6, 0x16, URZ ;  /* 0x0000001606047890 */ /* 0x000fe2000fffe0ff */
[----:B------:R-:W-:Y:S04]  /*0ec0*/  @!P3 STS [R3+0x800], RZ ;  /* 0x000800ff0300b388 */ /* 0x000fe80000000800 */
[----:B------:R-:W-:Y:S01]  /*0ed0*/  @!P4 STS [R3+0x880], RZ ;  /* 0x000880ff0300c388 */ /* 0x000fe20000000800 */
[----:B0-----:R-:W-:-:S03]  /*0ee0*/  @P5 IMAD.WIDE R22, R20, 0x4, R22 ;  /* 0x0000000414165825 */ /* 0x001fc600078e0216 */
[----:B------:R-:W-:Y:S04]  /*0ef0*/  @!P1 STS [R3+0x780], RZ ;  /* 0x000780ff03009388 */ /* 0x000fe80000000800 */
[----:B------:R-:W-:Y:S01]  /*0f00*/  @!P6 STS [R3+0x900], RZ ;  /* 0x000900ff0300e388 */ /* 0x000fe20000000800 */
[----:B------:R-:W-:-:S03]  /*0f10*/  UIADD3 UR7, UPT, UPT, UR6, 0x14, URZ ;  /* 0x0000001406077890 */ /* 0x000fc6000fffe0ff */
[----:B--2---:R-:W-:Y:S01]  /*0f20*/  @P3 STS [R3+0x800], R42 ;  /* 0x0008002a03003388 */ /* 0x004fe20000000800 */
[----:B------:R-:W-:-:S03]  /*0f30*/  ISETP.GT.AND P3, PT, R41, UR4, !P0 ;  /* 0x0000000429007c0c */ /* 0x000fc6000c764270 */
[----:B-----5:R0:W-:Y:S04]  /*0f40*/  @P4 STS [R3+0x880], R43 ;  /* 0x0008802b03004388 */ /* 0x0201e80000000800 */
[----:B0-----:R0:W2:Y:S06]  /*0f50*/  @P5 LDG.E R43, desc[UR12][R22.64] ;  /* 0x0000000c162b5981 */ /* 0x0010ac000c1e1900 */
[----:B0-----:R-:W0:Y:S01]  /*0f60*/  @P3 LDC.64 R22, c[0x0][0x380] ;  /* 0x0000e000ff163b82 */ /* 0x001e220000000a00 */
[----:B---3--:R-:W-:Y:S04]  /*0f70*/  @P1 STS [R3+0x780], R44 ;  /* 0x0007802c03001388 */ /* 0x008fe80000000800 */
[----:B----4-:R1:W-:Y:S03]  /*0f80*/  @P6 STS [R3+0x900], R45 ;  /* 0x0009002d03006388 */ /* 0x0103e60000000800 */
[----:B-1----:R-:W1:Y:S01]  /*0f90*/  @P2 LDC.64 R44, c[0x0][0x380] ;  /* 0x0000e000ff2c2b82 */ /* 0x002e620000000a00 */
[----:B0-----:R-:W-:-:S06]  /*0fa0*/  @P3 IMAD.WIDE R22, R17, 0x4, R22 ;  /* 0x0000000411163825 */ /* 0x001fcc00078e0216 */
[----:B------:R-:W3:Y:S01]  /*0fb0*/  @P3 LDG.E R22, desc[UR12][R22.64] ;  /* 0x0000000c16163981 */ /* 0x000ee2000c1e1900 */
[----:B------:R-:W-:Y:S01]  /*0fc0*/  ISETP.GT.AND P1, PT, R41, UR7, !P0 ;  /* 0x0000000729007c0c */ /* 0x000fe2000c724270 */
[----:B-1----:R-:W-:-:S12]  /*0fd0*/  @P2 IMAD.WIDE R44, R18, 0x4, R44 ;  /* 0x00000004122c2825 */ /* 0x002fd800078e022c */
[----:B------:R-:W0:Y:S01]  /*0fe0*/  @P1 LDC.64 R24, c[0x0][0x380] ;  /* 0x0000e000ff181b82 */ /* 0x000e220000000a00 */
[----:B------:R-:W4:Y:S01]  /*0ff0*/  @P2 LDG.E R44, desc[UR12][R44.64] ;  /* 0x0000000c2c2c2981 */ /* 0x000f22000c1e1900 */
[----:B0-----:R-:W-:-:S05]  /*1000*/  @P1 IMAD.WIDE R24, R19, 0x4, R24 ;  /* 0x0000000413181825 */ /* 0x001fca00078e0218 */
[----:B------:R0:W5:Y:S01]  /*1010*/  @P1 LDG.E R42, desc[UR12][R24.64] ;  /* 0x0000000c182a1981 */ /* 0x000162000c1e1900 */
[----:B------:R-:W-:-:S06]  /*1020*/  UIADD3 UR4, UPT, UPT, UR6, 0x17, URZ ;  /* 0x0000001706047890 */ /* 0x000fcc000fffe0ff */
[C---:B------:R-:W-:Y:S02]  /*1030*/  ISETP.GT.AND P4, PT, R41.reuse, UR4, !P0 ;  /* 0x0000000429007c0c */ /* 0x040fe4000c784270 */
[----:B------:R-:W-:-:S11]  /*1040*/  ISETP.GT.AND P6, PT, R41, UR23, !P0 ;  /* 0x0000001729007c0c */ /* 0x000fd6000c7c4270 */
[----:B0-----:R-:W0:Y:S01]  /*1050*/  @P4 LDC.64 R24, c[0x0][0x380] ;  /* 0x0000e000ff184b82 */ /* 0x001e220000000a00 */
[----:B------:R-:W-:Y:S01]  /*1060*/  UIADD3 UR4, UPT, UPT, UR6, 0x18, URZ ;  /* 0x0000001806047890 */ /* 0x000fe2000fffe0ff */
[----:B------:R-:W-:Y:S04]  /*1070*/  @!P5 STS [R3+0x980], RZ ;  /* 0x000980ff0300d388 */ /* 0x000fe80000000800 */
[----:B------:R-:W-:Y:S01]  /*1080*/  @!P3 STS [R3+0xb00], RZ ;  /* 0x000b00ff0300b388 */ /* 0x000fe20000000800 */
[----:B0-----:R-:W-:-:S05]  /*1090*/  @P4 IMAD.WIDE R24, R16, 0x4, R24 ;  /* 0x0000000410184825 */ /* 0x001fca00078e0218 */
[----:B------:R0:W5:Y:S04]  /*10a0*/  @P4 LDG.E R45, desc[UR12][R24.64] ;  /* 0x0000000c182d4981 */ /* 0x000168000c1e1900 */
[----:B------:R-:W-:Y:S04]  /*10b0*/  @!P2 STS [R3+0xa80], RZ ;  /* 0x000a80ff0300a388 */ /* 0x000fe80000000800 */
[----:B------:R-:W-:Y:S04]  /*10c0*/  @!P1 STS [R3+0xa00], RZ ;  /* 0x000a00ff03009388 */ /* 0x000fe80000000800 */
[----:B--2---:R-:W-:Y:S01]  /*10d0*/  @P5 STS [R3+0x980], R43 ;  /* 0x0009802b03005388 */ /* 0x004fe20000000800 */
[----:B------:R-:W-:-:S13]  /*10e0*/  ISETP.GT.AND P5, PT, R41, UR4, !P0 ;  /* 0x0000000429007c0c */ /* 0x000fda000c7a4270 */
[----:B0-----:R-:W0:Y:S01]  /*10f0*/  @P5 LDC.64 R24, c[0x0][0x380] ;  /* 0x0000e000ff185b82 */ /* 0x001e220000000a00 */
[----:B---3--:R1:W-:Y:S07]  /*1100*/  @P3 STS [R3+0xb00], R22 ;  /* 0x000b001603003388 */ /* 0x0083ee0000000800 */
[----:B-1----:R-:W1:Y:S01]  /*1110*/  @P6 LDC.64 R22, c[0x0][0x380] ;  /* 0x0000e000ff166b82 */ /* 0x002e620000000a00 */
[----:B0-----:R-:W-:Y:S01]  /*1120*/  @P5 IMAD.WIDE R24, R15, 0x4, R24 ;  /* 0x000000040f185825 */ /* 0x001fe200078e0218 */
[----:B----4-:R0:W-:Y:S04]  /*1130*/  @P2 STS [R3+0xa80], R44 ;  /* 0x000a802c03002388 */ /* 0x0101e80000000800 */
[----:B0-----:R0:W2:Y:S01]  /*1140*/  @P5 LDG.E R44, desc[UR12][R24.64] ;  /* 0x0000000c182c5981 */ /* 0x0010a2000c1e1900 */
[----:B-1----:R-:W-:-:S06]  /*1150*/  @P6 IMAD.WIDE R22, R14, 0x4, R22 ;  /* 0x000000040e166825 */ /* 0x002fcc00078e0216 */
[----:B------:R-:W3:Y:S04]  /*1160*/  @P6 LDG.E R23, desc[UR12][R22.64] ;  /* 0x0000000c16176981 */ /* 0x000ee8000c1e1900 */
[----:B-----5:R1:W-:Y:S01]  /*1170*/  @P1 STS [R3+0xa00], R42 ;  /* 0x000a002a03001388 */ /* 0x0203e20000000800 */
[----:B------:R-:W-:-:S13]  /*1180*/  ISETP.GT.AND P1, PT, R41, UR24, !P0 ;  /* 0x0000001829007c0c */ /* 0x000fda000c724270 */
[----:B-1----:R-:W1:Y:S02]  /*1190*/  @P1 LDC.64 R42, c[0x0][0x380] ;  /* 0x0000e000ff2a1b82 */ /* 0x002e640000000a00 */
[----:B-1----:R-:W-:-:S06]  /*11a0*/  @P1 IMAD.WIDE R42, R13, 0x4, R42 ;  /* 0x000000040d2a1825 */ /* 0x002fcc00078e022a */
[----:B------:R-:W4:Y:S01]  /*11b0*/  @P1 LDG.E R43, desc[UR12][R42.64] ;  /* 0x0000000c2a2b1981 */ /* 0x000f22000c1e1900 */
[----:B------:R-:W-:-:S03]  /*11c0*/  ISETP.GT.AND P3, PT, R41, UR26, !P0 ;  /* 0x0000001a29007c0c */ /* 0x000fc6000c764270 */
[----:B------:R-:W-:Y:S01]  /*11d0*/  @!P6 STS [R3+0xc80], RZ ;  /* 0x000c80ff0300e388 */ /* 0x000fe20000000800 */
[----:B------:R-:W-:Y:S01]  /*11e0*/  UIADD3 UR7, UPT, UPT, UR6, 0x1e, URZ ;  /* 0x0000001e06077890 */ /* 0x000fe2000fffe0ff */
[----:B------:R-:W-:Y:S02]  /*11f0*/  ISETP.GT.AND P2, PT, R41, UR25, !P0 ;  /* 0x0000001929007c0c */ /* 0x000fe4000c744270 */
[----:B------:R-:W-:Y:S04]  /*1200*/  @!P5 STS [R3+0xc00], RZ ;  /* 0x000c00ff0300d388 */ /* 0x000fe80000000800 */
[----:B------:R-:W-:Y:S04]  /*1210*/  @!P4 STS [R3+0xb80], RZ ;  /* 0x000b80ff0300c388 */ /* 0x000fe80000000800 */
[----:B------:R-:W-:Y:S03]  /*1220*/  @P4 STS [R3+0xb80], R45 ;  /* 0x000b802d03004388 */ /* 0x000fe60000000800 */
[----:B0-----:R-:W0:Y:S01]  /*1230*/  @P2 LDC.64 R24, c[0x0][0x380] ;  /* 0x0000e000ff182b82 */ /* 0x001e220000000a00 */
[----:B------:R-:W-:-:S06]  /*1240*/  UIADD3 UR4, UPT, UPT, UR6, 0x1d, URZ ;  /* 0x0000001d06047890 */ /* 0x000fcc000fffe0ff */
[----:B------:R-:W-:Y:S01]  /*1250*/  ISETP.GT.AND P4, PT, R41, UR4, !P0 ;  /* 0x0000000429007c0c */ /* 0x000fe2000c784270 */
[----:B0-----:R-:W-:-:S05]  /*1260*/  @P2 IMAD.WIDE R24, R12, 0x4, R24 ;  /* 0x000000040c182825 */ /* 0x001fca00078e0218 */
[----:B------:R0:W5:Y:S07]  /*1270*/  @P2 LDG.E R42, desc[UR12][R24.64] ;  /* 0x0000000c182a2981 */ /* 0x00016e000c1e1900 */
[----:B0-----:R-:W0:Y:S01]  /*1280*/  @P4 LDC.64 R24, c[0x0][0x380] ;  /* 0x0000e000ff184b82 */ /* 0x001e220000000a00 */
[----:B------:R-:W-:Y:S01]  /*1290*/  @!P1 STS [R3+0xd00], RZ ;  /* 0x000d00ff03009388 */ /* 0x000fe20000000800 */
[----:B0-----:R-:W-:-:S03]  /*12a0*/  @P4 IMAD.WIDE R24, R10, 0x4, R24 ;  /* 0x000000040a184825 */ /* 0x001fc600078e0218 */
[----:B--2---:R-:W-:Y:S01]  /*12b0*/  @P5 STS [R3+0xc00], R44 ;  /* 0x000c002c03005388 */ /* 0x004fe20000000800 */
[----:B------:R-:W-:-:S03]  /*12c0*/  ISETP.GT.AND P5, PT, R41, UR7, !P0 ;  /* 0x0000000729007c0c */ /* 0x000fc6000c7a4270 */
[----:B---3--:R0:W-:Y:S02]  /*12d0*/  @P6 STS [R3+0xc80], R23 ;  /* 0x000c801703006388 */ /* 0x0081e40000000800 */
[----:B0-----:R-:W0:Y:S01]  /*12e0*/  @P3 LDC.64 R22, c[0x0][0x380] ;  /* 0x0000e000ff163b82 */ /* 0x001e220000000a00 */
[----:B------:R-:W-:Y:S02]  /*12f0*/  ISETP.GT.AND P0, PT, R41, UR29, !P0 ;  /* 0x0000001d29007c0c */ /* 0x000fe4000c704270 */
[----:B------:R-:W2:Y:S01]  /*1300*/  @P4 LDG.E R41, desc[UR12][R24.64] ;  /* 0x0000000c18294981 */ /* 0x000ea2000c1e1900 */
[----:B0-----:R-:W-:-:S04]  /*1310*/  @P3 IMAD.WIDE R44, R11, 0x4, R22 ;  /* 0x000000040b2c3825 */ /* 0x001fc800078e0216 */
[----:B------:R-:W0:Y:S02]  /*1320*/  @P5 LDC.64 R22, c[0x0][0x380] ;  /* 0x0000e000ff165b82 */ /* 0x000e240000000a00 */
[----:B------:R-:W3:Y:S01]  /*1330*/  @P3 LDG.E R44, desc[UR12][R44.64] ;  /* 0x0000000c2c2c3981 */ /* 0x000ee2000c1e1900 */
[----:B0-----:R-:W-:-:S05]  /*1340*/  @P5 IMAD.WIDE R22, R9, 0x4, R22 ;  /* 0x0000000409165825 */ /* 0x001fca00078e0216 */
[----:B------:R0:W3:Y:S02]  /*1350*/  @P5 LDG.E R45, desc[UR12][R22.64] ;  /* 0x0000000c162d5981 */ /* 0x0000e4000c1e1900 */
[----:B0-----:R-:W0:Y:S02]  /*1360*/  @P0 LDC.64 R22, c[0x0][0x380] ;  /* 0x0000e000ff160b82 */ /* 0x001e240000000a00 */
[----:B----4-:R1:W-:Y:S01]  /*1370*/  @P1 STS [R3+0xd00], R43 ;  /* 0x000d002b03001388 */ /* 0x0103e20000000800 */
[----:B0-----:R-:W-:-:S05]  /*1380*/  @P0 IMAD.WIDE R22, R8, 0x4, R22 ;  /* 0x0000000408160825 */ /* 0x001fca00078e0216 */
[----:B-1----:R-:W4:Y:S04]  /*1390*/  @P0 LDG.E R43, desc[UR12][R22.64] ;  /* 0x0000000c162b0981 */ /* 0x002f28000c1e1900 */
[----:B------:R-:W-:Y:S04]  /*13a0*/  @!P2 STS [R3+0xd80], RZ ;  /* 0x000d80ff0300a388 */ /* 0x000fe80000000800 */
[----:B------:R-:W-:Y:S04]  /*13b0*/  @!P3 STS [R3+0xe00], RZ ;  /* 0x000e00ff0300b388 */ /* 0x000fe80000000800 */
[----:B------:R-:W-:Y:S04]  /*13c0*/  @!P4 STS [R3+0xe80], RZ ;  /* 0x000e80ff0300c388 */ /* 0x000fe80000000800 */
[----:B------:R-:W-:Y:S04]  /*13d0*/  @!P5 STS [R3+0xf00], RZ ;  /* 0x000f00ff0300d388 */ /* 0x000fe80000000800 */
[----:B------:R-:W-:Y:S04]  /*13e0*/  @!P0 STS [R3+0xf80], RZ ;  /* 0x000f80ff03008388 */ /* 0x000fe80000000800 */
[----:B-----5:R-:W-:Y:S04]  /*13f0*/  @P2 STS [R3+0xd80], R42 ;  /* 0x000d802a03002388 */ /* 0x020fe80000000800 */
[----:B--2---:R-:W-:Y:S04]  /*1400*/  @P4 STS [R3+0xe80], R41 ;  /* 0x000e802903004388 */ /* 0x004fe80000000800 */
[----:B---3--:R-:W-:Y:S04]  /*1410*/  @P3 STS [R3+0xe00], R44 ;  /* 0x000e002c03003388 */ /* 0x008fe80000000800 */
[----:B------:R-:W-:Y:S04]  /*1420*/  @P5 STS [R3+0xf00], R45 ;  /* 0x000f002d03005388 */ /* 0x000fe80000000800 */
[----:B----4-:R-:W-:Y:S01]  /*1430*/  @P0 STS [R3+0xf80], R43 ;  /* 0x000f802b03000388 */ /* 0x010fe20000000800 */
[----:B------:R-:W-:Y:S06]  /*1440*/  BAR.SYNC.DEFER_BLOCKING 0x0 ;  /* 0x0000000000007b1d */ /* 0x000fec0000010000 */
[----:B------:R-:W0:Y:S04]  /*1450*/  LDS R25, [R5] ;  /* 0x0000000005197984 */ /* 0x000e280000000800 */
[----:B------:R-:W1:Y:S04]  /*1460*/  LDS R42, [R5+0x4] ;  /* 0x00000400052a7984 */ /* 0x000e680000000800 */
[----:B------:R-:W2:Y:S04]  /*1470*/  LDS R23, [R5+0x8] ;  /* 0x0000080005177984 */ /* 0x000ea80000000800 */
[----:B------:R-:W3:Y:S04]  /*1480*/  LDS R24, [R5+0xc] ;  /* 0x00000c0005187984 */ /* 0x000ee80000000800 */
[----:B------:R-:W4:Y:S04]  /*1490*/  LDS R22, [R5+0x10] ;  /* 0x0000100005167984 */ /* 0x000f280000000800 */
[----:B------:R-:W-:Y:S01]  /*14a0*/  LDS R41, [R5+0x18] ;  /* 0x0000180005297984 */ /* 0x000fe20000000800 */
[----:B0-----:R-:W-:-:S03]  /*14b0*/  FADD R25, R25, R2 ;  /* 0x0000000219197221 */ /* 0x001fc60000000000 */
[----:B------:R-:W0:Y:S01]  /*14c0*/  LDS R2, [R5+0x14] ;  /* 0x0000140005027984 */ /* 0x000e220000000800 */
[----:B-1----:R-:W-:-:S03]  /*14d0*/  FADD R42, R25, R42 ;  /* 0x0000002a192a7221 */ /* 0x002fc60000000000 */
[----:B------:R-:W1:Y:S01]  /*14e0*/  LDS R25, [R5+0x1c] ;  /* 0x00001c0005197984 */ /* 0x000e620000000800 */
[----:B--2---:R-:W-:-:S04]  /*14f0*/  FADD R23, R42, R23 ;  /* 0x000000172a177221 */ /* 0x004fc80000000000 */
[----:B---3--:R-:W-:Y:S02]  /*1500*/  FADD R43, R23, R24 ;  /* 0x00000018172b7221 */ /* 0x008fe40000000000 */
[----:B------:R-:W2:Y:S02]  /*1510*/  LDS R23, [R5+0x20] ;  /* 0x0000200005177984 */ /* 0x000ea40000000800 */
[----:B----4-:R-:W-:Y:S02]  /*1520*/  FADD R43, R43, R22 ;  /* 0x000000162b2b7221 */ /* 0x010fe40000000000 */
[----:B------:R-:W3:Y:S02]  /*1530*/  LDS R22, [R5+0x24] ;  /* 0x0000240005167984 */ /* 0x000ee40000000800 */
[----:B0-----:R-:W-:Y:S02]  /*1540*/  FADD R24, R43, R2 ;  /* 0x000000022b187221 */ /* 0x001fe40000000000 */
[----:B------:R-:W0:Y:S02]  /*1550*/  LDS R2, [R5+0x28] ;  /* 0x0000280005027984 */ /* 0x000e240000000800 */
[----:B------:R-:W-:-:S02]  /*1560*/  FADD R42, R24, R41 ;  /* 0x00000029182a7221 */ /* 0x000fc40000000000 */
[----:B------:R-:W4:Y:S04]  /*1570*/  LDS R24, [R5+0x2c] ;  /* 0x00002c0005187984 */ /* 0x000f280000000800 */
[----:B------:R-:W5:Y:S01]  /*1580*/  LDS R41, [R5+0x30] ;  /* 0x0000300005297984 */ /* 0x000f620000000800 */
[----:B-1----:R-:W-:-:S03]  /*1590*/  FADD R42, R42, R25 ;  /* 0x000000192a2a7221 */ /* 0x002fc60000000000 */
[----:B------:R-:W1:Y:S01]  /*15a0*/  LDS R25, [R5+0x34] ;  /* 0x0000340005197984 */ /* 0x000e620000000800 */
[----:B--2---:R-:W-:-:S04]  /*15b0*/  FADD R23, R42, R23 ;  /* 0x000000172a177221 */ /* 0x004fc80000000000 */
[----:B---3--:R-:W-:Y:S02]  /*15c0*/  FADD R23, R23, R22 ;  /* 0x0000001617177221 */ /* 0x008fe40000000000 */
[----:B------:R-:W2:Y:S02]  /*15d0*/  LDS R22, [R5+0x38] ;  /* 0x0000380005167984 */ /* 0x000ea40000000800 */
[----:B0-----:R-:W-:Y:S02]  /*15e0*/  FADD R23, R23, R2 ;  /* 0x0000000217177221 */ /* 0x001fe40000000000 */
[----:B------:R-:W0:Y:S02]  /*15f0*/  LDS R2, [R5+0x3c] ;  /* 0x00003c0005027984 */ /* 0x000e240000000800 */
[----:B----4-:R-:W-:Y:S02]  /*1600*/  FADD R24, R23, R24 ;  /* 0x0000001817187221 */ /* 0x010fe40000000000 */
[----:B------:R-:W3:Y:S02]  /*1610*/  LDS R23, [R5+0x40] ;  /* 0x0000400005177984 */ /* 0x000ee40000000800 */
[----:B-----5:R-:W-:-:S02]  /*1620*/  FADD R42, R24, R41 ;  /* 0x00000029182a7221 */ /* 0x020fc40000000000 */
[----:B------:R-:W4:Y:S04]  /*1630*/  LDS R24, [R5+0x44] ;  /* 0x0000440005187984 */ /* 0x000f280000000800 */
[----:B------:R-:W5:Y:S01]  /*1640*/  LDS R41, [R5+0x48] ;  /* 0x0000480005297984 */ /* 0x000f620000000800 */
[----:B-1----:R-:W-:-:S03]  /*1650*/  FADD R43, R42, R25 ;  /* 0x000000192a2b7221 */ /* 0x002fc60000000000 */
[----:B------:R-:W1:Y:S01]  /*1660*/  LDS R25, [R5+0x4c] ;  /* 0x00004c0005197984 */ /* 0x000e620000000800 */
[----:B--2---:R-:W-:-:S04]  /*1670*/  FADD R43, R43, R22 ;  /* 0x000000162b2b7221 */ /* 0x004fc80000000000 */
[----:B0-----:R-:W-:Y:S02]  /*1680*/  FADD R22, R43, R2 ;  /* 0x000000022b167221 */ /* 0x001fe40000000000 */
[----:B------:R-:W0:Y:S02]  /*1690*/  LDS R2, [R5+0x50] ;  /* 0x0000500005027984 */ /* 0x000e240000000800 */
[----:B---3--:R-:W-:Y:S02]  /*16a0*/  FADD R23, R22, R23 ;  /* 0x0000001716177221 */ /* 0x008fe40000000000 */
[----:B------:R-:W2:Y:S02]  /*16b0*/  LDS R22, [R5+0x54] ;  /* 0x0000540005167984 */ /* 0x000ea40000000800 */
[----:B----4-:R-:W-:Y:S02]  /*16c0*/  FADD R24, R23, R24 ;  /* 0x0000001817187221 */ /* 0x010fe40000000000 */
[----:B------:R-:W3:Y:S02]  /*16d0*/  LDS R23, [R5+0x58] ;  /* 0x0000580005177984 */ /* 0x000ee40000000800 */
[----:B-----5:R-:W-:-:S02]  /*16e0*/  FADD R42, R24, R41 ;  /* 0x00000029182a7221 */ /* 0x020fc40000000000 */
[----:B------:R-:W4:Y:S04]  /*16f0*/  LDS R24, [R5+0x5c] ;  /* 0x00005c0005187984 */ /* 0x000f280000000800 */
[----:B------:R-:W5:Y:S01]  /*1700*/  LDS R41, [R5+0x60] ;  /* 0x0000600005297984 */ /* 0x000f620000000800 */
[----:B-1----:R-:W-:-:S03]  /*1710*/  FADD R43, R42, R25 ;  /* 0x000000192a2b7221 */ /* 0x002fc60000000000 */
[----:B------:R-:W1:Y:S01]  /*1720*/  LDS R25, [R5+0x64] ;  /* 0x0000640005197984 */ /* 0x000e620000000800 */
[----:B0-----:R-:W-:-:S03]  /*1730*/  FADD R43, R43, R2 ;  /* 0x000000022b2b7221 */ /* 0x001fc60000000000 */
[----:B------:R-:W0:Y:S01]  /*1740*/  LDS R2, [R5+0x68] ;  /* 0x0000680005027984 */ /* 0x000e220000000800 */
[----:B--2---:R-:W-:-:S04]  /*1750*/  FADD R22, R43, R22 ;  /* 0x000000162b167221 */ /* 0x004fc80000000000 */
[----:B---3--:R-:W-:Y:S02]  /*1760*/  FADD R23, R22, R23 ;  /* 0x0000001716177221 */ /* 0x008fe40000000000 */
[----:B------:R-:W2:Y:S02]  /*1770*/  LDS R22, [R5+0x6c] ;  /* 0x00006c0005167984 */ /* 0x000ea40000000800 */
[----:B----4-:R-:W-:Y:S02]  /*1780*/  FADD R24, R23, R24 ;  /* 0x0000001817187221 */ /* 0x010fe40000000000 */
[----:B------:R-:W3:Y:S02]  /*1790*/  LDS R23, [R5+0x70] ;  /* 0x0000700005177984 */ /* 0x000ee40000000800 */
[----:B-----5:R-:W-:Y:S02]  /*17a0*/  FADD R42, R24, R41 ;  /* 0x00000029182a7221 */ /* 0x020fe40000000000 */
[----:B------:R-:W4:Y:S04]  /*17b0*/  LDS R24, [R5+0x74] ;  /* 0x0000740005187984 */ /* 0x000f280000000800 */
[----:B------:R-:W5:Y:S01]  /*17c0*/  LDS R41, [R5+0x78] ;  /* 0x0000780005297984 */ /* 0x000f620000000800 */
[----:B-1----:R-:W-:-:S03]  /*17d0*/  FADD R43, R42, R25 ;  /* 0x000000192a2b7221 */ /* 0x002fc60000000000 */
[----:B------:R-:W1:Y:S01]  /*17e0*/  LDS R25, [R5+0x7c] ;  /* 0x00007c0005197984 */ /* 0x000e620000000800 */
[----:B------:R-:W-:-:S04]  /*17f0*/  UIADD3 UR5, UPT, UPT, UR5, 0x1, URZ ;  /* 0x0000000105057890 */ /* 0x000fc8000fffe0ff */
[----:B------:R-:W-:Y:S01]  /*1800*/  UISETP.NE.AND UP0, UPT, UR5, 0x1, UPT ;  /* 0x000000010500788c */ /* 0x000fe2000bf05270 */
[----:B0-----:R-:W-:-:S04]  /*1810*/  FADD R43, R43, R2 ;  /* 0x000000022b2b7221 */ /* 0x001fc80000000000 */
[----:B--2---:R-:W-:-:S04]  /*1820*/  FADD R22, R43, R22 ;  /* 0x000000162b167221 */ /* 0x004fc80000000000 */
[----:B---3--:R-:W-:-:S04]  /*1830*/  FADD R23, R22, R23 ;  /* 0x0000001716177221 */ /* 0x008fc80000000000 */
[----:B----4-:R-:W-:-:S04]  /*1840*/  FADD R24, R23, R24 ;  /* 0x0000001817187221 */ /* 0x010fc80000000000 */
[----:B-----5:R-:W-:Y:S01]  /*1850*/  FADD R24, R24, R41 ;  /* 0x0000002918187221 */ /* 0x020fe20000000000 */
[----:B------:R-:W-:Y:S01]  /*1860*/  IADD3 R40, PT, PT, R40, 0x20, RZ ;  /* 0x0000002028287810 */ /* 0x000fe20007ffe0ff */
[----:B------:R-:W-:Y:S01]  /*1870*/  VIADD R30, R30, 0x20 ;  /* 0x000000201e1e7836 */ /* 0x000fe20000000000 */
[----:B------:R-:W-:Y:S01]  /*1880*/  IADD3 R0, PT, PT, R0, 0x20, RZ ;  /* 0x0000002000007810 */ /* 0x000fe20007ffe0ff */
[----:B-1----:R-:W-:Y:S01]  /*1890*/  FADD R2, R24, R25 ;  /* 0x0000001918027221 */ /* 0x002fe20000000000 */
[----:B------:R-:W-:Y:S01]  /*18a0*/  IADD3 R4, PT, PT, R4, 0x20, RZ ;  /* 0x0000002004047810 */ /* 0x000fe20007ffe0ff */
[----:B------:R-:W-:Y:S01]  /*18b0*/  VIADD R37, R37, 0x20 ;  /* 0x0000002025257836 */ /* 0x000fe20000000000 */
[----:B------:R-:W-:Y:S01]  /*18c0*/  IADD3 R6, PT, PT, R6, 0x20, RZ ;  /* 0x0000002006067810 */ /* 0x000fe20007ffe0ff */
[----:B------:R-:W-:Y:S01]  /*18d0*/  VIADD R21, R21, 0x20 ;  /* 0x0000002015157836 */ /* 0x000fe20000000000 */
[----:B------:R-:W-:Y:S01]  /*18e0*/  IADD3 R29, PT, PT, R29, 0x20, RZ ;  /* 0x000000201d1d7810 */ /* 0x000fe20007ffe0ff */
[----:B------:R-:W-:Y:S01]  /*18f0*/  VIADD R14, R14, 0x20 ;  /* 0x000000200e0e7836 */ /* 0x000fe20000000000 */
[----:B------:R-:W-:-:S02]  /*1900*/  IADD3 R31, PT, PT, R31, 0x20, RZ ;  /* 0x000000201f1f7810 */ /* 0x000fc40007ffe0ff */
[----:B------:R-:W-:Y:S02]  /*1910*/  IADD3 R32, PT, PT, R32, 0x20, RZ ;  /* 0x0000002020207810 */ /* 0x000fe40007ffe0ff */
[----:B------:R-:W-:Y:S02]  /*1920*/  IADD3 R33, PT, PT, R33, 0x20, RZ ;  /* 0x0000002021217810 */ /* 0x000fe40007ffe0ff */
[----:B------:R-:W-:Y:S02]  /*1930*/  IADD3 R34, PT, PT, R34, 0x20, RZ ;  /* 0x0000002022227810 */ /* 0x000fe40007ffe0ff */
[----:B------:R-:W-:Y:S02]  /*1940*/  IADD3 R35, PT, PT, R35, 0x20, RZ ;  /* 0x0000002023237810 */ /* 0x000fe40007ffe0ff */
[----:B------:R-:W-:Y:S02]  /*1950*/  IADD3 R36, PT, PT, R36, 0x20, RZ ;  /* 0x0000002024247810 */ /* 0x000fe40007ffe0ff */
        /* <DEDUP_REMOVED lines=17> */
[----:B------:R-:W-:Y:S01]  /*1a70*/  IADD3 R8, PT, PT, R8, 0x20, RZ ;  /* 0x0000002008087810 */ /* 0x000fe20007ffe0ff */
[----:B------:R-:W-:Y:S06]  /*1a80*/  BAR.SYNC.DEFER_BLOCKING 0x0 ;  /* 0x0000000000007b1d */ /* 0x000fec0000010000 */
[----:B------:R-:W-:Y:S05]  /*1a90*/  BRA.U UP0, `(.L_x_22) ;  /* 0xffffffe900f47547 */ /* 0x000fea000b83ffff */
.L_x_21:
[----:B------:R-:W0:Y:S01]  /*1aa0*/  S2R R0, SR_TID.Y ;  /* 0x0000000000007919 */ /* 0x000e220000002200 */
[----:B------:R-:W0:Y:S01]  /*1ab0*/  LDC R3, c[0x0][0x364] ;  /* 0x0000d900ff037b82 */ /* 0x000e220000000800 */
[----:B------:R-:W1:Y:S07]  /*1ac0*/  LDCU UR5, c[0x0][0x390] ;  /* 0x00007200ff0577ac */ /* 0x000e6e0008000800 */
[----:B------:R-:W0:Y:S02]  /*1ad0*/  S2UR UR4, SR_CTAID.Y ;  /* 0x00000000000479c3 */ /* 0x000e240000002600 */
[----:B0-----:R-:W-:-:S05]  /*1ae0*/  IMAD R3, R3, UR4, R0 ;  /* 0x0000000403037c24 */ /* 0x001fca000f8e0200 */
[----:B-1----:R-:W-:-:S13]  /*1af0*/  ISETP.GE.AND P0, PT, R3, UR5, PT ;  /* 0x0000000503007c0c */ /* 0x002fda000bf06270 */
[----:B------:R-:W-:Y:S05]  /*1b00*/  @P0 EXIT ;  /* 0x000000000000094d */ /* 0x000fea0003800000 */
[----:B------:R-:W0:Y:S02]  /*1b10*/  LDC.64 R4, c[0x0][0x388] ;  /* 0x0000e200ff047b82 */ /* 0x000e240000000a00 */
[----:B0-----:R-:W-:-:S05]  /*1b20*/  IMAD.WIDE.U32 R4, R3, 0x4, R4 ;  /* 0x0000000403047825 */ /* 0x001fca00078e0004 */
[----:B------:R-:W-:Y:S01]  /*1b30*/  STG.E desc[UR12][R4.64], R2 ;  /* 0x0000000204007986 */ /* 0x000fe2000c10190c */
[----:B------:R-:W-:Y:S05]  /*1b40*/  EXIT ;  /* 0x000000000000794d */ /* 0x000fea0003800000 */
.L_x_23:
        /* <DEDUP_REMOVED lines=11> */
.L_x_126:


//--------------------- .text.matrixSumRows       --------------------------
	.section	.text.matrixSumRows,"ax",@progbits
	.align	128
        .global         matrixSumRows
        .type           matrixSumRows,@function
        .size           matrixSumRows,(.L_x_127 - matrixSumRows)
        .other          matrixSumRows,@"STO_CUDA_ENTRY STV_DEFAULT"
matrixSumRows:
.text.matrixSumRows:
[----:B------:R-:W-:Y:S01]  /*0000*/  LDC R1, c[0x0][0x37c] ;  /* 0x0000df00ff017b82 */ /* 0x000fe20000000800 */
[----:B------:R-:W0:Y:S07]  /*0010*/  S2R R0, SR_TID.X ;  /* 0x0000000000007919 */ /* 0x000e2e0000002100 */
[----:B------:R-:W0:Y:S08]  /*0020*/  S2UR UR4, SR_CTAID.X ;  /* 0x00000000000479c3 */ /* 0x000e300000002500 */
[----:B------:R-:W0:Y:S08]  /*0030*/  LDC R3, c[0x0][0x360] ;  /* 0x0000d800ff037b82 */ /* 0x000e300000000800 */
[----:B------:R-:W1:Y:S01]  /*0040*/  LDC R17, c[0x0][0x394] ;  /* 0x0000e500ff117b82 */ /* 0x000e620000000800 */
[----:B0-----:R-:W-:-:S05]  /*0050*/  IMAD R0, R3, UR4, R0 ;  /* 0x0000000403007c24 */ /* 0x001fca000f8e0200 */
[----:B-1----:R-:W-:-:S13]  /*0060*/  ISETP.GE.AND P0, PT, R0, R17, PT ;  /* 0x000000110000720c */ /* 0x002fda0003f06270 */
[----:B------:R-:W-:Y:S05]  /*0070*/  @P0 EXIT ;  /* 0x000000000000094d */ /* 0x000fea0003800000 */
[----:B------:R-:W0:Y:S01]  /*0080*/  LDCU UR5, c[0x0][0x390] ;  /* 0x00007200ff0577ac */ /* 0x000e220008000800 */
[----:B------:R-:W-:Y:S01]  /*0090*/  HFMA2 R16, -RZ, RZ, 0, 0 ;  /* 0x00000000ff107431 */ /* 0x000fe200000001ff */
[----:B------:R-:W1:Y:S01]  /*00a0*/  LDCU.64 UR8, c[0x0][0x358] ;  /* 0x00006b00ff0877ac */ /* 0x000e620008000a00 */
[----:B0-----:R-:W-:-:S09]  /*00b0*/  UISETP.GE.AND UP0, UPT, UR5, 0x1, UPT ;  /* 0x000000010500788c */ /* 0x001fd2000bf06270 */
[----:B-1----:R-:W-:Y:S05]  /*00c0*/  BRA.U !UP0, `(.L_x_24) ;  /* 0x0000000508f87547 */ /* 0x002fea000b800000 */
[----:B------:R-:W-:Y:S01]  /*00d0*/  UISETP.GE.U32.AND UP1, UPT, UR5, 0x10, UPT ;  /* 0x000000100500788c */ /* 0x000fe2000bf26070 */
[----:B------:R-:W-:Y:S01]  /*00e0*/  MOV R16, RZ ;  /* 0x000000ff00107202 */ /* 0x000fe20000000f00 */
[----:B------:R-:W-:Y:S01]  /*00f0*/  ULOP3.LUT UR6, UR5, 0xf, URZ, 0xc0, !UPT ;  /* 0x0000000f05067892 */ /* 0x000fe2000f8ec0ff */
[----:B------:R-:W-:-:S03]  /*0100*/  UMOV UR4, URZ ;  /* 0x000000ff00047c82 */ /* 0x000fc60008000000 */
[----:B------:R-:W-:-:S03]  /*0110*/  UISETP.NE.AND UP0, UPT, UR6, URZ, UPT ;  /* 0x000000ff0600728c */ /* 0x000fc6000bf05270 */
[----:B------:R-:W-:Y:S08]  /*0120*/  BRA.U !UP1, `(.L_x_25) ;  /* 0x0000000109e47547 */ /* 0x000ff0000b800000 */
[----:B------:R-:W-:Y:S01]  /*0130*/  ULOP3.LUT UR4, UR5, 0x7ffffff0, URZ, 0xc0, !UPT ;  /* 0x7ffffff005047892 */ /* 0x000fe2000f8ec0ff */
[----:B------:R-:W-:Y:S02]  /*0140*/  MOV R16, RZ ;  /* 0x000000ff00107202 */ /* 0x000fe40000000f00 */
[----:B------:R-:W-:Y:S01]  /*0150*/  MOV R18, R0 ;  /* 0x0000000000127202 */ /* 0x000fe20000000f00 */
[----:B------:R-:W-:-:S12]  /*0160*/  UIADD3 UR7, UPT, UPT, -UR4, URZ, URZ ;  /* 0x000000ff04077290 */ /* 0x000fd8000fffe1ff */
.L_x_26:
[----:B------:R-:W0:Y:S02]  /*0170*/  LDC.64 R4, c[0x0][0x380] ;  /* 0x0000e000ff047b82 */ /* 0x000e240000000a00 */
[----:B0-----:R-:W-:-:S05]  /*0180*/  IMAD.WIDE R4, R18, 0x4, R4 ;  /* 0x0000000412047825 */ /* 0x001fca00078e0204 */
[----:B------:R-:W2:Y:S01]  /*0190*/  LDG.E R25, desc[UR8][R4.64] ;  /* 0x0000000804197981 */ /* 0x000ea2000c1e1900 */
[----:B------:R-:W-:-:S05]  /*01a0*/  IMAD.WIDE R6, R17, 0x4, R4 ;  /* 0x0000000411067825 */ /* 0x000fca00078e0204 */
[----:B------:R0:W3:Y:S01]  /*01b0*/  LDG.E R23, desc[UR8][R6.64] ;  /* 0x0000000806177981 */ /* 0x0000e2000c1e1900 */
[----:B------:R-:W-:-:S05]  /*01c0*/  IMAD.WIDE R8, R17, 0x4, R6 ;  /* 0x0000000411087825 */ /* 0x000fca00078e0206 */
[----:B------:R1:W4:Y:S01]  /*01d0*/  LDG.E R22, desc[UR8][R8.64] ;  /* 0x0000000808167981 */ /* 0x000322000c1e1900 */
[----:B------:R-:W-:-:S05]  /*01e0*/  IMAD.WIDE R12, R17, 0x4, R8 ;  /* 0x00000004110c7825 */ /* 0x000fca00078e0208 */
[----:B------:R-:W5:Y:S01]  /*01f0*/  LDG.E R21, desc[UR8][R12.64] ;  /* 0x000000080c157981 */ /* 0x000f62000c1e1900 */
[----:B------:R-:W-:-:S05]  /*0200*/  IMAD.WIDE R14, R17, 0x4, R12 ;  /* 0x00000004110e7825 */ /* 0x000fca00078e020c */
[----:B------:R-:W5:Y:S01]  /*0210*/  LDG.E R20, desc[UR8][R14.64] ;  /* 0x000000080e147981 */ /* 0x000f62000c1e1900 */
[----:B------:R-:W-:-:S05]  /*0220*/  IMAD.WIDE R2, R17, 0x4, R14 ;  /* 0x0000000411027825 */ /* 0x000fca00078e020e */
[----:B------:R1:W5:Y:S01]  /*0230*/  LDG.E R19, desc[UR8][R2.64] ;  /* 0x0000000802137981 */ /* 0x000362000c1e1900 */
[----:B------:R-:W-:-:S05]  /*0240*/  IMAD.WIDE R26, R17, 0x4, R2 ;  /* 0x00000004111a7825 */ /* 0x000fca00078e0202 */
[----:B------:R1:W5:Y:S01]  /*0250*/  LDG.E R24, desc[UR8][R26.64] ;  /* 0x000000081a187981 */ /* 0x000362000c1e1900 */
[----:B------:R-:W-:-:S05]  /*0260*/  IMAD.WIDE R10, R17, 0x4, R26 ;  /* 0x00000004110a7825 */ /* 0x000fca00078e021a */
[----:B------:R1:W5:Y:S01]  /*0270*/  LDG.E R28, desc[UR8][R10.64] ;  /* 0x000000080a1c7981 */ /* 0x000362000c1e1900 */
[----:B0-----:R-:W-:-:S04]  /*0280*/  IMAD.WIDE R6, R17, 0x4, R10 ;  /* 0x0000000411067825 */ /* 0x001fc800078e020a */
[C---:B-1----:R-:W-:Y:S02]  /*0290*/  IMAD.WIDE R8, R17.reuse, 0x4, R6 ;  /* 0x0000000411087825 */ /* 0x042fe400078e0206 */
[----:B------:R-:W5:Y:S02]  /*02a0*/  LDG.E R6, desc[UR8][R6.64] ;  /* 0x0000000806067981 */ /* 0x000f64000c1e1900 */
[C---:B------:R-:W-:Y:S02]  /*02b0*/  IMAD.WIDE R2, R17.reuse, 0x4, R8 ;  /* 0x0000000411027825 */ /* 0x040fe400078e0208 */
[----:B------:R-:W5:Y:S02]  /*02c0*/  LDG.E R8, desc[UR8][R8.64] ;  /* 0x0000000808087981 */ /* 0x000f64000c1e1900 */
[C---:B------:R-:W-:Y:S02]  /*02d0*/  IMAD.WIDE R4, R17.reuse, 0x4, R2 ;  /* 0x0000000411047825 */ /* 0x040fe400078e0202 */
[----:B------:R-:W5:Y:S02]  /*02e0*/  LDG.E R29, desc[UR8][R2.64] ;  /* 0x00000008021d7981 */ /* 0x000f64000c1e1900 */
[----:B------:R-:W-:-:S02]  /*02f0*/  IMAD.WIDE R12, R17, 0x4, R4 ;  /* 0x00000004110c7825 */ /* 0x000fc400078e0204 */
[----:B------:R-:W5:Y:S02]  /*0300*/  LDG.E R4, desc[UR8][R4.64] ;  /* 0x0000000804047981 */ /* 0x000f64000c1e1900 */
[C---:B------:R-:W-:Y:S02]  /*0310*/  IMAD.WIDE R14, R17.reuse, 0x4, R12 ;  /* 0x00000004110e7825 */ /* 0x040fe400078e020c */
[----:B------:R-:W5:Y:S02]  /*0320*/  LDG.E R12, desc[UR8][R12.64] ;  /* 0x000000080c0c7981 */ /* 0x000f64000c1e1900 */
[C---:B------:R-:W-:Y:S02]  /*0330*/  IMAD.WIDE R26, R17.reuse, 0x4, R14 ;  /* 0x00000004111a7825 */ /* 0x040fe400078e020e */
[----:B------:R-:W5:Y:S02]  /*0340*/  LDG.E R14, desc[UR8][R14.64] ;  /* 0x000000080e0e7981 */ /* 0x000f64000c1e1900 */
[----:B------:R-:W-:-:S02]  /*0350*/  IMAD.WIDE R10, R17, 0x4, R26 ;  /* 0x00000004110a7825 */ /* 0x000fc400078e021a */
[----:B------:R-:W5:Y:S04]  /*0360*/  LDG.E R26, desc[UR8][R26.64] ;  /* 0x000000081a1a7981 */ /* 0x000f68000c1e1900 */
[----:B------:R-:W5:Y:S01]  /*0370*/  LDG.E R10, desc[UR8][R10.64] ;  /* 0x000000080a0a7981 */ /* 0x000f62000c1e1900 */
[----:B------:R-:W-:-:S04]  /*0380*/  UIADD3 UR7, UPT, UPT, UR7, 0x10, URZ ;  /* 0x0000001007077890 */ /* 0x000fc8000fffe0ff */
[----:B------:R-:W-:Y:S01]  /*0390*/  UISETP.NE.AND UP1, UPT, UR7, URZ, UPT ;  /* 0x000000ff0700728c */ /* 0x000fe2000bf25270 */
[----:B------:R-:W-:Y:S01]  /*03a0*/  LEA R18, R17, R18, 0x4 ;  /* 0x0000001211127211 */ /* 0x000fe200078e20ff */
[----:B--2---:R-:W-:-:S04]  /*03b0*/  FADD R16, R25, R16 ;  /* 0x0000001019107221 */ /* 0x004fc80000000000 */
[----:B---3--:R-:W-:-:S04]  /*03c0*/  FADD R23, R16, R23 ;  /* 0x0000001710177221 */ /* 0x008fc80000000000 */
[----:B----4-:R-:W-:-:S04]  /*03d0*/  FADD R22, R23, R22 ;  /* 0x0000001617167221 */ /* 0x010fc80000000000 */
[----:B-----5:R-:W-:-:S04]  /*03e0*/  FADD R21, R22, R21 ;  /* 0x0000001516157221 */ /* 0x020fc80000000000 */
[----:B------:R-:W-:-:S04]  /*03f0*/  FADD R20, R21, R20 ;  /* 0x0000001415147221 */ /* 0x000fc80000000000 */
        /* <DEDUP_REMOVED lines=10> */
[----:B------:R-:W-:Y:S01]  /*04a0*/  FADD R16, R29, R10 ;  /* 0x0000000a1d107221 */ /* 0x000fe20000000000 */
[----:B------:R-:W-:Y:S06]  /*04b0*/  BRA.U UP1, `(.L_x_26) ;  /* 0xfffffffd012c7547 */ /* 0x000fec000b83ffff */
.L_x_25:
[----:B------:R-:W-:Y:S05]  /*04c0*/  BRA.U !UP0, `(.L_x_24) ;  /* 0x0000000108f87547 */ /* 0x000fea000b800000 */
[----:B------:R-:W-:Y:S02]  /*04d0*/  UISETP.GE.U32.AND UP0, UPT, UR6, 0x8, UPT ;  /* 0x000000080600788c */ /* 0x000fe4000bf06070 */
[----:B------:R-:W-:-:S04]  /*04e0*/  ULOP3.LUT UR7, UR5, 0x7, URZ, 0xc0, !UPT ;  /* 0x0000000705077892 */ /* 0x000fc8000f8ec0ff */
[----:B------:R-:W-:-:S03]  /*04f0*/  UISETP.NE.AND UP1, UPT, UR7, URZ, UPT ;  /* 0x000000ff0700728c */ /* 0x000fc6000bf25270 */
[----:B------:R-:W-:Y:S08]  /*0500*/  BRA.U !UP0, `(.L_x_27) ;  /* 0x00000001086c7547 */ /* 0x000ff0000b800000 */
[----:B------:R-:W0:Y:S01]  /*0510*/  LDC.64 R2, c[0x0][0x380] ;  /* 0x0000e000ff027b82 */ /* 0x000e220000000a00 */
[----:B------:R-:W-:-:S04]  /*0520*/  IMAD R5, R17, UR4, R0 ;  /* 0x0000000411057c24 */ /* 0x000fc8000f8e0200 */
[----:B0-----:R-:W-:-:S04]  /*0530*/  IMAD.WIDE R2, R5, 0x4, R2 ;  /* 0x0000000405027825 */ /* 0x001fc800078e0202 */
[C---:B------:R-:W-:Y:S02]  /*0540*/  IMAD.WIDE R4, R17.reuse, 0x4, R2 ;  /* 0x0000000411047825 */ /* 0x040fe400078e0202 */
[----:B------:R-:W2:Y:S02]  /*0550*/  LDG.E R3, desc[UR8][R2.64] ;  /* 0x0000000802037981 */ /* 0x000ea4000c1e1900 */
[C---:B------:R-:W-:Y:S02]  /*0560*/  IMAD.WIDE R6, R17.reuse, 0x4, R4 ;  /* 0x0000000411067825 */ /* 0x040fe400078e0204 */
[----:B------:R-:W3:Y:S02]  /*0570*/  LDG.E R4, desc[UR8][R4.64] ;  /* 0x0000000804047981 */ /* 0x000ee4000c1e1900 */
[C---:B------:R-:W-:Y:S02]  /*0580*/  IMAD.WIDE R8, R17.reuse, 0x4, R6 ;  /* 0x0000000411087825 */ /* 0x040fe400078e0206 */
[----:B------:R-:W4:Y:S02]  /*0590*/  LDG.E R6, desc[UR8][R6.64] ;  /* 0x0000000806067981 */ /* 0x000f24000c1e1900 */
        /* <DEDUP_REMOVED lines=9> */
[----:B------:R-:W-:Y:S01]  /*0630*/  UIADD3 UR4, UPT, UPT, UR4, 0x8, URZ ;  /* 0x0000000804047890 */ /* 0x000fe2000fffe0ff */
[----:B--2---:R-:W-:-:S04]  /*0640*/  FADD R3, R16, R3 ;  /* 0x0000000310037221 */ /* 0x004fc80000000000 */
[----:B---3--:R-:W-:-:S04]  /*0650*/  FADD R3, R3, R4 ;  /* 0x0000000403037221 */ /* 0x008fc80000000000 */
[----:B----4-:R-:W-:-:S04]  /*0660*/  FADD R3, R3, R6 ;  /* 0x0000000603037221 */ /* 0x010fc80000000000 */
[----:B-----5:R-:W-:-:S04]  /*0670*/  FADD R3, R3, R8 ;  /* 0x0000000803037221 */ /* 0x020fc80000000000 */
[----:B------:R-:W-:-:S04]  /*0680*/  FADD R3, R3, R10 ;  /* 0x0000000a03037221 */ /* 0x000fc80000000000 */
[----:B------:R-:W-:-:S04]  /*0690*/  FADD R3, R3, R12 ;  /* 0x0000000c03037221 */ /* 0x000fc80000000000 */
[----:B------:R-:W-:-:S04]  /*06a0*/  FADD R3, R3, R14 ;  /* 0x0000000e03037221 */ /* 0x000fc80000000000 */
[----:B------:R-:W-:-:S07]  /*06b0*/  FADD R16, R3, R18 ;  /* 0x0000001203107221 */ /* 0x000fce0000000000 */
.L_x_27:
        /* <DEDUP_REMOVED lines=12> */
[----:B------:R-:W-:Y:S02]  /*0780*/  IMAD.WIDE R8, R17, 0x4, R6 ;  /* 0x0000000411087825 */ /* 0x000fe400078e0206 */
[----:B------:R-:W4:Y:S04]  /*0790*/  LDG.E R7, desc[UR8][R6.64] ;  /* 0x0000000806077981 */ /* 0x000f28000c1e1900 */
[----:B------:R-:W5:Y:S01]  /*07a0*/  LDG.E R9, desc[UR8][R8.64] ;  /* 0x0000000808097981 */ /* 0x000f62000c1e1900 */
[----:B------:R-:W-:Y:S01]  /*07b0*/  UIADD3 UR4, UPT, UPT, UR4, 0x4, URZ ;  /* 0x0000000404047890 */ /* 0x000fe2000fffe0ff */
[----:B--2---:R-:W-:-:S04]  /*07c0*/  FADD R16, R16, R3 ;  /* 0x0000000310107221 */ /* 0x004fc80000000000 */
[----:B---3--:R-:W-:-:S04]  /*07d0*/  FADD R16, R16, R5 ;  /* 0x0000000510107221 */ /* 0x008fc80000000000 */
[----:B----4-:R-:W-:-:S04]  /*07e0*/  FADD R16, R16, R7 ;  /* 0x0000000710107221 */ /* 0x010fc80000000000 */
[----:B-----5:R-:W-:-:S07]  /*07f0*/  FADD R16, R16, R9 ;  /* 0x0000000910107221 */ /* 0x020fce0000000000 */
.L_x_28:
[----:B------:R-:W-:Y:S05]  /*0800*/  BRA.U !UP1, `(.L_x_24) ;  /* 0x0000000109287547 */ /* 0x000fea000b800000 */
[----:B------:R-:W0:Y:S01]  /*0810*/  LDC.64 R4, c[0x0][0x380] ;  /* 0x0000e000ff047b82 */ /* 0x000e220000000a00 */
[----:B------:R-:W-:Y:S01]  /*0820*/  IMAD R6, R17, UR4, R0 ;  /* 0x0000000411067c24 */ /* 0x000fe2000f8e0200 */
[----:B------:R-:W-:-:S12]  /*0830*/  UIADD3 UR5, UPT, UPT, -UR5, URZ, URZ ;  /* 0x000000ff05057290 */ /* 0x000fd8000fffe1ff */
.L_x_29:
[----:B0-----:R-:W-:-:S06]  /*0840*/  IMAD.WIDE R2, R6, 0x4, R4 ;  /* 0x0000000406027825 */ /* 0x001fcc00078e0204 */
[----:B------:R-:W2:Y:S01]  /*0850*/  LDG.E R3, desc[UR8][R2.64] ;  /* 0x0000000802037981 */ /* 0x000ea2000c1e1900 */
[----:B------:R-:W-:Y:S01]  /*0860*/  UIADD3 UR5, UPT, UPT, UR5, 0x1, URZ ;  /* 0x0000000105057890 */ /* 0x000fe2000fffe0ff */
[----:B------:R-:W-:-:S03]  /*0870*/  IADD3 R6, PT, PT, R6, R17, RZ ;  /* 0x0000001106067210 */ /* 0x000fc60007ffe0ff */
[----:B------:R-:W-:Y:S01]  /*0880*/  UISETP.NE.AND UP0, UPT, UR5, URZ, UPT ;  /* 0x000000ff0500728c */ /* 0x000fe2000bf05270 */
[----:B--2---:R-:W-:-:S08]  /*0890*/  FADD R16, R3, R16 ;  /* 0x0000001003107221 */ /* 0x004fd00000000000 */
[----:B------:R-:W-:Y:S05]  /*08a0*/  BRA.U UP0, `(.L_x_29) ;  /* 0xfffffffd00e47547 */ /* 0x000fea000b83ffff */
.L_x_24:
[----:B------:R-:W0:Y:S02]  /*08b0*/  LDC.64 R2, c[0x0][0x388] ;  /* 0x0000e200ff027b82 */ /* 0x000e240000000a00 */
[----:B0-----:R-:W-:-:S05]  /*08c0*/  IMAD.WIDE R2, R0, 0x4, R2 ;  /* 0x0000000400027825 */ /* 0x001fca00078e0202 */
[----:B------:R-:W-:Y:S01]  /*08d0*/  STG.E desc[UR8][R2.64], R16 ;  /* 0x0000001002007986 */ /* 0x000fe2000c101908 */
[----:B------:R-:W-:Y:S05]  /*08e0*/  EXIT ;  /* 0x000000000000794d */ /* 0x000fea0003800000 */
.L_x_30:
        /* <DEDUP_REMOVED lines=9> */
.L_x_127:


//--------------------- .text.matrixSum           --------------------------
	.section	.text.matrixSum,"ax",@progbits
	.align	128
        .global         matrixSum
        .type           matrixSum,@function
        .size           matrixSum,(.L_x_128 - matrixSum)
        .other          matrixSum,@"STO_CUDA_ENTRY STV_DEFAULT"
matrixSum:
.text.matrixSum:
[----:B------:R-:W-:Y:S01]  /*0000*/  LDC R1, c[0x0][0x37c] ;  /* 0x0000df00ff017b82 */ /* 0x000fe20000000800 */
[----:B------:R-:W0:Y:S07]  /*0010*/  S2R R3, SR_TID.Y ;  /* 0x0000000000037919 */ /* 0x000e2e0000002200 */
[----:B------:R-:W1:Y:S01]  /*0020*/  S2UR UR5, SR_CgaCtaId ;  /* 0x00000000000579c3 */ /* 0x000e620000008800 */
[----:B------:R-:W-:Y:S01]  /*0030*/  UMOV UR4, 0x400 ;  /* 0x0000040000047882 */ /* 0x000fe20000000000 */
[----:B------:R-:W2:Y:S01]  /*0040*/  LDCU UR6, c[0x0][0x390] ;  /* 0x00007200ff0677ac */ /* 0x000ea20008000800 */
[----:B------:R-:W3:Y:S01]  /*0050*/  S2R R0, SR_TID.X ;  /* 0x0000000000007919 */ /* 0x000ee20000002100 */
[----:B------:R-:W4:Y:S01]  /*0060*/  LDCU.64 UR10, c[0x0][0x358] ;  /* 0x00006b00ff0a77ac */ /* 0x000f220008000a00 */
[----:B--2---:R-:W-:-:S02]  /*0070*/  UISETP.GE.AND UP0, UPT, UR6, -0x1e, UPT ;  /* 0xffffffe20600788c */ /* 0x004fc4000bf06270 */
[----:B-1----:R-:W-:-:S06]  /*0080*/  ULEA UR4, UR5, UR4, 0x18 ;  /* 0x0000000405047291 */ /* 0x002fcc000f8ec0ff */
[----:B0-----:R-:W-:-:S04]  /*0090*/  LEA R5, R3, UR4, 0x7 ;  /* 0x0000000403057c11 */ /* 0x001fc8000f8e38ff */
[----:B---3--:R-:W-:-:S05]  /*00a0*/  LEA R2, R0, R5, 0x2 ;  /* 0x0000000500027211 */ /* 0x008fca00078e10ff */
[----:B------:R0:W-:Y:S01]  /*00b0*/  STS [R2], RZ ;  /* 0x000000ff02007388 */ /* 0x0001e20000000800 */
[----:B----4-:R-:W-:Y:S05]  /*00c0*/  BRA.U !UP0, `(.L_x_31) ;  /* 0x0000000908207547 */ /* 0x010fea000b800000 */
[----:B------:R-:W1:Y:S01]  /*00d0*/  LDCU UR4, c[0x0][0x394] ;  /* 0x00007280ff0477ac */ /* 0x000e620008000800 */
[----:B------:R-:W-:Y:S01]  /*00e0*/  HFMA2 R6, -RZ, RZ, 0, 0 ;  /* 0x00000000ff067431 */ /* 0x000fe200000001ff */
[----:B------:R-:W-:Y:S01]  /*00f0*/  IADD3 R4, PT, PT, R0, 0x40, RZ ;  /* 0x0000004000047810 */ /* 0x000fe20007ffe0ff */
[----:B-1----:R-:W-:-:S04]  /*0100*/  UIADD3 UR4, UPT, UPT, UR4, -0x1, URZ ;  /* 0xffffffff04047890 */ /* 0x002fc8000fffe0ff */
[----:B------:R-:W-:-:S04]  /*0110*/  USHF.R.S32.HI UR5, URZ, 0x1f, UR4 ;  /* 0x0000001fff057899 */ /* 0x000fc80008011404 */
[----:B------:R-:W-:Y:S02]  /*0120*/  ULEA.HI UR5, UR5, UR4, URZ, 0x5 ;  /* 0x0000000405057291 */ /* 0x000fe4000f8f28ff */
[----:B------:R-:W-:Y:S02]  /*0130*/  UIADD3 UR4, UPT, UPT, UR6, -0x1, URZ ;  /* 0xffffffff06047890 */ /* 0x000fe4000fffe0ff */
[----:B------:R-:W-:-:S04]  /*0140*/  USHF.R.S32.HI UR5, URZ, 0x5, UR5 ;  /* 0x00000005ff057899 */ /* 0x000fc80008011405 */
[----:B------:R-:W-:-:S04]  /*0150*/  UISETP.LT.AND UP0, UPT, URZ, UR5, UPT ;  /* 0x00000005ff00728c */ /* 0x000fc8000bf01270 */
[----:B------:R-:W-:Y:S02]  /*0160*/  USEL UR6, URZ, UR5, !UP0 ;  /* 0x00000005ff067287 */ /* 0x000fe4000c000000 */
[----:B------:R-:W-:Y:S02]  /*0170*/  USHF.R.S32.HI UR5, URZ, 0x1f, UR4 ;  /* 0x0000001fff057899 */ /* 0x000fe40008011404 */
[----:B------:R-:W-:Y:S02]  /*0180*/  UIADD3 UR6, UPT, UPT, UR6, 0x1, URZ ;  /* 0x0000000106067890 */ /* 0x000fe4000fffe0ff */
[----:B------:R-:W-:Y:S02]  /*0190*/  ULEA.HI UR5, UR5, UR4, URZ, 0x5 ;  /* 0x0000000405057291 */ /* 0x000fe4000f8f28ff */
[----:B------:R-:W-:Y:S02]  /*01a0*/  ULOP3.LUT UR9, UR6, 0x7fffffc, URZ, 0xc0, !UPT ;  /* 0x07fffffc06097892 */ /* 0x000fe4000f8ec0ff */
[----:B------:R-:W-:-:S02]  /*01b0*/  USHF.R.S32.HI UR5, URZ, 0x5, UR5 ;  /* 0x00000005ff057899 */ /* 0x000fc40008011405 */
[----:B------:R-:W-:Y:S02]  /*01c0*/  ULOP3.LUT UR6, UR6, 0x3, URZ, 0xc0, !UPT ;  /* 0x0000000306067892 */ /* 0x000fe4000f8ec0ff */
[----:B------:R-:W-:-:S12]  /*01d0*/  UIADD3 UR7, UPT, UPT, -UR9, URZ, URZ ;  /* 0x000000ff09077290 */ /* 0x000fd8000fffe1ff */
.L_x_41:
[----:B-1----:R-:W1:Y:S02]  /*01e0*/  LDCU UR8, c[0x0][0x394] ;  /* 0x00007280ff0877ac */ /* 0x002e640008000800 */
[----:B-1----:R-:W-:-:S09]  /*01f0*/  UISETP.GE.AND UP0, UPT, UR8, -0x1e, UPT ;  /* 0xffffffe20800788c */ /* 0x002fd2000bf06270 */
[----:B--2---:R-:W-:Y:S05]  /*0200*/  BRA.U !UP0, `(.L_x_32) ;  /* 0x0000000508c47547 */ /* 0x004fea000b800000 */
[----:B------:R-:W-:Y:S01]  /*0210*/  UISETP.GE.AND UP0, UPT, UR8, 0x61, UPT ;  /* 0x000000610800788c */ /* 0x000fe2000bf06270 */
[----:B------:R-:W-:Y:S02]  /*0220*/  LEA R5, R6, R3, 0x5 ;  /* 0x0000000306057211 */ /* 0x000fe400078e28ff */
[----:B------:R-:W-:-:S06]  /*0230*/  MOV R7, RZ ;  /* 0x000000ff00077202 */ /* 0x000fcc0000000f00 */
[----:B------:R-:W-:Y:S05]  /*0240*/  BRA.U !UP0, `(.L_x_33) ;  /* 0x0000000108f07547 */ /* 0x000fea000b800000 */
[----:B------:R-:W-:Y:S01]  /*0250*/  IMAD R7, R5, UR8, R0 ;  /* 0x0000000805077c24 */ /* 0x000fe2000f8e0200 */
[----:B------:R-:W-:Y:S01]  /*0260*/  MOV R8, R4 ;  /* 0x0000000400087202 */ /* 0x000fe20000000f00 */
[----:B------:R-:W1:Y:S01]  /*0270*/  LDCU.64 UR12, c[0x0][0x390] ;  /* 0x00007200ff0c77ac */ /* 0x000e620008000a00 */
[----:B------:R-:W-:-:S05]  /*0280*/  UMOV UR4, UR7 ;  /* 0x0000000700047c82 */ /* 0x000fca0008000000 */
.L_x_34:
[----:B--2---:R-:W-:Y:S01]  /*0290*/  IADD3 R9, PT, PT, R8, -0x40, RZ ;  /* 0xffffffc008097810 */ /* 0x004fe20007ffe0ff */
[----:B-1----:R-:W-:-:S03]  /*02a0*/  UMOV UR8, UR13 ;  /* 0x0000000d00087c82 */ /* 0x002fc60008000000 */
[----:B------:R-:W-:Y:S02]  /*02b0*/  ISETP.GE.AND P1, PT, R9, UR8, PT ;  /* 0x0000000809007c0c */ /* 0x000fe4000bf26270 */
[----:B------:R-:W1:Y:S02]  /*02c0*/  LDS R9, [R2] ;  /* 0x0000000002097984 */ /* 0x000e640000000800 */
[----:B------:R-:W-:-:S13]  /*02d0*/  ISETP.GE.OR P1, PT, R5, UR12, P1 ;  /* 0x0000000c05007c0c */ /* 0x000fda0008f26670 */
[----:B------:R-:W2:Y:S02]  /*02e0*/  @!P1 LDC.64 R10, c[0x0][0x380] ;  /* 0x0000e000ff0a9b82 */ /* 0x000ea40000000a00 */
[----:B--2---:R-:W-:-:S06]  /*02f0*/  @!P1 IMAD.WIDE.U32 R10, R7, 0x4, R10 ;  /* 0x00000004070a9825 */ /* 0x004fcc00078e000a */
[----:B------:R-:W1:Y:S01]  /*0300*/  @!P1 LDG.E R10, desc[UR10][R10.64] ;  /* 0x0000000a0a0a9981 */ /* 0x000e62000c1e1900 */
[----:B------:R-:W-:-:S04]  /*0310*/  IADD3 R12, PT, PT, R8, -0x20, RZ ;  /* 0xffffffe0080c7810 */ /* 0x000fc80007ffe0ff */
[----:B------:R-:W-:-:S04]  /*0320*/  ISETP.GE.AND P0, PT, R12, UR8, PT ;  /* 0x000000080c007c0c */ /* 0x000fc8000bf06270 */
[----:B------:R-:W-:-:S13]  /*0330*/  ISETP.LT.AND P0, PT, R5, UR12, !P0 ;  /* 0x0000000c05007c0c */ /* 0x000fda000c701270 */
[----:B------:R-:W2:Y:S01]  /*0340*/  @P0 LDC.64 R12, c[0x0][0x380] ;  /* 0x0000e000ff0c0b82 */ /* 0x000ea20000000a00 */
[----:B------:R-:W-:-:S05]  /*0350*/  @P0 IADD3 R17, PT, PT, R7, 0x20, RZ ;  /* 0x0000002007110810 */ /* 0x000fca0007ffe0ff */
[----:B--2---:R-:W-:-:S04]  /*0360*/  @P0 IMAD.WIDE.U32 R12, R17, 0x4, R12 ;  /* 0x00000004110c0825 */ /* 0x004fc800078e000c */
[--C-:B-1----:R-:W-:Y:S01]  /*0370*/  @!P1 FADD R15, R10, R9.reuse ;  /* 0x000000090a0f9221 */ /* 0x102fe20000000000 */
[----:B------:R-:W-:-:S05]  /*0380*/  @P1 FADD R15, RZ, R9 ;  /* 0x00000009ff0f1221 */ /* 0x000fca0000000000 */
[----:B------:R-:W-:Y:S01]  /*0390*/  STS [R2], R15 ;  /* 0x0000000f02007388 */ /* 0x000fe20000000800 */
[----:B------:R-:W-:Y:S06]  /*03a0*/  BAR.SYNC.DEFER_BLOCKING 0x0 ;  /* 0x0000000000007b1d */ /* 0x000fec0000010000 */
[----:B------:R-:W2:Y:S01]  /*03b0*/  @P0 LDG.E R12, desc[UR10][R12.64] ;  /* 0x0000000a0c0c0981 */ /* 0x000ea2000c1e1900 */
[----:B------:R-:W-:-:S03]  /*03c0*/  ISETP.GE.AND P1, PT, R8, UR8, PT ;  /* 0x0000000808007c0c */ /* 0x000fc6000bf26270 */
[----:B------:R-:W1:Y:S01]  /*03d0*/  @!P0 LDS R9, [R2] ;  /* 0x0000000002098984 */ /* 0x000e620000000800 */
[----:B------:R-:W-:-:S03]  /*03e0*/  ISETP.LT.AND P1, PT, R5, UR12, !P1 ;  /* 0x0000000c05007c0c */ /* 0x000fc6000cf21270 */
[----:B------:R-:W2:Y:S10]  /*03f0*/  @P0 LDS R19, [R2] ;  /* 0x0000000002130984 */ /* 0x000eb40000000800 */
[----:B------:R-:W3:Y:S01]  /*0400*/  @P1 LDC.64 R10, c[0x0][0x380] ;  /* 0x0000e000ff0a1b82 */ /* 0x000ee20000000a00 */
[----:B------:R-:W-:-:S05]  /*0410*/  @P1 IADD3 R17, PT, PT, R7, 0x40, RZ ;  /* 0x0000004007111810 */ /* 0x000fca0007ffe0ff */
[----:B---3--:R-:W-:-:S04]  /*0420*/  @P1 IMAD.WIDE.U32 R10, R17, 0x4, R10 ;  /* 0x00000004110a1825 */ /* 0x008fc800078e000a */
[----:B-1----:R-:W-:Y:S01]  /*0430*/  @!P0 FADD R9, RZ, R9 ;  /* 0x00000009ff098221 */ /* 0x002fe20000000000 */
[----:B--2---:R-:W-:-:S05]  /*0440*/  @P0 FADD R9, R19, R12 ;  /* 0x0000000c13090221 */ /* 0x004fca0000000000 */
[----:B------:R-:W-:Y:S01]  /*0450*/  STS [R2], R9 ;  /* 0x0000000902007388 */ /* 0x000fe20000000800 */
[----:B------:R-:W-:Y:S06]  /*0460*/  BAR.SYNC.DEFER_BLOCKING 0x0 ;  /* 0x0000000000007b1d */ /* 0x000fec0000010000 */
[----:B------:R-:W2:Y:S01]  /*0470*/  @P1 LDG.E R10, desc[UR10][R10.64] ;  /* 0x0000000a0a0a1981 */ /* 0x000ea2000c1e1900 */
[----:B------:R-:W-:-:S03]  /*0480*/  IADD3 R12, PT, PT, R8, 0x20, RZ ;  /* 0x00000020080c7810 */ /* 0x000fc60007ffe0ff */
[----:B------:R-:W1:Y:S01]  /*0490*/  @!P1 LDS R14, [R2] ;  /* 0x00000000020e9984 */ /* 0x000e620000000800 */
[----:B------:R-:W-:-:S03]  /*04a0*/  ISETP.GE.AND P0, PT, R12, UR8, PT ;  /* 0x000000080c007c0c */ /* 0x000fc6000bf06270 */
[----:B------:R-:W2:Y:S01]  /*04b0*/  @P1 LDS R19, [R2] ;  /* 0x0000000002131984 */ /* 0x000ea20000000800 */
[----:B------:R-:W-:-:S13]  /*04c0*/  ISETP.LT.AND P0, PT, R5, UR12, !P0 ;  /* 0x0000000c05007c0c */ /* 0x000fda000c701270 */
[----:B------:R-:W3:Y:S01]  /*04d0*/  @P0 LDC.64 R12, c[0x0][0x380] ;  /* 0x0000e000ff0c0b82 */ /* 0x000ee20000000a00 */
[----:B------:R-:W-:Y:S01]  /*04e0*/  @P0 IADD3 R17, PT, PT, R7, 0x60, RZ ;  /* 0x0000006007110810 */ /* 0x000fe20007ffe0ff */
[----:B-1----:R-:W-:-:S04]  /*04f0*/  @!P1 FADD R15, RZ, R14 ;  /* 0x0000000eff0f9221 */ /* 0x002fc80000000000 */
[----:B---3--:R-:W-:-:S04]  /*0500*/  @P0 IMAD.WIDE.U32 R12, R17, 0x4, R12 ;  /* 0x00000004110c0825 */ /* 0x008fc800078e000c */
[----:B--2---:R-:W-:-:S05]  /*0510*/  @P1 FADD R15, R19, R10 ;  /* 0x0000000a130f1221 */ /* 0x004fca0000000000 */
[----:B------:R-:W-:Y:S01]  /*0520*/  STS [R2], R15 ;  /* 0x0000000f02007388 */ /* 0x000fe20000000800 */
[----:B------:R-:W-:Y:S06]  /*0530*/  BAR.SYNC.DEFER_BLOCKING 0x0 ;  /* 0x0000000000007b1d */ /* 0x000fec0000010000 */
[----:B------:R-:W2:Y:S01]  /*0540*/  @P0 LDG.E R12, desc[UR10][R12.64] ;  /* 0x0000000a0c0c0981 */ /* 0x000ea2000c1e1900 */
[----:B------:R-:W-:Y:S01]  /*0550*/  UIADD3 UR4, UPT, UPT, UR4, 0x4, URZ ;  /* 0x0000000404047890 */ /* 0x000fe2000fffe0ff */
[----:B------:R-:W-:Y:S02]  /*0560*/  IADD3 R8, PT, PT, R8, 0x80, RZ ;  /* 0x0000008008087810 */ /* 0x000fe40007ffe0ff */
[----:B------:R-:W1:Y:S01]  /*0570*/  @!P0 LDS R9, [R2] ;  /* 0x0000000002098984 */ /* 0x000e620000000800 */
[----:B------:R-:W-:Y:S01]  /*0580*/  UISETP.NE.AND UP0, UPT, UR4, URZ, UPT ;  /* 0x000000ff0400728c */ /* 0x000fe2000bf05270 */
[----:B------:R-:W-:-:S02]  /*0590*/  IADD3 R7, PT, PT, R7, 0x80, RZ ;  /* 0x0000008007077810 */ /* 0x000fc40007ffe0ff */
[----:B------:R-:W2:Y:S01]  /*05a0*/  @P0 LDS R11, [R2] ;  /* 0x00000000020b0984 */ /* 0x000ea20000000800 */
[----:B-1----:R-:W-:Y:S01]  /*05b0*/  @!P0 FADD R9, RZ, R9 ;  /* 0x00000009ff098221 */ /* 0x002fe20000000000 */
[----:B--2---:R-:W-:-:S05]  /*05c0*/  @P0 FADD R9, R11, R12 ;  /* 0x0000000c0b090221 */ /* 0x004fca0000000000 */
[----:B------:R2:W-:Y:S01]  /*05d0*/  STS [R2], R9 ;  /* 0x0000000902007388 */ /* 0x0005e20000000800 */
[----:B------:R-:W-:Y:S06]  /*05e0*/  BAR.SYNC.DEFER_BLOCKING 0x0 ;  /* 0x0000000000007b1d */ /* 0x000fec0000010000 */
[----:B------:R-:W-:Y:S05]  /*05f0*/  BRA.U UP0, `(.L_x_34) ;  /* 0xfffffffd00247547 */ /* 0x000fea000b83ffff */
[----:B------:R-:W-:-:S07]  /*0600*/  MOV R7, UR9 ;  /* 0x0000000900077c02 */ /* 0x000fce0008000f00 */
.L_x_33:
[----:B------:R-:W-:-:S09]  /*0610*/  UISETP.NE.AND UP0, UPT, UR6, URZ, UPT ;  /* 0x000000ff0600728c */ /* 0x000fd2000bf05270 */
[----:B------:R-:W-:Y:S05]  /*0620*/  BRA.U !UP0, `(.L_x_32) ;  /* 0x0000000108bc7547 */ /* 0x000fea000b800000 */
[----:B------:R-:W1:Y:S01]  /*0630*/  LDCU UR4, c[0x0][0x390] ;  /* 0x00007200ff0477ac */ /* 0x000e620008000800 */
[----:B------:R-:W-:Y:S01]  /*0640*/  LEA R12, R7, R0, 0x5 ;  /* 0x00000000070c7211 */ /* 0x000fe200078e28ff */
[----:B--2---:R-:W2:Y:S01]  /*0650*/  LDC.64 R8, c[0x0][0x380] ;  /* 0x0000e000ff087b82 */ /* 0x004ea20000000a00 */
[----:B------:R-:W-:Y:S02]  /*0660*/  BSSY.RECONVERGENT B0, `(.L_x_35) ;  /* 0x000000b000007945 */ /* 0x000fe40003800200 */
[----:B------:R-:W-:Y:S01]  /*0670*/  ISETP.GE.AND P0, PT, R12, UR8, PT ;  /* 0x000000080c007c0c */ /* 0x000fe2000bf06270 */
[----:B------:R-:W-:-:S03]  /*0680*/  IMAD R7, R5, UR8, R12 ;  /* 0x0000000805077c24 */ /* 0x000fc6000f8e020c */
[----:B-1----:R-:W-:Y:S01]  /*0690*/  ISETP.LT.AND P0, PT, R5, UR4, !P0 ;  /* 0x0000000405007c0c */ /* 0x002fe2000c701270 */
[----:B--2---:R-:W-:-:S12]  /*06a0*/  IMAD.WIDE R8, R7, 0x4, R8 ;  /* 0x0000000407087825 */ /* 0x004fd800078e0208 */
[----:B------:R-:W1:Y:S02]  /*06b0*/  @!P0 LDS R10, [R2] ;  /* 0x00000000020a8984 */ /* 0x000e640000000800 */
[----:B-1----:R-:W-:Y:S01]  /*06c0*/  @!P0 FADD R7, RZ, R10 ;  /* 0x0000000aff078221 */ /* 0x002fe20000000000 */
[----:B------:R-:W-:Y:S06]  /*06d0*/  @!P0 BRA `(.L_x_36) ;  /* 0x00000000000c8947 */ /* 0x000fec0003800000 */
[----:B------:R-:W2:Y:S04]  /*06e0*/  LDG.E R7, desc[UR10][R8.64] ;  /* 0x0000000a08077981 */ /* 0x000ea8000c1e1900 */
[----:B------:R-:W2:Y:S02]  /*06f0*/  LDS R10, [R2] ;  /* 0x00000000020a7984 */ /* 0x000ea40000000800 */
[----:B--2---:R-:W-:-:S07]  /*0700*/  FADD R7, R10, R7 ;  /* 0x000000070a077221 */ /* 0x004fce0000000000 */
.L_x_36:
[----:B------:R-:W-:Y:S05]  /*0710*/  BSYNC.RECONVERGENT B0 ;  /* 0x0000000000007941 */ /* 0x000fea0003800200 */
.L_x_35:
[----:B------:R1:W-:Y:S01]  /*0720*/  STS [R2], R7 ;  /* 0x0000000702007388 */ /* 0x0003e20000000800 */
[----:B------:R-:W-:Y:S01]  /*0730*/  UISETP.NE.AND UP0, UPT, UR6, 0x1, UPT ;  /* 0x000000010600788c */ /* 0x000fe2000bf05270 */
[----:B------:R-:W-:Y:S08]  /*0740*/  BAR.SYNC.DEFER_BLOCKING 0x0 ;  /* 0x0000000000007b1d */ /* 0x000ff00000010000 */
[----:B-1----:R-:W-:Y:S05]  /*0750*/  BRA.U !UP0, `(.L_x_32) ;  /* 0x0000000108707547 */ /* 0x002fea000b800000 */
[----:B------:R-:W-:Y:S01]  /*0760*/  IADD3 R7, PT, PT, R12, 0x20, RZ ;  /* 0x000000200c077810 */ /* 0x000fe20007ffe0ff */
[----:B------:R-:W-:Y:S03]  /*0770*/  BSSY.RECONVERGENT B0, `(.L_x_37) ;  /* 0x0000009000007945 */ /* 0x000fe60003800200 */
[----:B------:R-:W-:-:S04]  /*0780*/  ISETP.GE.AND P0, PT, R7, UR8, PT ;  /* 0x0000000807007c0c */ /* 0x000fc8000bf06270 */
[----:B------:R-:W-:-:S13]  /*0790*/  ISETP.LT.AND P0, PT, R5, UR4, !P0 ;  /* 0x0000000405007c0c */ /* 0x000fda000c701270 */
[----:B------:R-:W1:Y:S02]  /*07a0*/  @!P0 LDS R7, [R2] ;  /* 0x0000000002078984 */ /* 0x000e640000000800 */
[----:B-1----:R-:W-:Y:S01]  /*07b0*/  @!P0 FADD R7, RZ, R7 ;  /* 0x00000007ff078221 */ /* 0x002fe20000000000 */
[----:B------:R-:W-:Y:S06]  /*07c0*/  @!P0 BRA `(.L_x_38) ;  /* 0x00000000000c8947 */ /* 0x000fec0003800000 */
[----:B------:R-:W2:Y:S04]  /*07d0*/  LDG.E R7, desc[UR10][R8.64+0x80] ;  /* 0x0000800a08077981 */ /* 0x000ea8000c1e1900 */
[----:B------:R-:W2:Y:S02]  /*07e0*/  LDS R10, [R2] ;  /* 0x00000000020a7984 */ /* 0x000ea40000000800 */
[----:B--2---:R-:W-:-:S07]  /*07f0*/  FADD R7, R10, R7 ;  /* 0x000000070a077221 */ /* 0x004fce0000000000 */
.L_x_38:
[----:B------:R-:W-:Y:S05]  /*0800*/  BSYNC.RECONVERGENT B0 ;  /* 0x0000000000007941 */ /* 0x000fea0003800200 */
.L_x_37:
        /* <DEDUP_REMOVED lines=14> */
.L_x_40:
[----:B------:R-:W-:Y:S05]  /*08f0*/  BSYNC.RECONVERGENT B0 ;  /* 0x0000000000007941 */ /* 0x000fea0003800200 */
.L_x_39:
[----:B------:R1:W-:Y:S01]  /*0900*/  STS [R2], R5 ;  /* 0x0000000502007388 */ /* 0x0003e20000000800 */
[----:B------:R-:W-:Y:S06]  /*0910*/  BAR.SYNC.DEFER_BLOCKING 0x0 ;  /* 0x0000000000007b1d */ /* 0x000fec0000010000 */
.L_x_32:
[C---:B------:R-:W-:Y:S02]  /*0920*/  ISETP.NE.AND P0, PT, R6.reuse, UR5, PT ;  /* 0x0000000506007c0c */ /* 0x040fe4000bf05270 */
[----:B------:R-:W-:-:S11]  /*0930*/  IADD3 R6, PT, PT, R6, 0x1, RZ ;  /* 0x0000000106067810 */ /* 0x000fd60007ffe0ff */
[----:B------:R-:W-:Y:S05]  /*0940*/  @P0 BRA `(.L_x_41) ;  /* 0xfffffff800240947 */ /* 0x000fea000383ffff */
.L_x_31:
[----:B------:R-:W-:-:S13]  /*0950*/  LOP3.LUT P0, RZ, R0, R3, RZ, 0xfc, !PT ;  /* 0x0000000300ff7212 */ /* 0x000fda000780fcff */
[----:B------:R-:W-:Y:S05]  /*0960*/  @P0 EXIT ;  /* 0x000000000000094d */ /* 0x000fea0003800000 */
[----:B------:R-:W3:Y:S01]  /*0970*/  S2UR UR5, SR_CgaCtaId ;  /* 0x00000000000579c3 */ /* 0x000ee20000008800 */
[----:B------:R-:W-:-:S07]  /*0980*/  UMOV UR4, 0x400 ;  /* 0x0000040000047882 */ /* 0x000fce0000000000 */
[----:B012---:R-:W0:Y:S01]  /*0990*/  LDC.64 R2, c[0x0][0x388] ;  /* 0x0000e200ff027b82 */ /* 0x007e220000000a00 */
[----:B---3--:R-:W-:-:S09]  /*09a0*/  ULEA UR4, UR5, UR4, 0x18 ;  /* 0x0000000405047291 */ /* 0x008fd2000f8ec0ff */
[----:B------:R-:W1:Y:S04]  /*09b0*/  LDS.128 R12, [UR4] ;  /* 0x00000004ff0c7984 */ /* 0x000e680008000c00 */
[----:B------:R-:W2:Y:S04]  /*09c0*/  LDS.128 R16, [UR4+0x10] ;  /* 0x00001004ff107984 */ /* 0x000ea80008000c00 */
[----:B------:R-:W3:Y:S04]  /*09d0*/  LDS.128 R4, [UR4+0x20] ;  /* 0x00002004ff047984 */ /* 0x000ee80008000c00 */
[----:B------:R-:W4:Y:S01]  /*09e0*/  LDS.128 R8, [UR4+0x30] ;  /* 0x00003004ff087984 */ /* 0x000f220008000c00 */
[----:B-1----:R-:W-:-:S04]  /*09f0*/  FADD R12, RZ, R12 ;  /* 0x0000000cff0c7221 */ /* 0x002fc80000000000 */
[----:B------:R-:W-:-:S04]  /*0a00*/  FADD R13, R12, R13 ;  /* 0x0000000d0c0d7221 */ /* 0x000fc80000000000 */
[----:B------:R-:W-:-:S04]  /*0a10*/  FADD R14, R13, R14 ;  /* 0x0000000e0d0e7221 */ /* 0x000fc80000000000 */
[----:B------:R-:W-:-:S04]  /*0a20*/  FADD R15, R14, R15 ;  /* 0x0000000f0e0f7221 */ /* 0x000fc80000000000 */
[----:B--2---:R-:W-:Y:S02]  /*0a30*/  FADD R16, R15, R16 ;  /* 0x000000100f107221 */ /* 0x004fe40000000000 */
[----:B------:R-:W1:Y:S02]  /*0a40*/  LDS.128 R12, [UR4+0x40] ;  /* 0x00004004ff0c7984 */ /* 0x000e640008000c00 */
[----:B------:R-:W-:-:S04]  /*0a50*/  FADD R17, R16, R17 ;  /* 0x0000001110117221 */ /* 0x000fc80000000000 */
[----:B------:R-:W-:-:S04]  /*0a60*/  FADD R18, R17, R18 ;  /* 0x0000001211127221 */ /* 0x000fc80000000000 */
[----:B------:R-:W-:-:S04]  /*0a70*/  FADD R19, R18, R19 ;  /* 0x0000001312137221 */ /* 0x000fc80000000000 */
[----:B---3--:R-:W-:Y:S02]  /*0a80*/  FADD R4, R19, R4 ;  /* 0x0000000413047221 */ /* 0x008fe40000000000 */
[----:B------:R-:W2:Y:S02]  /*0a90*/  LDS.128 R16, [UR4+0x50] ;  /* 0x00005004ff107984 */ /* 0x000ea40008000c00 */
[----:B------:R-:W-:-:S04]  /*0aa0*/  FADD R5, R4, R5 ;  /* 0x0000000504057221 */ /* 0x000fc80000000000 */
[----:B------:R-:W-:-:S04]  /*0ab0*/  FADD R6, R5, R6 ;  /* 0x0000000605067221 */ /* 0x000fc80000000000 */
[----:B------:R-:W-:-:S04]  /*0ac0*/  FADD R7, R6, R7 ;  /* 0x0000000706077221 */ /* 0x000fc80000000000 */
[----:B----4-:R-:W-:Y:S02]  /*0ad0*/  FADD R8, R7, R8 ;  /* 0x0000000807087221 */ /* 0x010fe40000000000 */
[----:B------:R-:W3:Y:S02]  /*0ae0*/  LDS.128 R4, [UR4+0x60] ;  /* 0x00006004ff047984 */ /* 0x000ee40008000c00 */
[----:B------:R-:W-:-:S04]  /*0af0*/  FADD R9, R8, R9 ;  /* 0x0000000908097221 */ /* 0x000fc80000000000 */
[----:B------:R-:W-:-:S04]  /*0b00*/  FADD R10, R9, R10 ;  /* 0x0000000a090a7221 */ /* 0x000fc80000000000 */
[----:B------:R-:W-:-:S04]  /*0b10*/  FADD R11, R10, R11 ;  /* 0x0000000b0a0b7221 */ /* 0x000fc80000000000 */
[----:B-1----:R-:W-:Y:S02]  /*0b20*/  FADD R12, R11, R12 ;  /* 0x0000000c0b0c7221 */ /* 0x002fe40000000000 */
[----:B------:R-:W1:Y:S02]  /*0b30*/  LDS.128 R8, [UR4+0x70] ;  /* 0x00007004ff087984 */ /* 0x000e640008000c00 */
[----:B------:R-:W-:-:S04]  /*0b40*/  FADD R13, R12, R13 ;  /* 0x0000000d0c0d7221 */ /* 0x000fc80000000000 */
[----:B------:R-:W-:-:S04]  /*0b50*/  FADD R14, R13, R14 ;  /* 0x0000000e0d0e7221 */ /* 0x000fc80000000000 */
[----:B------:R-:W-:-:S04]  /*0b60*/  FADD R15, R14, R15 ;  /* 0x0000000f0e0f7221 */ /* 0x000fc80000000000 */
[----:B--2---:R-:W-:Y:S02]  /*0b70*/  FADD R16, R15, R16 ;  /* 0x000000100f107221 */ /* 0x004fe40000000000 */
[----:B------:R-:W2:Y:S02]  /*0b80*/  LDS.128 R12, [UR4+0x80] ;  /* 0x00008004ff0c7984 */ /* 0x000ea40008000c00 */
[----:B------:R-:W-:-:S04]  /*0b90*/  FADD R17, R16, R17 ;  /* 0x0000001110117221 */ /* 0x000fc80000000000 */
[----:B------:R-:W-:-:S04]  /*0ba0*/  FADD R18, R17, R18 ;  /* 0x0000001211127221 */ /* 0x000fc80000000000 */
[----:B------:R-:W-:-:S04]  /*0bb0*/  FADD R19, R18, R19 ;  /* 0x0000001312137221 */ /* 0x000fc80000000000 */
[----:B---3--:R-:W-:Y:S02]  /*0bc0*/  FADD R4, R19, R4 ;  /* 0x0000000413047221 */ /* 0x008fe40000000000 */
        /* <DEDUP_REMOVED lines=1234> */
[----:B-1----:R-:W-:-:S04]  /*58f0*/  FADD R16, R15, R16 ;  /* 0x000000100f107221 */ /* 0x002fc80000000000 */
[----:B------:R-:W-:-:S04]  /*5900*/  FADD R17, R16, R17 ;  /* 0x0000001110117221 */ /* 0x000fc80000000000 */
[----:B------:R-:W-:-:S04]  /*5910*/  FADD R18, R17, R18 ;  /* 0x0000001211127221 */ /* 0x000fc80000000000 */
[----:B------:R-:W-:-:S04]  /*5920*/  FADD R19, R18, R19 ;  /* 0x0000001312137221 */ /* 0x000fc80000000000 */
[----:B--2---:R-:W-:-:S04]  /*5930*/  FADD R4, R19, R4 ;  /* 0x0000000413047221 */ /* 0x004fc80000000000 */
[----:B------:R-:W-:-:S04]  /*5940*/  FADD R5, R4, R5 ;  /* 0x0000000504057221 */ /* 0x000fc80000000000 */
[----:B------:R-:W-:-:S04]  /*5950*/  FADD R6, R5, R6 ;  /* 0x0000000605067221 */ /* 0x000fc80000000000 */
[----:B------:R-:W-:-:S04]  /*5960*/  FADD R7, R6, R7 ;  /* 0x0000000706077221 */ /* 0x000fc80000000000 */
[----:B---3--:R-:W-:-:S04]  /*5970*/  FADD R8, R7, R8 ;  /* 0x0000000807087221 */ /* 0x008fc80000000000 */
[----:B------:R-:W-:-:S04]  /*5980*/  FADD R9, R8, R9 ;  /* 0x0000000908097221 */ /* 0x000fc80000000000 */
[----:B------:R-:W-:-:S04]  /*5990*/  FADD R10, R9, R10 ;  /* 0x0000000a090a7221 */ /* 0x000fc80000000000 */
[----:B------:R-:W-:-:S05]  /*59a0*/  FADD R11, R10, R11 ;  /* 0x0000000b0a0b7221 */ /* 0x000fca0000000000 */
[----:B0-----:R-:W-:Y:S01]  /*59b0*/  STG.E desc[UR10][R2.64], R11 ;  /* 0x0000000b02007986 */ /* 0x001fe2000c10190a */
[----:B------:R-:W-:Y:S05]  /*59c0*/  EXIT ;  /* 0x000000000000794d */ /* 0x000fea0003800000 */
.L_x_42:
        /* <DEDUP_REMOVED lines=11> */
.L_x_128:


//--------------------- .text.matrixSigmoid       --------------------------
	.section	.text.matrixSigmoid,"ax",@progbits
	.align	128
        .global         matrixSigmoid
        .type           matrixSigmoid,@function
        .size           matrixSigmoid,(.L_x_113 - matrixSigmoid)
        .other          matrixSigmoid,@"STO_CUDA_ENTRY STV_DEFAULT"
matrixSigmoid:
.text.matrixSigmoid:
        /* <DEDUP_REMOVED lines=15> */
[----:B------:R-:W-:-:S04]  /*00f0*/  IMAD R3, R3, UR7, R0 ;  /* 0x0000000703037c24 */ /* 0x000fc8000f8e0200 */
[----:B0-----:R-:W-:-:S06]  /*0100*/  IMAD.WIDE R4, R3, 0x4, R4 ;  /* 0x0000000403047825 */ /* 0x001fcc00078e0204 */
[----:B-1----:R-:W2:Y:S01]  /*0110*/  LDG.E R4, desc[UR4][R4.64] ;  /* 0x0000000404047981 */ /* 0x002ea2000c1e1900 */
[----:B------:R-:W-:Y:S01]  /*0120*/  IMAD.MOV.U32 R7, RZ, RZ, 0x3bbb989d ;  /* 0x3bbb989dff077424 */ /* 0x000fe200078e00ff */
[----:B------:R-:W-:Y:S01]  /*0130*/  BSSY.RECONVERGENT B0, `(.L_x_43) ;  /* 0x0000015000007945 */ /* 0x000fe20003800200 */
[----:B------:R-:W-:Y:S02]  /*0140*/  IMAD.MOV.U32 R9, RZ, RZ, 0x437c0000 ;  /* 0x437c0000ff097424 */ /* 0x000fe400078e00ff */
[----:B--2---:R-:W-:-:S04]  /*0150*/  FFMA.SAT R0, R4, -R7, 0.5 ;  /* 0x3f00000004007423 */ /* 0x004fc80000002807 */
[----:B------:R-:W-:-:S04]  /*0160*/  FFMA.RM R0, R0, R9, 12582913 ;  /* 0x4b40000100007423 */ /* 0x000fc80000004009 */
[C---:B------:R-:W-:Y:S01]  /*0170*/  FADD R7, R0.reuse, -12583039 ;  /* 0xcb40007f00077421 */ /* 0x040fe20000000000 */
[----:B------:R-:W-:-:S03]  /*0180*/  SHF.L.U32 R0, R0, 0x17, RZ ;  /* 0x0000001700007819 */ /* 0x000fc600000006ff */
[----:B------:R-:W-:-:S04]  /*0190*/  FFMA R7, R4, -1.4426950216293334961, -R7 ;  /* 0xbfb8aa3b04077823 */ /* 0x000fc80000000807 */
[----:B------:R-:W-:-:S06]  /*01a0*/  FFMA R7, R4, -1.925963033500011079e-08, R7 ;  /* 0xb2a5706004077823 */ /* 0x000fcc0000000007 */
[----:B------:R-:W0:Y:S02]  /*01b0*/  MUFU.EX2 R7, R7 ;  /* 0x0000000700077308 */ /* 0x000e240000000800 */
[----:B0-----:R-:W-:-:S04]  /*01c0*/  FFMA R0, R0, R7, 1 ;  /* 0x3f80000000007423 */ /* 0x001fc80000000007 */
[----:B------:R-:W-:-:S05]  /*01d0*/  VIADD R2, R0, 0x1800000 ;  /* 0x0180000000027836 */ /* 0x000fca0000000000 */
[----:B------:R-:W-:-:S04]  /*01e0*/  LOP3.LUT R2, R2, 0x7f800000, RZ, 0xc0, !PT ;  /* 0x7f80000002027812 */ /* 0x000fc800078ec0ff */
[----:B------:R-:W-:-:S13]  /*01f0*/  ISETP.GT.U32.AND P0, PT, R2, 0x1ffffff, PT ;  /* 0x01ffffff0200780c */ /* 0x000fda0003f04070 */
[----:B------:R-:W-:Y:S05]  /*0200*/  @P0 BRA `(.L_x_44) ;  /* 0x00000000000c0947 */ /* 0x000fea0003800000 */
[----:B------:R-:W-:-:S07]  /*0210*/  MOV R4, 0x230 ;  /* 0x0000023000047802 */ /* 0x000fce0000000f00 */
[----:B------:R-:W-:Y:S05]  /*0220*/  CALL.REL.NOINC `($__internal_0_$__cuda_sm20_rcp_rn_f32_slowpath) ;  /* 0x0000000000287944 */ /* 0x000fea0003c00000 */
[----:B------:R-:W-:Y:S05]  /*0230*/  BRA `(.L_x_45) ;  /* 0x0000000000107947 */ /* 0x000fea0003800000 */
.L_x_44:
[----:B------:R-:W0:Y:S02]  /*0240*/  MUFU.RCP R7, R0 ;  /* 0x0000000000077308 */ /* 0x000e240000001000 */
[----:B0-----:R-:W-:-:S04]  /*0250*/  FFMA R2, R0, R7, -1 ;  /* 0xbf80000000027423 */ /* 0x001fc80000000007 */
[----:B------:R-:W-:-:S04]  /*0260*/  FADD.FTZ R2, -R2, -RZ ;  /* 0x800000ff02027221 */ /* 0x000fc80000010100 */
[----:B------:R-:W-:-:S07]  /*0270*/  FFMA R7, R7, R2, R7 ;  /* 0x0000000207077223 */ /* 0x000fce0000000007 */
.L_x_45:
[----:B------:R-:W-:Y:S05]  /*0280*/  BSYNC.RECONVERGENT B0 ;  /* 0x0000000000007941 */ /* 0x000fea0003800200 */
.L_x_43:
[----:B------:R-:W0:Y:S02]  /*0290*/  LDC.64 R4, c[0x0][0x388] ;  /* 0x0000e200ff047b82 */ /* 0x000e240000000a00 */
[----:B0-----:R-:W-:-:S05]  /*02a0*/  IMAD.WIDE R2, R3, 0x4, R4 ;  /* 0x0000000403027825 */ /* 0x001fca00078e0204 */
[----:B------:R-:W-:Y:S01]  /*02b0*/  STG.E desc[UR4][R2.64], R7 ;  /* 0x0000000702007986 */ /* 0x000fe2000c101904 */
[----:B------:R-:W-:Y:S05]  /*02c0*/  EXIT ;  /* 0x000000000000794d */ /* 0x000fea0003800000 */
        .weak           $__internal_0_$__cuda_sm20_rcp_rn_f32_slowpath
        .type           $__internal_0_$__cuda_sm20_rcp_rn_f32_slowpath,@function
        .size           $__internal_0_$__cuda_sm20_rcp_rn_f32_slowpath,(.L_x_113 - $__internal_0_$__cuda_sm20_rcp_rn_f32_slowpath)
$__internal_0_$__cuda_sm20_rcp_rn_f32_slowpath:
[----:B------:R-:W-:Y:S01]  /*02d0*/  SHF.L.U32 R2, R0, 0x1, RZ ;  /* 0x0000000100027819 */ /* 0x000fe200000006ff */
[----:B------:R-:W-:Y:S03]  /*02e0*/  BSSY.RECONVERGENT B1, `(.L_x_46) ;  /* 0x0000030000017945 */ /* 0x000fe60003800200 */
[----:B------:R-:W-:-:S04]  /*02f0*/  SHF.R.U32.HI R2, RZ, 0x18, R2 ;  /* 0x00000018ff027819 */ /* 0x000fc80000011602 */
[----:B------:R-:W-:-:S13]  /*0300*/  ISETP.NE.U32.AND P0, PT, R2, RZ, PT ;  /* 0x000000ff0200720c */ /* 0x000fda0003f05070 */
[----:B------:R-:W-:Y:S05]  /*0310*/  @P0 BRA `(.L_x_47) ;  /* 0x0000000000280947 */ /* 0x000fea0003800000 */
[----:B------:R-:W-:-:S05]  /*0320*/  IMAD.SHL.U32 R2, R0, 0x2, RZ ;  /* 0x0000000200027824 */ /* 0x000fca00078e00ff */
[----:B------:R-:W-:-:S13]  /*0330*/  ISETP.NE.AND P0, PT, R2, RZ, PT ;  /* 0x000000ff0200720c */ /* 0x000fda0003f05270 */
[----:B------:R-:W-:Y:S01]  /*0340*/  @P0 FFMA R6, R0, 1.84467440737095516160e+19, RZ ;  /* 0x5f80000000060823 */ /* 0x000fe200000000ff */
[----:B------:R-:W-:Y:S08]  /*0350*/  @!P0 MUFU.RCP R5, R0 ;  /* 0x0000000000058308 */ /* 0x000ff00000001000 */
[----:B------:R-:W0:Y:S02]  /*0360*/  @P0 MUFU.RCP R7, R6 ;  /* 0x0000000600070308 */ /* 0x000e240000001000 */
[----:B0-----:R-:W-:-:S04]  /*0370*/  @P0 FFMA R2, R6, R7, -1 ;  /* 0xbf80000006020423 */ /* 0x001fc80000000007 */
[----:B------:R-:W-:-:S04]  /*0380*/  @P0 FADD.FTZ R2, -R2, -RZ ;  /* 0x800000ff02020221 */ /* 0x000fc80000010100 */
[----:B------:R-:W-:-:S04]  /*0390*/  @P0 FFMA R2, R7, R2, R7 ;  /* 0x0000000207020223 */ /* 0x000fc80000000007 */
[----:B------:R-:W-:Y:S01]  /*03a0*/  @P0 FFMA R5, R2, 1.84467440737095516160e+19, RZ ;  /* 0x5f80000002050823 */ /* 0x000fe200000000ff */
[----:B------:R-:W-:Y:S06]  /*03b0*/  BRA `(.L_x_48) ;  /* 0x0000000000887947 */ /* 0x000fec0003800000 */
.L_x_47:
[----:B------:R-:W-:-:S04]  /*03c0*/  IADD3 R5, PT, PT, R2, -0xfd, RZ ;  /* 0xffffff0302057810 */ /* 0x000fc80007ffe0ff */
[----:B------:R-:W-:-:S13]  /*03d0*/  ISETP.GT.U32.AND P0, PT, R5, 0x1, PT ;  /* 0x000000010500780c */ /* 0x000fda0003f04070 */
[----:B------:R-:W-:Y:S05]  /*03e0*/  @P0 BRA `(.L_x_49) ;  /* 0x0000000000780947 */ /* 0x000fea0003800000 */
[----:B------:R-:W-:Y:S01]  /*03f0*/  LOP3.LUT R6, R0, 0x7fffff, RZ, 0xc0, !PT ;  /* 0x007fffff00067812 */ /* 0x000fe200078ec0ff */
[----:B------:R-:W-:-:S03]  /*0400*/  IMAD.MOV.U32 R10, RZ, RZ, 0x3 ;  /* 0x00000003ff0a7424 */ /* 0x000fc600078e00ff */
[----:B------:R-:W-:Y:S02]  /*0410*/  LOP3.LUT R6, R6, 0x3f800000, RZ, 0xfc, !PT ;  /* 0x3f80000006067812 */ /* 0x000fe400078efcff */
[----:B------:R-:W-:Y:S02]  /*0420*/  SHF.L.U32 R11, R10, R5, RZ ;  /* 0x000000050a0b7219 */ /* 0x000fe400000006ff */
[----:B------:R-:W0:Y:S02]  /*0430*/  MUFU.RCP R7, R6 ;  /* 0x0000000600077308 */ /* 0x000e240000001000 */
[----:B0-----:R-:W-:-:S04]  /*0440*/  FFMA R8, R6, R7, -1 ;  /* 0xbf80000006087423 */ /* 0x001fc80000000007 */
[----:B------:R-:W-:-:S04]  /*0450*/  FADD.FTZ R8, -R8, -RZ ;  /* 0x800000ff08087221 */ /* 0x000fc80000010100 */
[CCC-:B------:R-:W-:Y:S01]  /*0460*/  FFMA.RM R9, R7.reuse, R8.reuse, R7.reuse ;  /* 0x0000000807097223 */ /* 0x1c0fe20000004007 */
[----:B------:R-:W-:-:S04]  /*0470*/  FFMA.RP R8, R7, R8, R7 ;  /* 0x0000000807087223 */ /* 0x000fc80000008007 */
[C---:B------:R-:W-:Y:S02]  /*0480*/  LOP3.LUT R7, R9.reuse, 0x7fffff, RZ, 0xc0, !PT ;  /* 0x007fffff09077812 */ /* 0x040fe400078ec0ff */
[----:B------:R-:W-:Y:S02]  /*0490*/  FSETP.NEU.FTZ.AND P0, PT, R9, R8, PT ;  /* 0x000000080900720b */ /* 0x000fe40003f1d000 */
[----:B------:R-:W-:Y:S02]  /*04a0*/  LOP3.LUT R8, R7, 0x800000, RZ, 0xfc, !PT ;  /* 0x0080000007087812 */ /* 0x000fe400078efcff */
[----:B------:R-:W-:Y:S02]  /*04b0*/  SEL R7, RZ, 0xffffffff, !P0 ;  /* 0xffffffffff077807 */ /* 0x000fe40004000000 */
[----:B------:R-:W-:Y:S02]  /*04c0*/  LOP3.LUT R6, R11, R8, RZ, 0xc0, !PT ;  /* 0x000000080b067212 */ /* 0x000fe400078ec0ff */
[----:B------:R-:W-:-:S02]  /*04d0*/  IADD3 R7, PT, PT, -R7, RZ, RZ ;  /* 0x000000ff07077210 */ /* 0x000fc40007ffe1ff */
[-C--:B------:R-:W-:Y:S02]  /*04e0*/  SHF.R.U32.HI R6, RZ, R5.reuse, R6 ;  /* 0x00000005ff067219 */ /* 0x080fe40000011606 */
[----:B------:R-:W-:Y:S02]  /*04f0*/  LOP3.LUT P1, RZ, R7, R5, R8, 0xf8, !PT ;  /* 0x0000000507ff7212 */ /* 0x000fe4000782f808 */
[C---:B------:R-:W-:Y:S02]  /*0500*/  LOP3.LUT P0, RZ, R6.reuse, 0x1, RZ, 0xc0, !PT ;  /* 0x0000000106ff7812 */ /* 0x040fe4000780c0ff */
[----:B------:R-:W-:-:S04]  /*0510*/  LOP3.LUT P2, RZ, R6, 0x2, RZ, 0xc0, !PT ;  /* 0x0000000206ff7812 */ /* 0x000fc8000784c0ff */
[----:B------:R-:W-:Y:S02]  /*0520*/  PLOP3.LUT P0, PT, P0, P1, P2, 0xe0, 0x0 ;  /* 0x000000000000781c */ /* 0x000fe40000703c20 */
[----:B------:R-:W-:Y:S02]  /*0530*/  LOP3.LUT P1, RZ, R0, 0x7fffff, RZ, 0xc0, !PT ;  /* 0x007fffff00ff7812 */ /* 0x000fe4000782c0ff */
[----:B------:R-:W-:-:S05]  /*0540*/  SEL R5, RZ, 0x1, !P0 ;  /* 0x00000001ff057807 */ /* 0x000fca0004000000 */
[----:B------:R-:W-:-:S05]  /*0550*/  IMAD.MOV R5, RZ, RZ, -R5 ;  /* 0x000000ffff057224 */ /* 0x000fca00078e0a05 */
[----:B------:R-:W-:Y:S02]  /*0560*/  ISETP.GE.AND P0, PT, R5, RZ, PT ;  /* 0x000000ff0500720c */ /* 0x000fe40003f06270 */
[----:B------:R-:W-:-:S04]  /*0570*/  IADD3 R5, PT, PT, R2, -0xfc, RZ ;  /* 0xffffff0402057810 */ /* 0x000fc80007ffe0ff */
[----:B------:R-:W-:-:S07]  /*0580*/  SHF.R.U32.HI R5, RZ, R5, R8 ;  /* 0x00000005ff057219 */ /* 0x000fce0000011608 */
[----:B------:R-:W-:-:S05]  /*0590*/  @!P0 VIADD R5, R5, 0x1 ;  /* 0x0000000105058836 */ /* 0x000fca0000000000 */
[----:B------:R-:W-:-:S04]  /*05a0*/  @!P1 SHF.L.U32 R5, R5, 0x1, RZ ;  /* 0x0000000105059819 */ /* 0x000fc800000006ff */
[----:B------:R-:W-:Y:S01]  /*05b0*/  LOP3.LUT R5, R5, 0x80000000, R0, 0xf8, !PT ;  /* 0x8000000005057812 */ /* 0x000fe200078ef800 */
[----:B------:R-:W-:Y:S06]  /*05c0*/  BRA `(.L_x_48) ;  /* 0x0000000000047947 */ /* 0x000fec0003800000 */
.L_x_49:
[----:B------:R0:W1:Y:S02]  /*05d0*/  MUFU.RCP R5, R0 ;  /* 0x0000000000057308 */ /* 0x0000640000001000 */
.L_x_48:
[----:B------:R-:W-:Y:S05]  /*05e0*/  BSYNC.RECONVERGENT B1 ;  /* 0x0000000000017941 */ /* 0x000fea0003800200 */
.L_x_46:
[----:B-1----:R-:W-:Y:S02]  /*05f0*/  IMAD.MOV.U32 R7, RZ, RZ, R5 ;  /* 0x000000ffff077224 */ /* 0x002fe400078e0005 */
[----:B------:R-:W-:-:S04]  /*0600*/  HFMA2 R5, -RZ, RZ, 0, 0 ;  /* 0x00000000ff057431 */ /* 0x000fc800000001ff */
[----:B0-----:R-:W-:Y:S05]  /*0610*/  RET.REL.NODEC R4 `(matrixSigmoid) ;  /* 0xfffffff804787950 */ /* 0x001fea0003c3ffff */
.L_x_50:
        /* <DEDUP_REMOVED lines=14> */
.L_x_113:


//--------------------- .text.matrixExp           --------------------------
	.section	.text.matrixExp,"ax",@progbits
	.align	128
        .global         matrixExp
        .type           matrixExp,@function
        .size           matrixExp,(.L_x_130 - matrixExp)
        .other          matrixExp,@"STO_CUDA_ENTRY STV_DEFAULT"
matrixExp:
.text.matrixExp:
        /* <DEDUP_REMOVED lines=18> */
[----:B------:R-:W-:Y:S01]  /*0120*/  HFMA2 R5, -RZ, RZ, 0.96630859375, -0.0022525787353515625 ;  /* 0x3bbb989dff057431 */ /* 0x000fe200000001ff */
[----:B------:R-:W-:-:S04]  /*0130*/  MOV R9, 0x437c0000 ;  /* 0x437c000000097802 */ /* 0x000fc80000000f00 */
[----:B--2---:R-:W-:Y:S02]  /*0140*/  FFMA.SAT R0, R2, R5, 0.5 ;  /* 0x3f00000002007423 */ /* 0x004fe40000002005 */
[----:B------:R-:W0:Y:S02]  /*0150*/  LDC.64 R4, c[0x0][0x388] ;  /* 0x0000e200ff047b82 */ /* 0x000e240000000a00 */
[----:B------:R-:W-:-:S04]  /*0160*/  FFMA.RM R0, R0, R9, 12582913 ;  /* 0x4b40000100007423 */ /* 0x000fc80000004009 */
[C---:B------:R-:W-:Y:S01]  /*0170*/  FADD R9, R0.reuse, -12583039 ;  /* 0xcb40007f00097421 */ /* 0x040fe20000000000 */
[----:B------:R-:W-:-:S03]  /*0180*/  SHF.L.U32 R0, R0, 0x17, RZ ;  /* 0x0000001700007819 */ /* 0x000fc600000006ff */
[----:B------:R-:W-:-:S04]  /*0190*/  FFMA R9, R2, 1.4426950216293334961, -R9 ;  /* 0x3fb8aa3b02097823 */ /* 0x000fc80000000809 */
[----:B------:R-:W-:-:S06]  /*01a0*/  FFMA R9, R2, 1.925963033500011079e-08, R9 ;  /* 0x32a5706002097823 */ /* 0x000fcc0000000009 */
[----:B------:R-:W1:Y:S01]  /*01b0*/  MUFU.EX2 R9, R9 ;  /* 0x0000000900097308 */ /* 0x000e620000000800 */
[----:B0-----:R-:W-:-:S04]  /*01c0*/  IMAD.WIDE R2, R7, 0x4, R4 ;  /* 0x0000000407027825 */ /* 0x001fc800078e0204 */
[----:B-1----:R-:W-:-:S05]  /*01d0*/  FMUL R5, R0, R9 ;  /* 0x0000000900057220 */ /* 0x002fca0000400000 */
[----:B------:R-:W-:Y:S01]  /*01e0*/  STG.E desc[UR4][R2.64], R5 ;  /* 0x0000000502007986 */ /* 0x000fe2000c101904 */
[----:B------:R-:W-:Y:S05]  /*01f0*/  EXIT ;  /* 0x000000000000794d */ /* 0x000fea0003800000 */
.L_x_51:
        /* <DEDUP_REMOVED lines=16> */
.L_x_130:


//--------------------- .text.matrixPow           --------------------------
	.section	.text.matrixPow,"ax",@progbits
	.align	128
        .global         matrixPow
        .type           matrixPow,@function
        .size           matrixPow,(.L_x_131 - matrixPow)
        .other          matrixPow,@"STO_CUDA_ENTRY STV_DEFAULT"
matrixPow:
.text.matrixPow:
        /* <DEDUP_REMOVED lines=18> */
[----:B------:R-:W-:Y:S01]  /*0120*/  HFMA2 R9, -RZ, RZ, 0.771484375, 0.21533203125 ;  /* 0x3a2c32e4ff097431 */ /* 0x000fe200000001ff */
[----:B------:R-:W-:Y:S01]  /*0130*/  BSSY.RECONVERGENT B0, `(.L_x_52) ;  /* 0x000005a000007945 */ /* 0x000fe20003800200 */
[C---:B--2---:R-:W-:Y:S01]  /*0140*/  FMUL R5, |R2|.reuse, 16777216 ;  /* 0x4b80000002057820 */ /* 0x044fe20000400200 */
[----:B------:R-:W-:-:S04]  /*0150*/  FSETP.GEU.AND P0, PT, |R2|, 1.175494350822287508e-38, PT ;  /* 0x008000000200780b */ /* 0x000fc80003f0e200 */
[----:B------:R-:W-:Y:S02]  /*0160*/  FSEL R5, R5, |R2|, !P0 ;  /* 0x4000000205057208 */ /* 0x000fe40004000000 */
[----:B------:R-:W-:Y:S02]  /*0170*/  FSEL R3, RZ, -24, P0 ;  /* 0xc1c00000ff037808 */ /* 0x000fe40000000000 */
[----:B------:R-:W-:-:S04]  /*0180*/  IADD3 R4, PT, PT, R5, -0x3f3504f3, RZ ;  /* 0xc0cafb0d05047810 */ /* 0x000fc80007ffe0ff */
[----:B------:R-:W-:-:S04]  /*0190*/  LOP3.LUT R4, R4, 0xff800000, RZ, 0xc0, !PT ;  /* 0xff80000004047812 */ /* 0x000fc800078ec0ff */
[-C--:B------:R-:W-:Y:S02]  /*01a0*/  IADD3 R5, PT, PT, R5, -R4.reuse, RZ ;  /* 0x8000000405057210 */ /* 0x080fe40007ffe0ff */
[----:B------:R-:W-:-:S03]  /*01b0*/  I2FP.F32.S32 R4, R4 ;  /* 0x0000000400047245 */ /* 0x000fc60000201400 */
[C---:B------:R-:W-:Y:S01]  /*01c0*/  FADD R6, R5.reuse, 1 ;  /* 0x3f80000005067421 */ /* 0x040fe20000000000 */
[----:B------:R-:W-:Y:S01]  /*01d0*/  FADD R5, R5, -1 ;  /* 0xbf80000005057421 */ /* 0x000fe20000000000 */
[----:B------:R-:W-:-:S03]  /*01e0*/  FFMA R3, R4, 1.1920928955078125e-07, R3 ;  /* 0x3400000004037823 */ /* 0x000fc60000000003 */
[----:B------:R-:W-:Y:S01]  /*01f0*/  FADD R7, R5, R5 ;  /* 0x0000000505077221 */ /* 0x000fe20000000000 */
[----:B------:R-:W0:Y:S03]  /*0200*/  MUFU.RCP R6, R6 ;  /* 0x0000000600067308 */ /* 0x000e260000001000 */
[----:B0-----:R-:W-:-:S04]  /*0210*/  FMUL R8, R6, R7 ;  /* 0x0000000706087220 */ /* 0x001fc80000400000 */
[----:B------:R-:W-:Y:S01]  /*0220*/  FADD R7, R5, -R8 ;  /* 0x8000000805077221 */ /* 0x000fe20000000000 */
[CC--:B------:R-:W-:Y:S01]  /*0230*/  FMUL R4, R8.reuse, R8.reuse ;  /* 0x0000000808047220 */ /* 0x0c0fe20000400000 */
[----:B------:R-:W-:Y:S02]  /*0240*/  FFMA R12, R8, 1.4426950216293334961, R3 ;  /* 0x3fb8aa3b080c7823 */ /* 0x000fe40000000003 */
[----:B------:R-:W-:Y:S01]  /*0250*/  FADD R10, R7, R7 ;  /* 0x00000007070a7221 */ /* 0x000fe20000000000 */
[C---:B------:R-:W-:Y:S01]  /*0260*/  FFMA R7, R4.reuse, R9, 0.0032181653659790754318 ;  /* 0x3b52e7db04077423 */ /* 0x040fe20000000009 */
[----:B------:R-:W-:Y:S02]  /*0270*/  FADD R9, R3, -R12 ;  /* 0x8000000c03097221 */ /* 0x000fe40000000000 */
[----:B------:R-:W-:Y:S01]  /*0280*/  FFMA R5, R5, -R8, R10 ;  /* 0x8000000805057223 */ /* 0x000fe2000000000a */
[----:B------:R-:W-:Y:S01]  /*0290*/  FFMA R7, R4, R7, 0.018033718690276145935 ;  /* 0x3c93bb7304077423 */ /* 0x000fe20000000007 */
[----:B------:R-:W0:Y:S02]  /*02a0*/  LDC R3, c[0x0][0x388] ;  /* 0x0000e200ff037b82 */ /* 0x000e240000000800 */
[----:B------:R-:W-:Y:S01]  /*02b0*/  FMUL R5, R6, R5 ;  /* 0x0000000506057220 */ /* 0x000fe20000400000 */
[----:B------:R-:W-:Y:S01]  /*02c0*/  FFMA R6, R8, 1.4426950216293334961, R9 ;  /* 0x3fb8aa3b08067823 */ /* 0x000fe20000000009 */
[----:B------:R-:W-:-:S03]  /*02d0*/  FFMA R7, R4, R7, 0.12022458761930465698 ;  /* 0x3df6384f04077423 */ /* 0x000fc60000000007 */
[----:B------:R-:W-:Y:S01]  /*02e0*/  FFMA R9, R5, 1.4426950216293334961, R6 ;  /* 0x3fb8aa3b05097823 */ /* 0x000fe20000000006 */
[----:B------:R-:W-:-:S03]  /*02f0*/  FMUL R7, R4, R7 ;  /* 0x0000000704077220 */ /* 0x000fc60000400000 */
[----:B------:R-:W-:Y:S01]  /*0300*/  FFMA R4, R8, 1.9251366722983220825e-08, R9 ;  /* 0x32a55e3408047823 */ /* 0x000fe20000000009 */
[----:B------:R-:W-:Y:S01]  /*0310*/  FMUL R6, R7, 3 ;  /* 0x4040000007067820 */ /* 0x000fe20000400000 */
[----:B------:R-:W-:-:S03]  /*0320*/  MOV R9, 0x391fcb8e ;  /* 0x391fcb8e00097802 */ /* 0x000fc60000000f00 */
[----:B------:R-:W-:-:S04]  /*0330*/  FFMA R4, R5, R6, R4 ;  /* 0x0000000605047223 */ /* 0x000fc80000000004 */
[----:B------:R-:W-:-:S04]  /*0340*/  FFMA R7, R8, R7, R4 ;  /* 0x0000000708077223 */ /* 0x000fc80000000004 */
[----:B------:R-:W-:-:S04]  /*0350*/  FADD R4, R12, R7 ;  /* 0x000000070c047221 */ /* 0x000fc80000000000 */
[----:B0-----:R-:W-:Y:S01]  /*0360*/  FMUL R5, R4, R3 ;  /* 0x0000000304057220 */ /* 0x001fe20000400000 */
[----:B------:R-:W-:-:S03]  /*0370*/  FADD R12, -R12, R4 ;  /* 0x000000040c0c7221 */ /* 0x000fc60000000100 */
[----:B------:R-:W0:Y:S01]  /*0380*/  FRND R6, R5 ;  /* 0x0000000500067307 */ /* 0x000e220000201000 */
[----:B------:R-:W-:Y:S01]  /*0390*/  FADD R12, R7, -R12 ;  /* 0x8000000c070c7221 */ /* 0x000fe20000000000 */
[-C--:B------:R-:W-:Y:S01]  /*03a0*/  FFMA R7, R4, R3.reuse, -R5 ;  /* 0x0000000304077223 */ /* 0x080fe20000000805 */
[C---:B------:R-:W-:Y:S02]  /*03b0*/  FSETP.GT.AND P1, PT, |R5|.reuse, 152, PT ;  /* 0x431800000500780b */ /* 0x040fe40003f24200 */
[C---:B------:R-:W-:Y:S01]  /*03c0*/  FSETP.GEU.AND P2, PT, R5.reuse, RZ, PT ;  /* 0x000000ff0500720b */ /* 0x040fe20003f4e000 */
[----:B------:R-:W-:Y:S02]  /*03d0*/  FFMA R7, R12, R3, R7 ;  /* 0x000000030c077223 */ /* 0x000fe40000000007 */
[----:B------:R1:W2:Y:S01]  /*03e0*/  F2I.NTZ R8, R5 ;  /* 0x0000000500087305 */ /* 0x0002a20000203100 */
[----:B0-----:R-:W-:Y:S01]  /*03f0*/  FADD R4, R5, -R6 ;  /* 0x8000000605047221 */ /* 0x001fe20000000000 */
[----:B------:R-:W-:Y:S01]  /*0400*/  FSETP.GT.AND P0, PT, R6, RZ, PT ;  /* 0x000000ff0600720b */ /* 0x000fe20003f04000 */
[----:B-1----:R-:W-:-:S02]  /*0410*/  HFMA2 R5, -RZ, RZ, 1.875, 0 ;  /* 0x3f800000ff057431 */ /* 0x002fc400000001ff */
[----:B------:R-:W-:-:S04]  /*0420*/  FADD R4, R7, R4 ;  /* 0x0000000407047221 */ /* 0x000fc80000000000 */
[----:B------:R-:W-:Y:S01]  /*0430*/  FFMA R7, R4, R9, 0.0013391353422775864601 ;  /* 0x3aaf85ed04077423 */ /* 0x000fe20000000009 */
[----:B------:R-:W-:Y:S02]  /*0440*/  SEL R9, RZ, 0x83000000, P0 ;  /* 0x83000000ff097807 */ /* 0x000fe40000000000 */
[----:B------:R-:W-:Y:S01]  /*0450*/  FSETP.NEU.AND P0, PT, R2, 1, PT ;  /* 0x3f8000000200780b */ /* 0x000fe20003f0d000 */
[C---:B------:R-:W-:Y:S01]  /*0460*/  FFMA R7, R4.reuse, R7, 0.0096188392490148544312 ;  /* 0x3c1d985604077423 */ /* 0x040fe20000000007 */
[----:B------:R-:W-:Y:S02]  /*0470*/  IADD3 R6, PT, PT, R9, 0x7f000000, RZ ;  /* 0x7f00000009067810 */ /* 0x000fe40007ffe0ff */
[----:B------:R-:W-:Y:S01]  /*0480*/  FSETP.EQ.OR P0, PT, R3, RZ, !P0 ;  /* 0x000000ff0300720b */ /* 0x000fe20004702400 */
[----:B------:R-:W-:Y:S01]  /*0490*/  FFMA R7, R4, R7, 0.055503588169813156128 ;  /* 0x3d6357bb04077423 */ /* 0x000fe20000000007 */
[----:B--2---:R-:W-:-:S03]  /*04a0*/  LEA R9, R8, -R9, 0x17 ;  /* 0x8000000908097211 */ /* 0x004fc600078eb8ff */
[----:B------:R-:W-:-:S04]  /*04b0*/  FFMA R7, R4, R7, 0.24022644758224487305 ;  /* 0x3e75fdec04077423 */ /* 0x000fc80000000007 */
[----:B------:R-:W-:-:S04]  /*04c0*/  FFMA R7, R4, R7, 0.69314718246459960938 ;  /* 0x3f31721804077423 */ /* 0x000fc80000000007 */
[----:B------:R-:W-:-:S04]  /*04d0*/  FFMA R7, R4, R7, 1 ;  /* 0x3f80000004077423 */ /* 0x000fc80000000007 */
[----:B------:R-:W-:-:S04]  /*04e0*/  FMUL R6, R7, R6 ;  /* 0x0000000607067220 */ /* 0x000fc80000400000 */
[----:B------:R-:W-:Y:S01]  /*04f0*/  FMUL R6, R6, R9 ;  /* 0x0000000906067220 */ /* 0x000fe20000400000 */
[----:B------:R-:W-:Y:S01]  /*0500*/  @P1 FSEL R6, RZ, +INF , !P2 ;  /* 0x7f800000ff061808 */ /* 0x000fe20005000000 */
[----:B------:R-:W-:Y:S06]  /*0510*/  @P0 BRA `(.L_x_53) ;  /* 0x00000000006c0947 */ /* 0x000fec0003800000 */
[----:B------:R-:W-:-:S04]  /*0520*/  FSETP.NAN.AND P0, PT, |R3|, |R3|, PT ;  /* 0x400000030300720b */ /* 0x000fc80003f08200 */
[----:B------:R-:W-:-:S13]  /*0530*/  FSETP.NUM.AND P0, PT, |R2|, |R2|, !P0 ;  /* 0x400000020200720b */ /* 0x000fda0004707200 */
[----:B------:R-:W-:Y:S01]  /*0540*/  @!P0 FADD R5, R2, R3 ;  /* 0x0000000302058221 */ /* 0x000fe20000000000 */
[----:B------:R-:W-:Y:S06]  /*0550*/  @!P0 BRA `(.L_x_53) ;  /* 0x00000000005c8947 */ /* 0x000fec0003800000 */
[----:B------:R-:W-:Y:S01]  /*0560*/  FMUL R7, R3, 0.5 ;  /* 0x3f00000003077820 */ /* 0x000fe20000400000 */
[----:B------:R-:W-:-:S04]  /*0570*/  FSETP.NEU.AND P0, PT, |R2|, +INF , PT ;  /* 0x7f8000000200780b */ /* 0x000fc80003f0d200 */
[----:B------:R-:W-:Y:S01]  /*0580*/  FSETP.NEU.AND P0, PT, R2, RZ, P0 ;  /* 0x000000ff0200720b */ /* 0x000fe2000070d000 */
[----:B------:R-:W0:Y:S03]  /*0590*/  FRND.TRUNC R7, R7 ;  /* 0x0000000700077307 */ /* 0x000e26000020d000 */
[----:B------:R-:W-:Y:S01]  /*05a0*/  FSETP.GEU.OR P1, PT, R3, RZ, P0 ;  /* 0x000000ff0300720b */ /* 0x000fe2000072e400 */
[----:B0-----:R-:W-:-:S04]  /*05b0*/  FADD R4, R7, R7 ;  /* 0x0000000707047221 */ /* 0x001fc80000000000 */
[----:B------:R-:W-:-:S04]  /*05c0*/  FADD R8, -R4, R3 ;  /* 0x0000000304087221 */ /* 0x000fc80000000100 */
[----:B------:R-:W-:Y:S01]  /*05d0*/  @!P0 FADD R4, R2, R2 ;  /* 0x0000000202048221 */ /* 0x000fe20000000000 */
[----:B------:R-:W-:-:S04]  /*05e0*/  FSETP.NEU.AND P2, PT, |R8|, 1, !P0 ;  /* 0x3f8000000800780b */ /* 0x000fc8000474d200 */
[----:B------:R-:W-:-:S09]  /*05f0*/  @!P1 LOP3.LUT R4, R4, 0x7f800000, RZ, 0x3c, !PT ;  /* 0x7f80000004049812 */ /* 0x000fd200078e3cff */
[----:B------:R-:W-:-:S04]  /*0600*/  @P2 LOP3.LUT R4, R4, 0x7fffffff, RZ, 0xc0, !PT ;  /* 0x7fffffff04042812 */ /* 0x000fc800078ec0ff */
[----:B------:R-:W-:Y:S01]  /*0610*/  @!P0 MOV R5, R4 ;  /* 0x0000000400058202 */ /* 0x000fe20000000f00 */
[----:B------:R-:W-:Y:S06]  /*0620*/  @!P0 BRA `(.L_x_53) ;  /* 0x0000000000288947 */ /* 0x000fec0003800000 */
[----:B------:R-:W-:Y:S02]  /*0630*/  FSETP.NEU.AND P0, PT, |R3|, +INF , PT ;  /* 0x7f8000000300780b */ /* 0x000fe40003f0d200 */
[----:B------:R-:W-:-:S13]  /*0640*/  FSETP.EQ.AND P1, PT, R2, -1, PT ;  /* 0xbf8000000200780b */ /* 0x000fda0003f22000 */
[----:B------:R-:W-:Y:S05]  /*0650*/  @!P0 BRA P1, `(.L_x_53) ;  /* 0x00000000001c8947 */ /* 0x000fea0000800000 */
[----:B------:R-:W-:Y:S02]  /*0660*/  FSETP.GEU.AND P1, PT, R2, RZ, PT ;  /* 0x000000ff0200720b */ /* 0x000fe40003f2e000 */
[----:B------:R-:W-:-:S11]  /*0670*/  MOV R5, R6 ;  /* 0x0000000600057202 */ /* 0x000fd60000000f00 */
[----:B------:R-:W0:Y:S01]  /*0680*/  @!P1 FRND.FLOOR R2, R3 ;  /* 0x0000000300029307 */ /* 0x000e220000205000 */
[----:B------:R-:W-:Y:S02]  /*0690*/  @!P1 FSETP.NEU.AND P2, PT, |R8|, 1, PT ;  /* 0x3f8000000800980b */ /* 0x000fe40003f4d200 */
[----:B0-----:R-:W-:Y:S02]  /*06a0*/  @!P1 FSETP.NEU.AND P0, PT, R2, R3, PT ;  /* 0x000000030200920b */ /* 0x001fe40003f0d000 */
[----:B------:R-:W-:-:S04]  /*06b0*/  @!P1 FSEL R2, R6, -R6, P2 ;  /* 0x8000000606029208 */ /* 0x000fc80001000000 */
[----:B------:R-:W-:-:S07]  /*06c0*/  @!P1 FSEL R5, R2, +QNAN , !P0 ;  /* 0x7fffffff02059808 */ /* 0x000fce0004000000 */
.L_x_53:
[----:B------:R-:W-:Y:S05]  /*06d0*/  BSYNC.RECONVERGENT B0 ;  /* 0x0000000000007941 */ /* 0x000fea0003800200 */
.L_x_52:
[----:B------:R-:W0:Y:S02]  /*06e0*/  LDC.64 R2, c[0x0][0x390] ;  /* 0x0000e400ff027b82 */ /* 0x000e240000000a00 */
[----:B0-----:R-:W-:-:S05]  /*06f0*/  IMAD.WIDE R2, R0, 0x4, R2 ;  /* 0x0000000400027825 */ /* 0x001fca00078e0202 */
[----:B------:R-:W-:Y:S01]  /*0700*/  STG.E desc[UR4][R2.64], R5 ;  /* 0x0000000502007986 */ /* 0x000fe2000c101904 */
[----:B------:R-:W-:Y:S05]  /*0710*/  EXIT ;  /* 0x000000000000794d */ /* 0x000fea0003800000 */
.L_x_54:
        /* <DEDUP_REMOVED lines=14> */
.L_x_131:


//--------------------- .text.matrixPow2          --------------------------
	.section	.text.matrixPow2,"ax",@progbits
	.align	128
        .global         matrixPow2
        .type           matrixPow2,@function
        .size           matrixPow2,(.L_x_132 - matrixPow2)
        .other          matrixPow2,@"STO_CUDA_ENTRY STV_DEFAULT"
matrixPow2:
.text.matrixPow2:
        /* <DEDUP_REMOVED lines=17> */
[----:B0-----:R-:W-:-:S06]  /*0110*/  IMAD.WIDE R2, R7, 0x4, R2 ;  /* 0x0000000407027825 */ /* 0x001fcc00078e0202 */
[----:B-1----:R-:W3:Y:S01]  /*0120*/  LDG.E R2, desc[UR4][R2.64] ;  /* 0x0000000402027981 */ /* 0x002ee2000c1e1900 */
[----:B--2---:R-:W-:-:S04]  /*0130*/  IMAD.WIDE R4, R7, 0x4, R4 ;  /* 0x0000000407047825 */ /* 0x004fc800078e0204 */
[----:B---3--:R-:W-:-:S05]  /*0140*/  FMUL R7, R2, R2 ;  /* 0x0000000202077220 */ /* 0x008fca0000400000 */
[----:B------:R-:W-:Y:S01]  /*0150*/  STG.E desc[UR4][R4.64], R7 ;  /* 0x0000000704007986 */ /* 0x000fe2000c101904 */
[----:B------:R-:W-:Y:S05]  /*0160*/  EXIT ;  /* 0x000000000000794d */ /* 0x000fea0003800000 */
.L_x_55:
        /* <DEDUP_REMOVED lines=9> */
.L_x_132:


//--------------------- .text.matrixColumn        --------------------------
	.section	.text.matrixColumn,"ax",@progbits
	.align	128
        .global         matrixColumn
        .type           matrixColumn,@function
        .size           matrixColumn,(.L_x_133 - matrixColumn)
        .other          matrixColumn,@"STO_CUDA_ENTRY STV_DEFAULT"
matrixColumn:
.text.matrixColumn:
[----:B------:R-:W-:Y:S01]  /*0000*/  LDC R1, c[0x0][0x37c] ;  /* 0x0000df00ff017b82 */ /* 0x000fe20000000800 */
[----:B------:R-:W0:Y:S07]  /*0010*/  S2R R7, SR_TID.X ;  /* 0x0000000000077919 */ /* 0x000e2e0000002100 */
[----:B------:R-:W0:Y:S01]  /*0020*/  S2UR UR6, SR_CTAID.X ;  /* 0x00000000000679c3 */ /* 0x000e220000002500 */
[----:B------:R-:W1:Y:S01]  /*0030*/  LDCU UR7, c[0x0][0x398] ;  /* 0x00007300ff0777ac */ /* 0x000e620008000800 */
[----:B------:R-:W2:Y:S06]  /*0040*/  LDCU.64 UR4, c[0x0][0x358] ;  /* 0x00006b00ff0477ac */ /* 0x000eac0008000a00 */
[----:B------:R-:W0:Y:S08]  /*0050*/  LDC R0, c[0x0][0x360] ;  /* 0x0000d800ff007b82 */ /* 0x000e300000000800 */
[----:B------:R-:W1:Y:S08]  /*0060*/  LDC R4, c[0x0][0x390] ;  /* 0x0000e400ff047b82 */ /* 0x000e700000000800 */
[----:B------:R-:W3:Y:S01]  /*0070*/  LDC.64 R2, c[0x0][0x380] ;  /* 0x0000e000ff027b82 */ /* 0x000ee20000000a00 */
[----:B0-----:R-:W-:-:S04]  /*0080*/  IMAD R7, R0, UR6, R7 ;  /* 0x0000000600077c24 */ /* 0x001fc8000f8e0207 */
[----:B-1----:R-:W-:-:S04]  /*0090*/  IMAD R5, R7, UR7, R4 ;  /* 0x0000000707057c24 */ /* 0x002fc8000f8e0204 */
[----:B---3--:R-:W-:Y:S02]  /*00a0*/  IMAD.WIDE R2, R5, 0x4, R2 ;  /* 0x0000000405027825 */ /* 0x008fe400078e0202 */
[----:B------:R-:W0:Y:S04]  /*00b0*/  LDC.64 R4, c[0x0][0x388] ;  /* 0x0000e200ff047b82 */ /* 0x000e280000000a00 */
[----:B--2---:R-:W2:Y:S01]  /*00c0*/  LDG.E R3, desc[UR4][R2.64] ;  /* 0x0000000402037981 */ /* 0x004ea2000c1e1900 */
[----:B0-----:R-:W-:-:S05]  /*00d0*/  IMAD.WIDE R4, R7, 0x4, R4 ;  /* 0x0000000407047825 */ /* 0x001fca00078e0204 */
[----:B--2---:R-:W-:Y:S01]  /*00e0*/  STG.E desc[UR4][R4.64], R3 ;  /* 0x0000000304007986 */ /* 0x004fe2000c101904 */
[----:B------:R-:W-:Y:S05]  /*00f0*/  EXIT ;  /* 0x000000000000794d */ /* 0x000fea0003800000 */
.L_x_56:
        /* <DEDUP_REMOVED lines=16> */
.L_x_133:


//--------------------- .text.matrixRow           --------------------------
	.section	.text.matrixRow,"ax",@progbits
	.align	128
        .global         matrixRow
        .type           matrixRow,@function
        .size           matrixRow,(.L_x_134 - matrixRow)
        .other          matrixRow,@"STO_CUDA_ENTRY STV_DEFAULT"
matrixRow:
.text.matrixRow:
        /* <DEDUP_REMOVED lines=16> */
.L_x_57:
        /* <DEDUP_REMOVED lines=16> */
.L_x_134:


//--------------------- .text.matrixTranspose     --------------------------
	.section	.text.matrixTranspose,"ax",@progbits
	.align	128
        .global         matrixTranspose
        .type           matrixTranspose,@function
        .size           matrixTranspose,(.L_x_135 - matrixTranspose)
        .other          matrixTranspose,@"STO_CUDA_ENTRY STV_DEFAULT"
matrixTranspose:
.text.matrixTranspose:
[----:B------:R-:W-:Y:S01]  /*0000*/  LDC R1, c[0x0][0x37c] ;  /* 0x0000df00ff017b82 */ /* 0x000fe20000000800 */
[----:B------:R-:W0:Y:S07]  /*0010*/  S2R R6, SR_TID.Y ;  /* 0x0000000000067919 */ /* 0x000e2e0000002200 */
[----:B------:R-:W1:Y:S01]  /*0020*/  LDC.64 R2, c[0x0][0x390] ;  /* 0x0000e400ff027b82 */ /* 0x000e620000000a00 */
[----:B------:R-:W-:Y:S01]  /*0030*/  UMOV UR4, 0x400 ;  /* 0x0000040000047882 */ /* 0x000fe20000000000 */
[----:B------:R-:W2:Y:S01]  /*0040*/  LDCU.64 UR6, c[0x0][0x358] ;  /* 0x00006b00ff0677ac */ /* 0x000ea20008000a00 */
[----:B------:R-:W0:Y:S01]  /*0050*/  S2R R7, SR_CTAID.X ;  /* 0x0000000000077919 */ /* 0x000e220000002500 */
[----:B------:R-:W-:Y:S01]  /*0060*/  BSSY.RECONVERGENT B0, `(.L_x_58) ;  /* 0x0000043000007945 */ /* 0x000fe20003800200 */
[----:B------:R-:W3:Y:S03]  /*0070*/  S2R R5, SR_CTAID.Y ;  /* 0x0000000000057919 */ /* 0x000ee60000002600 */
[----:B------:R-:W4:Y:S01]  /*0080*/  S2UR UR5, SR_CgaCtaId ;  /* 0x00000000000579c3 */ /* 0x000f220000008800 */
[----:B------:R-:W5:Y:S01]  /*0090*/  S2R R8, SR_TID.X ;  /* 0x0000000000087919 */ /* 0x000f620000002100 */
[----:B----4-:R-:W-:Y:S01]  /*00a0*/  ULEA UR4, UR5, UR4, 0x18 ;  /* 0x0000000405047291 */ /* 0x010fe2000f8ec0ff */
[----:B0-----:R-:W-:Y:S01]  /*00b0*/  IMAD R11, R7, 0x20, R6 ;  /* 0x00000020070b7824 */ /* 0x001fe200078e0206 */
[----:B---3--:R-:W-:-:S04]  /*00c0*/  LEA R0, R5, R6, 0x5 ;  /* 0x0000000605007211 */ /* 0x008fc800078e28ff */
[----:B-1----:R-:W-:Y:S01]  /*00d0*/  ISETP.GE.AND P0, PT, R11, R2, PT ;  /* 0x000000020b00720c */ /* 0x002fe20003f06270 */
[--C-:B-----5:R-:W-:Y:S01]  /*00e0*/  IMAD R12, R5, 0x20, R8.reuse ;  /* 0x00000020050c7824 */ /* 0x120fe200078e0208 */
[----:B------:R-:W-:Y:S01]  /*00f0*/  LEA R9, R8, UR4, 0x2 ;  /* 0x0000000408097c11 */ /* 0x000fe2000f8e10ff */
[----:B------:R-:W-:-:S03]  /*0100*/  IMAD R7, R7, 0x20, R8 ;  /* 0x0000002007077824 */ /* 0x000fc600078e0208 */
[----:B------:R-:W-:-:S13]  /*0110*/  ISETP.GE.OR P0, PT, R12, R3, P0 ;  /* 0x000000030c00720c */ /* 0x000fda0000706670 */
[----:B--2---:R-:W-:Y:S05]  /*0120*/  @P0 BRA `(.L_x_59) ;  /* 0x0000000000d80947 */ /* 0x004fea0003800000 */
[----:B------:R-:W0:Y:S01]  /*0130*/  LDC.64 R4, c[0x0][0x380] ;  /* 0x0000e000ff047b82 */ /* 0x000e220000000a00 */
[----:B------:R-:W-:-:S04]  /*0140*/  IMAD R12, R11, R3, R12 ;  /* 0x000000030b0c7224 */ /* 0x000fc800078e020c */
[----:B0-----:R-:W-:-:S06]  /*0150*/  IMAD.WIDE.U32 R14, R12, 0x4, R4 ;  /* 0x000000040c0e7825 */ /* 0x001fcc00078e0004 */
[----:B------:R-:W2:Y:S01]  /*0160*/  LDG.E R15, desc[UR6][R14.64] ;  /* 0x000000060e0f7981 */ /* 0x000ea2000c1e1900 */
[----:B------:R-:W-:Y:S01]  /*0170*/  IMAD R10, R6, 0x84, R9 ;  /* 0x00000084060a7824 */ /* 0x000fe200078e0209 */
[----:B------:R-:W-:-:S04]  /*0180*/  IADD3 R13, PT, PT, R11, 0x4, RZ ;  /* 0x000000040b0d7810 */ /* 0x000fc80007ffe0ff */
[----:B------:R-:W-:Y:S01]  /*0190*/  ISETP.GE.U32.AND P0, PT, R13, R2, PT ;  /* 0x000000020d00720c */ /* 0x000fe20003f06070 */
[----:B--2---:R0:W-:-:S12]  /*01a0*/  STS [R10], R15 ;  /* 0x0000000f0a007388 */ /* 0x0041d80000000800 */
[----:B------:R-:W-:Y:S05]  /*01b0*/  @P0 BRA `(.L_x_59) ;  /* 0x0000000000b40947 */ /* 0x000fea0003800000 */
[----:B0-----:R-:W-:-:S04]  /*01c0*/  IMAD R15, R3, 0x4, R12 ;  /* 0x00000004030f7824 */ /* 0x001fc800078e020c */
[----:B------:R-:W-:-:S06]  /*01d0*/  IMAD.WIDE.U32 R14, R15, 0x4, R4 ;  /* 0x000000040f0e7825 */ /* 0x000fcc00078e0004 */
[----:B------:R-:W2:Y:S01]  /*01e0*/  LDG.E R15, desc[UR6][R14.64] ;  /* 0x000000060e0f7981 */ /* 0x000ea2000c1e1900 */
[----:B------:R-:W-:-:S04]  /*01f0*/  IADD3 R13, PT, PT, R11, 0x8, RZ ;  /* 0x000000080b0d7810 */ /* 0x000fc80007ffe0ff */
[----:B------:R-:W-:Y:S01]  /*0200*/  ISETP.GE.U32.AND P0, PT, R13, R2, PT ;  /* 0x000000020d00720c */ /* 0x000fe20003f06070 */
[----:B--2---:R1:W-:-:S12]  /*0210*/  STS [R10+0x210], R15 ;  /* 0x0002100f0a007388 */ /* 0x0043d80000000800 */
[----:B------:R-:W-:Y:S05]  /*0220*/  @P0 BRA `(.L_x_59) ;  /* 0x0000000000980947 */ /* 0x000fea0003800000 */
[----:B------:R-:W-:-:S04]  /*0230*/  IMAD R13, R3, 0x8, R12 ;  /* 0x00000008030d7824 */ /* 0x000fc800078e020c */
[----:B-1----:R-:W-:-:S06]  /*0240*/  IMAD.WIDE.U32 R14, R13, 0x4, R4 ;  /* 0x000000040d0e7825 */ /* 0x002fcc00078e0004 */
[----:B------:R-:W2:Y:S01]  /*0250*/  LDG.E R15, desc[UR6][R14.64] ;  /* 0x000000060e0f7981 */ /* 0x000ea2000c1e1900 */
[----:B------:R-:W-:-:S04]  /*0260*/  IADD3 R17, PT, PT, R11, 0xc, RZ ;  /* 0x0000000c0b117810 */ /* 0x000fc80007ffe0ff */
[----:B------:R-:W-:Y:S01]  /*0270*/  ISETP.GE.U32.AND P0, PT, R17, R2, PT ;  /* 0x000000021100720c */ /* 0x000fe20003f06070 */
[----:B--2---:R2:W-:-:S12]  /*0280*/  STS [R10+0x420], R15 ;  /* 0x0004200f0a007388 */ /* 0x0045d80000000800 */
[----:B------:R-:W-:Y:S05]  /*0290*/  @P0 BRA `(.L_x_59) ;  /* 0x00000000007c0947 */ /* 0x000fea0003800000 */
[----:B--2---:R-:W-:-:S04]  /*02a0*/  IMAD R15, R3, 0x4, R13 ;  /* 0x00000004030f7824 */ /* 0x004fc800078e020d */
[----:B------:R-:W-:-:S06]  /*02b0*/  IMAD.WIDE.U32 R14, R15, 0x4, R4 ;  /* 0x000000040f0e7825 */ /* 0x000fcc00078e0004 */
[----:B------:R-:W2:Y:S01]  /*02c0*/  LDG.E R15, desc[UR6][R14.64] ;  /* 0x000000060e0f7981 */ /* 0x000ea2000c1e1900 */
[----:B------:R-:W-:-:S04]  /*02d0*/  IADD3 R13, PT, PT, R11, 0x10, RZ ;  /* 0x000000100b0d7810 */ /* 0x000fc80007ffe0ff */
[----:B------:R-:W-:Y:S01]  /*02e0*/  ISETP.GE.U32.AND P0, PT, R13, R2, PT ;  /* 0x000000020d00720c */ /* 0x000fe20003f06070 */
[----:B--2---:R3:W-:-:S12]  /*02f0*/  STS [R10+0x630], R15 ;  /* 0x0006300f0a007388 */ /* 0x0047d80000000800 */
[----:B------:R-:W-:Y:S05]  /*0300*/  @P0 BRA `(.L_x_59) ;  /* 0x0000000000600947 */ /* 0x000fea0003800000 */
[----:B------:R-:W-:-:S04]  /*0310*/  IMAD R14, R3, 0x10, R12 ;  /* 0x00000010030e7824 */ /* 0x000fc800078e020c */
[----:B------:R-:W-:-:S06]  /*0320*/  IMAD.WIDE.U32 R12, R14, 0x4, R4 ;  /* 0x000000040e0c7825 */ /* 0x000fcc00078e0004 */
[----:B------:R-:W2:Y:S01]  /*0330*/  LDG.E R13, desc[UR6][R12.64] ;  /* 0x000000060c0d7981 */ /* 0x000ea2000c1e1900 */
[----:B---3--:R-:W-:-:S04]  /*0340*/  IADD3 R15, PT, PT, R11, 0x14, RZ ;  /* 0x000000140b0f7810 */ /* 0x008fc80007ffe0ff */
[----:B------:R-:W-:Y:S01]  /*0350*/  ISETP.GE.U32.AND P0, PT, R15, R2, PT ;  /* 0x000000020f00720c */ /* 0x000fe20003f06070 */
[----:B--2---:R4:W-:-:S12]  /*0360*/  STS [R10+0x840], R13 ;  /* 0x0008400d0a007388 */ /* 0x0049d80000000800 */
[----:B------:R-:W-:Y:S05]  /*0370*/  @P0 BRA `(.L_x_59) ;  /* 0x0000000000440947 */ /* 0x000fea0003800000 */
[----:B----4-:R-:W-:-:S04]  /*0380*/  IMAD R13, R3, 0x4, R14 ;  /* 0x00000004030d7824 */ /* 0x010fc800078e020e */
[----:B------:R-:W-:-:S06]  /*0390*/  IMAD.WIDE.U32 R12, R13, 0x4, R4 ;  /* 0x000000040d0c7825 */ /* 0x000fcc00078e0004 */
[----:B------:R-:W2:Y:S01]  /*03a0*/  LDG.E R13, desc[UR6][R12.64] ;  /* 0x000000060c0d7981 */ /* 0x000ea2000c1e1900 */
[----:B------:R-:W-:-:S04]  /*03b0*/  IADD3 R15, PT, PT, R11, 0x18, RZ ;  /* 0x000000180b0f7810 */ /* 0x000fc80007ffe0ff */
[----:B------:R-:W-:Y:S01]  /*03c0*/  ISETP.GE.U32.AND P0, PT, R15, R2, PT ;  /* 0x000000020f00720c */ /* 0x000fe20003f06070 */
[----:B--2---:R0:W-:-:S12]  /*03d0*/  STS [R10+0xa50], R13 ;  /* 0x000a500d0a007388 */ /* 0x0041d80000000800 */
[----:B------:R-:W-:Y:S05]  /*03e0*/  @P0 BRA `(.L_x_59) ;  /* 0x0000000000280947 */ /* 0x000fea0003800000 */
[----:B------:R-:W-:Y:S01]  /*03f0*/  VIADD R11, R11, 0x1c ;  /* 0x0000001c0b0b7836 */ /* 0x000fe20000000000 */
[----:B------:R-:W-:-:S04]  /*0400*/  LEA R12, R3, R14, 0x3 ;  /* 0x0000000e030c7211 */ /* 0x000fc800078e18ff */
[----:B------:R-:W-:-:S13]  /*0410*/  ISETP.GE.U32.AND P0, PT, R11, R2, PT ;  /* 0x000000020b00720c */ /* 0x000fda0003f06070 */
[----:B------:R-:W-:Y:S02]  /*0420*/  @!P0 IMAD R11, R3, 0x4, R12 ;  /* 0x00000004030b8824 */ /* 0x000fe400078e020c */
[----:B0-----:R-:W-:-:S04]  /*0430*/  IMAD.WIDE.U32 R12, R12, 0x4, R4 ;  /* 0x000000040c0c7825 */ /* 0x001fc800078e0004 */
[----:B------:R-:W-:Y:S02]  /*0440*/  @!P0 IMAD.WIDE.U32 R4, R11, 0x4, R4 ;  /* 0x000000040b048825 */ /* 0x000fe400078e0004 */
[----:B------:R-:W2:Y:S04]  /*0450*/  LDG.E R13, desc[UR6][R12.64] ;  /* 0x000000060c0d7981 */ /* 0x000ea8000c1e1900 */
[----:B------:R-:W3:Y:S04]  /*0460*/  @!P0 LDG.E R5, desc[UR6][R4.64] ;  /* 0x0000000604058981 */ /* 0x000ee8000c1e1900 */
[----:B--2---:R0:W-:Y:S04]  /*0470*/  STS [R10+0xc60], R13 ;  /* 0x000c600d0a007388 */ /* 0x0041e80000000800 */
[----:B---3--:R0:W-:Y:S02]  /*0480*/  @!P0 STS [R10+0xe70], R5 ;  /* 0x000e70050a008388 */ /* 0x0081e40000000800 */
.L_x_59:
[----:B------:R-:W-:Y:S05]  /*0490*/  BSYNC.RECONVERGENT B0 ;  /* 0x0000000000007941 */ /* 0x000fea0003800200 */
.L_x_58:
[----:B------:R-:W-:Y:S01]  /*04a0*/  BAR.SYNC.DEFER_BLOCKING 0x0 ;  /* 0x0000000000007b1d */ /* 0x000fe20000010000 */
[----:B------:R-:W-:-:S04]  /*04b0*/  ISETP.GE.AND P0, PT, R0, R3, PT ;  /* 0x000000030000720c */ /* 0x000fc80003f06270 */
[----:B------:R-:W-:-:S13]  /*04c0*/  ISETP.GE.OR P0, PT, R7, R2, P0 ;  /* 0x000000020700720c */ /* 0x000fda0000706670 */
[----:B------:R-:W-:Y:S05]  /*04d0*/  @P0 EXIT ;  /* 0x000000000000094d */ /* 0x000fea0003800000 */
[----:B------:R-:W-:Y:S01]  /*04e0*/  LEA R9, R8, R9, 0x7 ;  /* 0x0000000908097211 */ /* 0x000fe200078e38ff */
[----:B0-----:R-:W0:Y:S01]  /*04f0*/  LDC.64 R4, c[0x0][0x388] ;  /* 0x0000e200ff047b82 */ /* 0x001e220000000a00 */
[C---:B------:R-:W-:Y:S01]  /*0500*/  IADD3 R8, PT, PT, R0.reuse, 0x4, RZ ;  /* 0x0000000400087810 */ /* 0x040fe20007ffe0ff */
[----:B------:R-:W-:Y:S02]  /*0510*/  IMAD R7, R0, R2, R7 ;  /* 0x0000000200077224 */ /* 0x000fe400078e0207 */
[----:B------:R-:W-:Y:S01]  /*0520*/  IMAD R6, R6, 0x4, R9 ;  /* 0x0000000406067824 */ /* 0x000fe200078e0209 */
[----:B------:R-:W-:-:S04]  /*0530*/  ISETP.GE.U32.AND P0, PT, R8, R3, PT ;  /* 0x000000030800720c */ /* 0x000fc80003f06070 */
[----:B------:R-:W5:Y:S01]  /*0540*/  LDS R11, [R6] ;  /* 0x00000000060b7984 */ /* 0x000f620000000800 */
[----:B0-----:R-:W-:-:S05]  /*0550*/  IMAD.WIDE.U32 R8, R7, 0x4, R4 ;  /* 0x0000000407087825 */ /* 0x001fca00078e0004 */
[----:B-----5:R0:W-:Y:S03]  /*0560*/  STG.E desc[UR6][R8.64], R11 ;  /* 0x0000000b08007986 */ /* 0x0201e6000c101906 */
[----:B------:R-:W-:Y:S05]  /*0570*/  @P0 EXIT ;  /* 0x000000000000094d */ /* 0x000fea0003800000 */
[----:B0-----:R-:W0:Y:S01]  /*0580*/  LDS R11, [R6+0x10] ;  /* 0x00001000060b7984 */ /* 0x001e220000000800 */
[----:B------:R-:W-:Y:S01]  /*0590*/  VIADD R8, R0, 0x8 ;  /* 0x0000000800087836 */ /* 0x000fe20000000000 */
[----:B------:R-:W-:-:S04]  /*05a0*/  LEA R9, R2, R7, 0x2 ;  /* 0x0000000702097211 */ /* 0x000fc800078e10ff */
[----:B------:R-:W-:Y:S01]  /*05b0*/  ISETP.GE.U32.AND P0, PT, R8, R3, PT ;  /* 0x000000030800720c */ /* 0x000fe20003f06070 */
[----:B------:R-:W-:-:S05]  /*05c0*/  IMAD.WIDE.U32 R8, R9, 0x4, R4 ;  /* 0x0000000409087825 */ /* 0x000fca00078e0004 */
[----:B0-----:R0:W-:Y:S07]  /*05d0*/  STG.E desc[UR6][R8.64], R11 ;  /* 0x0000000b08007986 */ /* 0x0011ee000c101906 */
[----:B------:R-:W-:Y:S05]  /*05e0*/  @P0 EXIT ;  /* 0x000000000000094d */ /* 0x000fea0003800000 */
[----:B0-----:R-:W0:Y:S01]  /*05f0*/  LDS R11, [R6+0x20] ;  /* 0x00002000060b7984 */ /* 0x001e220000000800 */
[----:B------:R-:W-:Y:S01]  /*0600*/  VIADD R8, R0, 0xc ;  /* 0x0000000c00087836 */ /* 0x000fe20000000000 */
[----:B----4-:R-:W-:-:S04]  /*0610*/  LEA R13, R2, R7, 0x3 ;  /* 0x00000007020d7211 */ /* 0x010fc800078e18ff */
[----:B------:R-:W-:Y:S01]  /*0620*/  ISETP.GE.U32.AND P0, PT, R8, R3, PT ;  /* 0x000000030800720c */ /* 0x000fe20003f06070 */
[----:B------:R-:W-:-:S05]  /*0630*/  IMAD.WIDE.U32 R8, R13, 0x4, R4 ;  /* 0x000000040d087825 */ /* 0x000fca00078e0004 */
[----:B0-----:R0:W-:Y:S07]  /*0640*/  STG.E desc[UR6][R8.64], R11 ;  /* 0x0000000b08007986 */ /* 0x0011ee000c101906 */
        /* <DEDUP_REMOVED lines=29> */
[----:B------:R-:W4:Y:S01]  /*0820*/  LDS R3, [R6+0x70] ;  /* 0x0000700006037984 */ /* 0x000f220000000800 */
[----:B------:R-:W-:-:S05]  /*0830*/  LEA R7, R2, R7, 0x2 ;  /* 0x0000000702077211 */ /* 0x000fca00078e10ff */
[----:B------:R-:W-:-:S05]  /*0840*/  IMAD.WIDE.U32 R4, R7, 0x4, R4 ;  /* 0x0000000407047825 */ /* 0x000fca00078e0004 */
[----:B----4-:R-:W-:Y:S01]  /*0850*/  STG.E desc[UR6][R4.64], R3 ;  /* 0x0000000304007986 */ /* 0x010fe2000c101906 */
[----:B------:R-:W-:Y:S05]  /*0860*/  EXIT ;  /* 0x000000000000794d */ /* 0x000fea0003800000 */
.L_x_60:
        /* <DEDUP_REMOVED lines=9> */
.L_x_135:


//--------------------- .text.matrixElementWiseDivMatrix --------------------------
	.section	.text.matrixElementWiseDivMatrix,"ax",@progbits
	.align	128
        .global         matrixElementWiseDivMatrix
        .type           matrixElementWiseDivMatrix,@function
        .size           matrixElementWiseDivMatrix,(.L_x_114 - matrixElementWiseDivMatrix)
        .other          matrixElementWiseDivMatrix,@"STO_CUDA_ENTRY STV_DEFAULT"
matrixElementWiseDivMatrix:
.text.matrixElementWiseDivMatrix:
        /* <DEDUP_REMOVED lines=17> */
[----:B0-----:R-:W-:-:S05]  /*0110*/  IMAD.WIDE R6, R2, 0x4, R6 ;  /* 0x0000000402067825 */ /* 0x001fca00078e0206 */
[----:B-1----:R-:W3:Y:S01]  /*0120*/  LDG.E R3, desc[UR4][R6.64] ;  /* 0x0000000406037981 */ /* 0x002ee2000c1e1900 */
[----:B--2---:R-:W-:-:S05]  /*0130*/  IMAD.WIDE R4, R2, 0x4, R4 ;  /* 0x0000000402047825 */ /* 0x004fca00078e0204 */
[----:B------:R-:W2:Y:S01]  /*0140*/  LDG.E R0, desc[UR4][R4.64] ;  /* 0x0000000404007981 */ /* 0x000ea2000c1e1900 */
[----:B------:R-:W-:Y:S01]  /*0150*/  BSSY.RECONVERGENT B0, `(.L_x_61) ;  /* 0x000000c000007945 */ /* 0x000fe20003800200 */
[----:B---3--:R-:W0:Y:S08]  /*0160*/  MUFU.RCP R8, R3 ;  /* 0x0000000300087308 */ /* 0x008e300000001000 */
[----:B--2---:R-:W1:Y:S01]  /*0170*/  FCHK P0, R0, R3 ;  /* 0x0000000300007302 */ /* 0x004e620000000000 */
[----:B0-----:R-:W-:-:S04]  /*0180*/  FFMA R9, -R3, R8, 1 ;  /* 0x3f80000003097423 */ /* 0x001fc80000000108 */
[----:B------:R-:W-:-:S04]  /*0190*/  FFMA R9, R8, R9, R8 ;  /* 0x0000000908097223 */ /* 0x000fc80000000008 */
[----:B------:R-:W-:-:S04]  /*01a0*/  FFMA R8, R0, R9, RZ ;  /* 0x0000000900087223 */ /* 0x000fc800000000ff */
[----:B------:R-:W-:-:S04]  /*01b0*/  FFMA R10, -R3, R8, R0 ;  /* 0x00000008030a7223 */ /* 0x000fc80000000100 */
[----:B------:R-:W-:Y:S01]  /*01c0*/  FFMA R9, R9, R10, R8 ;  /* 0x0000000a09097223 */ /* 0x000fe20000000008 */
[----:B-1----:R-:W-:Y:S06]  /*01d0*/  @!P0 BRA `(.L_x_62) ;  /* 0x00000000000c8947 */ /* 0x002fec0003800000 */
[----:B------:R-:W-:-:S07]  /*01e0*/  MOV R4, 0x200 ;  /* 0x0000020000047802 */ /* 0x000fce0000000f00 */
[----:B------:R-:W-:Y:S05]  /*01f0*/  CALL.REL.NOINC `($__internal_1_$__cuda_sm3x_div_rn_noftz_f32_slowpath) ;  /* 0x0000000000187944 */ /* 0x000fea0003c00000 */
[----:B------:R-:W-:-:S07]  /*0200*/  IMAD.MOV.U32 R9, RZ, RZ, R0 ;  /* 0x000000ffff097224 */ /* 0x000fce00078e0000 */
.L_x_62:
[----:B------:R-:W-:Y:S05]  /*0210*/  BSYNC.RECONVERGENT B0 ;  /* 0x0000000000007941 */ /* 0x000fea0003800200 */
.L_x_61:
[----:B------:R-:W0:Y:S02]  /*0220*/  LDC.64 R4, c[0x0][0x390] ;  /* 0x0000e400ff047b82 */ /* 0x000e240000000a00 */
[----:B0-----:R-:W-:-:S05]  /*0230*/  IMAD.WIDE R2, R2, 0x4, R4 ;  /* 0x0000000402027825 */ /* 0x001fca00078e0204 */
[----:B------:R-:W-:Y:S01]  /*0240*/  STG.E desc[UR4][R2.64], R9 ;  /* 0x0000000902007986 */ /* 0x000fe2000c101904 */
[----:B------:R-:W-:Y:S05]  /*0250*/  EXIT ;  /* 0x000000000000794d */ /* 0x000fea0003800000 */
        .weak           $__internal_1_$__cuda_sm3x_div_rn_noftz_f32_slowpath
        .type           $__internal_1_$__cuda_sm3x_div_rn_noftz_f32_slowpath,@function
        .size           $__internal_1_$__cuda_sm3x_div_rn_noftz_f32_slowpath,(.L_x_114 - $__internal_1_$__cuda_sm3x_div_rn_noftz_f32_slowpath)
$__internal_1_$__cuda_sm3x_div_rn_noftz_f32_slowpath:
[--C-:B------:R-:W-:Y:S01]  /*0260*/  SHF.R.U32.HI R6, RZ, 0x17, R3.reuse ;  /* 0x00000017ff067819 */ /* 0x100fe20000011603 */
[----:B------:R-:W-:Y:S01]  /*0270*/  BSSY.RECONVERGENT B1, `(.L_x_63) ;  /* 0x0000064000017945 */ /* 0x000fe20003800200 */
[--C-:B------:R-:W-:Y:S01]  /*0280*/  SHF.R.U32.HI R5, RZ, 0x17, R0.reuse ;  /* 0x00000017ff057819 */ /* 0x100fe20000011600 */
[----:B------:R-:W-:Y:S01]  /*0290*/  IMAD.MOV.U32 R7, RZ, RZ, R0 ;  /* 0x000000ffff077224 */ /* 0x000fe200078e0000 */
[----:B------:R-:W-:Y:S01]  /*02a0*/  LOP3.LUT R6, R6, 0xff, RZ, 0xc0, !PT ;  /* 0x000000ff06067812 */ /* 0x000fe200078ec0ff */
[----:B------:R-:W-:Y:S01]  /*02b0*/  IMAD.MOV.U32 R8, RZ, RZ, R3 ;  /* 0x000000ffff087224 */ /* 0x000fe200078e0003 */
[----:B------:R-:W-:-:S03]  /*02c0*/  LOP3.LUT R5, R5, 0xff, RZ, 0xc0, !PT ;  /* 0x000000ff05057812 */ /* 0x000fc600078ec0ff */
[----:B------:R-:W-:Y:S02]  /*02d0*/  VIADD R11, R6, 0xffffffff ;  /* 0xffffffff060b7836 */ /* 0x000fe40000000000 */
[----:B------:R-:W-:-:S03]  /*02e0*/  VIADD R10, R5, 0xffffffff ;  /* 0xffffffff050a7836 */ /* 0x000fc60000000000 */
[----:B------:R-:W-:-:S04]  /*02f0*/  ISETP.GT.U32.AND P0, PT, R11, 0xfd, PT ;  /* 0x000000fd0b00780c */ /* 0x000fc80003f04070 */
[----:B------:R-:W-:-:S13]  /*0300*/  ISETP.GT.U32.OR P0, PT, R10, 0xfd, P0 ;  /* 0x000000fd0a00780c */ /* 0x000fda0000704470 */
[----:B------:R-:W-:Y:S01]  /*0310*/  @!P0 IMAD.MOV.U32 R9, RZ, RZ, RZ ;  /* 0x000000ffff098224 */ /* 0x000fe200078e00ff */
[----:B------:R-:W-:Y:S06]  /*0320*/  @!P0 BRA `(.L_x_64) ;  /* 0x00000000005c8947 */ /* 0x000fec0003800000 */
[----:B------:R-:W-:Y:S02]  /*0330*/  FSETP.GTU.FTZ.AND P0, PT, |R0|, +INF , PT ;  /* 0x7f8000000000780b */ /* 0x000fe40003f1c200 */
[----:B------:R-:W-:-:S04]  /*0340*/  FSETP.GTU.FTZ.AND P1, PT, |R3|, +INF , PT ;  /* 0x7f8000000300780b */ /* 0x000fc80003f3c200 */
[----:B------:R-:W-:-:S13]  /*0350*/  PLOP3.LUT P0, PT, P0, P1, PT, 0xf8, 0x8f ;  /* 0x00000000008f781c */ /* 0x000fda0000703f70 */
[----:B------:R-:W-:Y:S05]  /*0360*/  @P0 BRA `(.L_x_65) ;  /* 0x00000004004c0947 */ /* 0x000fea0003800000 */
[----:B------:R-:W-:-:S13]  /*0370*/  LOP3.LUT P0, RZ, R8, 0x7fffffff, R7, 0xc8, !PT ;  /* 0x7fffffff08ff7812 */ /* 0x000fda000780c807 */
[----:B------:R-:W-:Y:S05]  /*0380*/  @!P0 BRA `(.L_x_66) ;  /* 0x00000004003c8947 */ /* 0x000fea0003800000 */
[C---:B------:R-:W-:Y:S02]  /*0390*/  FSETP.NEU.FTZ.AND P2, PT, |R0|.reuse, +INF , PT ;  /* 0x7f8000000000780b */ /* 0x040fe40003f5d200 */
[----:B------:R-:W-:Y:S02]  /*03a0*/  FSETP.NEU.FTZ.AND P1, PT, |R3|, +INF , PT ;  /* 0x7f8000000300780b */ /* 0x000fe40003f3d200 */
[----:B------:R-:W-:-:S11]  /*03b0*/  FSETP.NEU.FTZ.AND P0, PT, |R0|, +INF , PT ;  /* 0x7f8000000000780b */ /* 0x000fd60003f1d200 */
[----:B------:R-:W-:Y:S05]  /*03c0*/  @!P1 BRA !P2, `(.L_x_66) ;  /* 0x00000004002c9947 */ /* 0x000fea0005000000 */
[----:B------:R-:W-:-:S04]  /*03d0*/  LOP3.LUT P2, RZ, R7, 0x7fffffff, RZ, 0xc0, !PT ;  /* 0x7fffffff07ff7812 */ /* 0x000fc8000784c0ff */
[----:B------:R-:W-:-:S13]  /*03e0*/  PLOP3.LUT P1, PT, P1, P2, PT, 0x2f, 0xf2 ;  /* 0x0000000000f2781c */ /* 0x000fda0000f24577 */
[----:B------:R-:W-:Y:S05]  /*03f0*/  @P1 BRA `(.L_x_67) ;  /* 0x0000000400181947 */ /* 0x000fea0003800000 */
[----:B------:R-:W-:-:S04]  /*0400*/  LOP3.LUT P1, RZ, R8, 0x7fffffff, RZ, 0xc0, !PT ;  /* 0x7fffffff08ff7812 */ /* 0x000fc8000782c0ff */
[----:B------:R-:W-:-:S13]  /*0410*/  PLOP3.LUT P0, PT, P0, P1, PT, 0x2f, 0xf2 ;  /* 0x0000000000f2781c */ /* 0x000fda0000702577 */
[----:B------:R-:W-:Y:S05]  /*0420*/  @P0 BRA `(.L_x_68) ;  /* 0x0000000400000947 */ /* 0x000fea0003800000 */
[----:B------:R-:W-:Y:S02]  /*0430*/  ISETP.GE.AND P0, PT, R10, RZ, PT ;  /* 0x000000ff0a00720c */ /* 0x000fe40003f06270 */
[----:B------:R-:W-:-:S11]  /*0440*/  ISETP.GE.AND P1, PT, R11, RZ, PT ;  /* 0x000000ff0b00720c */ /* 0x000fd60003f26270 */
[----:B------:R-:W-:Y:S02]  /*0450*/  @P0 IMAD.MOV.U32 R9, RZ, RZ, RZ ;  /* 0x000000ffff090224 */ /* 0x000fe400078e00ff */
[----:B------:R-:W-:Y:S01]  /*0460*/  @!P0 FFMA R7, R0, 1.84467440737095516160e+19, RZ ;  /* 0x5f80000000078823 */ /* 0x000fe200000000ff */
[----:B------:R-:W-:Y:S02]  /*0470*/  @!P0 IMAD.MOV.U32 R9, RZ, RZ, -0x40 ;  /* 0xffffffc0ff098424 */ /* 0x000fe400078e00ff */
[----:B------:R-:W-:Y:S02]  /*0480*/  @!P1 FFMA R8, R3, 1.84467440737095516160e+19, RZ ;  /* 0x5f80000003089823 */ /* 0x000fe400000000ff */
[----:B------:R-:W-:-:S07]  /*0490*/  @!P1 VIADD R9, R9, 0x40 ;  /* 0x0000004009099836 */ /* 0x000fce0000000000 */
.L_x_64:
[----:B------:R-:W-:Y:S01]  /*04a0*/  LEA R3, R6, 0xc0800000, 0x17 ;  /* 0xc080000006037811 */ /* 0x000fe200078eb8ff */
[----:B------:R-:W-:Y:S01]  /*04b0*/  VIADD R5, R5, 0xffffff81 ;  /* 0xffffff8105057836 */ /* 0x000fe20000000000 */
[----:B------:R-:W-:Y:S03]  /*04c0*/  BSSY.RECONVERGENT B2, `(.L_x_69) ;  /* 0x0000035000027945 */ /* 0x000fe60003800200 */
[----:B------:R-:W-:Y:S01]  /*04d0*/  IMAD.IADD R3, R8, 0x1, -R3 ;  /* 0x0000000108037824 */ /* 0x000fe200078e0a03 */
[C---:B------:R-:W-:Y:S01]  /*04e0*/  IADD3 R6, PT, PT, R5.reuse, 0x7f, -R6 ;  /* 0x0000007f05067810 */ /* 0x040fe20007ffe806 */
[----:B------:R-:W-:Y:S02]  /*04f0*/  IMAD R0, R5, -0x800000, R7 ;  /* 0xff80000005007824 */ /* 0x000fe400078e0207 */
[----:B------:R-:W0:Y:S01]  /*0500*/  MUFU.RCP R8, R3 ;  /* 0x0000000300087308 */ /* 0x000e220000001000 */
[----:B------:R-:W-:Y:S01]  /*0510*/  FADD.FTZ R11, -R3, -RZ ;  /* 0x800000ff030b7221 */ /* 0x000fe20000010100 */
[----:B------:R-:W-:-:S03]  /*0520*/  IMAD.IADD R6, R6, 0x1, R9 ;  /* 0x0000000106067824 */ /* 0x000fc600078e0209 */
[----:B0-----:R-:W-:-:S04]  /*0530*/  FFMA R13, R8, R11, 1 ;  /* 0x3f800000080d7423 */ /* 0x001fc8000000000b */
[----:B------:R-:W-:-:S04]  /*0540*/  FFMA R10, R8, R13, R8 ;  /* 0x0000000d080a7223 */ /* 0x000fc80000000008 */
[----:B------:R-:W-:-:S04]  /*0550*/  FFMA R7, R0, R10, RZ ;  /* 0x0000000a00077223 */ /* 0x000fc800000000ff */
[----:B------:R-:W-:-:S04]  /*0560*/  FFMA R8, R11, R7, R0 ;  /* 0x000000070b087223 */ /* 0x000fc80000000000 */
[----:B------:R-:W-:-:S04]  /*0570*/  FFMA R7, R10, R8, R7 ;  /* 0x000000080a077223 */ /* 0x000fc80000000007 */
[----:B------:R-:W-:-:S04]  /*0580*/  FFMA R8, R11, R7, R0 ;  /* 0x000000070b087223 */ /* 0x000fc80000000000 */
[----:B------:R-:W-:-:S05]  /*0590*/  FFMA R0, R10, R8, R7 ;  /* 0x000000080a007223 */ /* 0x000fca0000000007 */
[----:B------:R-:W-:-:S04]  /*05a0*/  SHF.R.U32.HI R3, RZ, 0x17, R0 ;  /* 0x00000017ff037819 */ /* 0x000fc80000011600 */
[----:B------:R-:W-:-:S05]  /*05b0*/  LOP3.LUT R3, R3, 0xff, RZ, 0xc0, !PT ;  /* 0x000000ff03037812 */ /* 0x000fca00078ec0ff */
[----:B------:R-:W-:-:S04]  /*05c0*/  IMAD.IADD R9, R3, 0x1, R6 ;  /* 0x0000000103097824 */ /* 0x000fc800078e0206 */
[----:B------:R-:W-:-:S05]  /*05d0*/  VIADD R3, R9, 0xffffffff ;  /* 0xffffffff09037836 */ /* 0x000fca0000000000 */
[----:B------:R-:W-:-:S13]  /*05e0*/  ISETP.GE.U32.AND P0, PT, R3, 0xfe, PT ;  /* 0x000000fe0300780c */ /* 0x000fda0003f06070 */
[----:B------:R-:W-:Y:S05]  /*05f0*/  @!P0 BRA `(.L_x_70) ;  /* 0x0000000000808947 */ /* 0x000fea0003800000 */
[----:B------:R-:W-:-:S13]  /*0600*/  ISETP.GT.AND P0, PT, R9, 0xfe, PT ;  /* 0x000000fe0900780c */ /* 0x000fda0003f04270 */
[----:B------:R-:W-:Y:S05]  /*0610*/  @P0 BRA `(.L_x_71) ;  /* 0x00000000006c0947 */ /* 0x000fea0003800000 */
[----:B------:R-:W-:-:S13]  /*0620*/  ISETP.GE.AND P0, PT, R9, 0x1, PT ;  /* 0x000000010900780c */ /* 0x000fda0003f06270 */
[----:B------:R-:W-:Y:S05]  /*0630*/  @P0 BRA `(.L_x_72) ;  /* 0x0000000000740947 */ /* 0x000fea0003800000 */
[----:B------:R-:W-:Y:S02]  /*0640*/  ISETP.GE.AND P0, PT, R9, -0x18, PT ;  /* 0xffffffe80900780c */ /* 0x000fe40003f06270 */
[----:B------:R-:W-:-:S11]  /*0650*/  LOP3.LUT R0, R0, 0x80000000, RZ, 0xc0, !PT ;  /* 0x8000000000007812 */ /* 0x000fd600078ec0ff */
[----:B------:R-:W-:Y:S05]  /*0660*/  @!P0 BRA `(.L_x_72) ;  /* 0x0000000000688947 */ /* 0x000fea0003800000 */
[CCC-:B------:R-:W-:Y:S01]  /*0670*/  FFMA.RZ R3, R10.reuse, R8.reuse, R7.reuse ;  /* 0x000000080a037223 */ /* 0x1c0fe2000000c007 */
[CCC-:B------:R-:W-:Y:S01]  /*0680*/  FFMA.RM R6, R10.reuse, R8.reuse, R7.reuse ;  /* 0x000000080a067223 */ /* 0x1c0fe20000004007 */
[C---:B------:R-:W-:Y:S02]  /*0690*/  ISETP.NE.AND P2, PT, R9.reuse, RZ, PT ;  /* 0x000000ff0900720c */ /* 0x040fe40003f45270 */
[----:B------:R-:W-:Y:S02]  /*06a0*/  ISETP.NE.AND P1, PT, R9, RZ, PT ;  /* 0x000000ff0900720c */ /* 0x000fe40003f25270 */
[----:B------:R-:W-:Y:S01]  /*06b0*/  LOP3.LUT R5, R3, 0x7fffff, RZ, 0xc0, !PT ;  /* 0x007fffff03057812 */ /* 0x000fe200078ec0ff */
[----:B------:R-:W-:Y:S01]  /*06c0*/  FFMA.RP R3, R10, R8, R7 ;  /* 0x000000080a037223 */ /* 0x000fe20000008007 */
[----:B------:R-:W-:Y:S02]  /*06d0*/  VIADD R8, R9, 0x20 ;  /* 0x0000002009087836 */ /* 0x000fe40000000000 */
[----:B------:R-:W-:Y:S01]  /*06e0*/  LOP3.LUT R5, R5, 0x800000, RZ, 0xfc, !PT ;  /* 0x0080000005057812 */ /* 0x000fe200078efcff */
[----:B------:R-:W-:Y:S01]  /*06f0*/  IMAD.MOV R7, RZ, RZ, -R9 ;  /* 0x000000ffff077224 */ /* 0x000fe200078e0a09 */
[----:B------:R-:W-:-:S02]  /*0700*/  FSETP.NEU.FTZ.AND P0, PT, R3, R6, PT ;  /* 0x000000060300720b */ /* 0x000fc40003f1d000 */
[----:B------:R-:W-:Y:S02]  /*0710*/  SHF.L.U32 R8, R5, R8, RZ ;  /* 0x0000000805087219 */ /* 0x000fe400000006ff */
[----:B------:R-:W-:Y:S02]  /*0720*/  SEL R6, R7, RZ, P2 ;  /* 0x000000ff07067207 */ /* 0x000fe40001000000 */
[----:B------:R-:W-:Y:S02]  /*0730*/  ISETP.NE.AND P1, PT, R8, RZ, P1 ;  /* 0x000000ff0800720c */ /* 0x000fe40000f25270 */
[----:B------:R-:W-:Y:S02]  /*0740*/  SHF.R.U32.HI R6, RZ, R6, R5 ;  /* 0x00000006ff067219 */ /* 0x000fe40000011605 */
[----:B------:R-:W-:Y:S02]  /*0750*/  PLOP3.LUT P0, PT, P0, P1, PT, 0xf8, 0x8f ;  /* 0x00000000008f781c */ /* 0x000fe40000703f70 */
[----:B------:R-:W-:-:S02]  /*0760*/  SHF.R.U32.HI R8, RZ, 0x1, R6 ;  /* 0x00000001ff087819 */ /* 0x000fc40000011606 */
[----:B------:R-:W-:-:S04]  /*0770*/  SEL R3, RZ, 0x1, !P0 ;  /* 0x00000001ff037807 */ /* 0x000fc80004000000 */
[----:B------:R-:W-:-:S04]  /*0780*/  LOP3.LUT R3, R3, 0x1, R8, 0xf8, !PT ;  /* 0x0000000103037812 */ /* 0x000fc800078ef808 */
[----:B------:R-:W-:-:S05]  /*0790*/  LOP3.LUT R3, R3, R6, RZ, 0xc0, !PT ;  /* 0x0000000603037212 */ /* 0x000fca00078ec0ff */
[----:B------:R-:W-:-:S05]  /*07a0*/  IMAD.IADD R3, R8, 0x1, R3 ;  /* 0x0000000108037824 */ /* 0x000fca00078e0203 */
[----:B------:R-:W-:Y:S01]  /*07b0*/  LOP3.LUT R0, R3, R0, RZ, 0xfc, !PT ;  /* 0x0000000003007212 */ /* 0x000fe200078efcff */
[----:B------:R-:W-:Y:S06]  /*07c0*/  BRA `(.L_x_72) ;  /* 0x0000000000107947 */ /* 0x000fec0003800000 */
.L_x_71:
[----:B------:R-:W-:-:S04]  /*07d0*/  LOP3.LUT R0, R0, 0x80000000, RZ, 0xc0, !PT ;  /* 0x8000000000007812 */ /* 0x000fc800078ec0ff */
[----:B------:R-:W-:Y:S01]  /*07e0*/  LOP3.LUT R0, R0, 0x7f800000, RZ, 0xfc, !PT ;  /* 0x7f80000000007812 */ /* 0x000fe200078efcff */
[----:B------:R-:W-:Y:S06]  /*07f0*/  BRA `(.L_x_72) ;  /* 0x0000000000047947 */ /* 0x000fec0003800000 */
.L_x_70:
[----:B------:R-:W-:-:S07]  /*0800*/  IMAD R0, R6, 0x800000, R0 ;  /* 0x0080000006007824 */ /* 0x000fce00078e0200 */
.L_x_72:
[----:B------:R-:W-:Y:S05]  /*0810*/  BSYNC.RECONVERGENT B2 ;  /* 0x0000000000027941 */ /* 0x000fea0003800200 */
.L_x_69:
[----:B------:R-:W-:Y:S05]  /*0820*/  BRA `(.L_x_73) ;  /* 0x0000000000207947 */ /* 0x000fea0003800000 */
.L_x_68:
[----:B------:R-:W-:-:S04]  /*0830*/  LOP3.LUT R0, R8, 0x80000000, R7, 0x48, !PT ;  /* 0x8000000008007812 */ /* 0x000fc800078e4807 */
[----:B------:R-:W-:Y:S01]  /*0840*/  LOP3.LUT R0, R0, 0x7f800000, RZ, 0xfc, !PT ;  /* 0x7f80000000007812 */ /* 0x000fe200078efcff */
[----:B------:R-:W-:Y:S06]  /*0850*/  BRA `(.L_x_73) ;  /* 0x0000000000147947 */ /* 0x000fec0003800000 */
.L_x_67:
[----:B------:R-:W-:Y:S01]  /*0860*/  LOP3.LUT R0, R8, 0x80000000, R7, 0x48, !PT ;  /* 0x8000000008007812 */ /* 0x000fe200078e4807 */
[----:B------:R-:W-:Y:S06]  /*0870*/  BRA `(.L_x_73) ;  /* 0x00000000000c7947 */ /* 0x000fec0003800000 */
.L_x_66:
[----:B------:R-:W0:Y:S01]  /*0880*/  MUFU.RSQ R0, -QNAN ;  /* 0xffc0000000007908 */ /* 0x000e220000001400 */
[----:B------:R-:W-:Y:S05]  /*0890*/  BRA `(.L_x_73) ;  /* 0x0000000000047947 */ /* 0x000fea0003800000 */
.L_x_65:
[----:B------:R-:W-:-:S07]  /*08a0*/  FADD.FTZ R0, R0, R3 ;  /* 0x0000000300007221 */ /* 0x000fce0000010000 */
.L_x_73:
[----:B------:R-:W-:Y:S05]  /*08b0*/  BSYNC.RECONVERGENT B1 ;  /* 0x0000000000017941 */ /* 0x000fea0003800200 */
.L_x_63:
[----:B------:R-:W-:-:S04]  /*08c0*/  IMAD.MOV.U32 R5, RZ, RZ, 0x0 ;  /* 0x00000000ff057424 */ /* 0x000fc800078e00ff */
[----:B0-----:R-:W-:Y:S05]  /*08d0*/  RET.REL.NODEC R4 `(matrixElementWiseDivMatrix) ;  /* 0xfffffff404c87950 */ /* 0x001fea0003c3ffff */
.L_x_74:
        /* <DEDUP_REMOVED lines=10> */
.L_x_114:


//--------------------- .text.scalarDivMatrix     --------------------------
	.section	.text.scalarDivMatrix,"ax",@progbits
	.align	128
        .global         scalarDivMatrix
        .type           scalarDivMatrix,@function
        .size           scalarDivMatrix,(.L_x_115 - scalarDivMatrix)
        .other          scalarDivMatrix,@"STO_CUDA_ENTRY STV_DEFAULT"
scalarDivMatrix:
.text.scalarDivMatrix:
        /* <DEDUP_REMOVED lines=15> */
[----:B------:R-:W-:Y:S01]  /*00f0*/  IMAD R2, R2, UR7, R3 ;  /* 0x0000000702027c24 */ /* 0x000fe2000f8e0203 */
[----:B------:R-:W2:Y:S03]  /*0100*/  LDCU UR6, c[0x0][0x380] ;  /* 0x00007000ff0677ac */ /* 0x000ea60008000800 */
[----:B0-----:R-:W-:-:S06]  /*0110*/  IMAD.WIDE R4, R2, 0x4, R4 ;  /* 0x0000000402047825 */ /* 0x001fcc00078e0204 */
[----:B-1----:R-:W3:Y:S01]  /*0120*/  LDG.E R5, desc[UR4][R4.64] ;  /* 0x0000000404057981 */ /* 0x002ee2000c1e1900 */
[----:B--2---:R-:W-:Y:S01]  /*0130*/  IMAD.U32 R8, RZ, RZ, UR6 ;  /* 0x00000006ff087e24 */ /* 0x004fe2000f8e00ff */
[----:B------:R-:W-:Y:S01]  /*0140*/  BSSY.RECONVERGENT B0, `(.L_x_75) ;  /* 0x000000c000007945 */ /* 0x000fe20003800200 */
[----:B---3--:R-:W0:Y:S08]  /*0150*/  MUFU.RCP R0, R5 ;  /* 0x0000000500007308 */ /* 0x008e300000001000 */
[----:B------:R-:W1:Y:S01]  /*0160*/  FCHK P0, R8, R5 ;  /* 0x0000000508007302 */ /* 0x000e620000000000 */
[----:B0-----:R-:W-:-:S04]  /*0170*/  FFMA R3, -R5, R0, 1 ;  /* 0x3f80000005037423 */ /* 0x001fc80000000100 */
[----:B------:R-:W-:-:S04]  /*0180*/  FFMA R0, R0, R3, R0 ;  /* 0x0000000300007223 */ /* 0x000fc80000000000 */
[----:B------:R-:W-:-:S04]  /*0190*/  FFMA R3, R0, UR6, RZ ;  /* 0x0000000600037c23 */ /* 0x000fc800080000ff */
[----:B------:R-:W-:-:S04]  /*01a0*/  FFMA R6, -R5, R3, UR6 ;  /* 0x0000000605067e23 */ /* 0x000fc80008000103 */
[----:B------:R-:W-:Y:S01]  /*01b0*/  FFMA R7, R0, R6, R3 ;  /* 0x0000000600077223 */ /* 0x000fe20000000003 */
[----:B-1----:R-:W-:Y:S06]  /*01c0*/  @!P0 BRA `(.L_x_76) ;  /* 0x00000000000c8947 */ /* 0x002fec0003800000 */
[----:B------:R-:W-:-:S07]  /*01d0*/  MOV R4, 0x1f0 ;  /* 0x000001f000047802 */ /* 0x000fce0000000f00 */
[----:B------:R-:W-:Y:S05]  /*01e0*/  CALL.REL.NOINC `($__internal_2_$__cuda_sm3x_div_rn_noftz_f32_slowpath) ;  /* 0x0000000000187944 */ /* 0x000fea0003c00000 */
[----:B------:R-:W-:-:S07]  /*01f0*/  IMAD.MOV.U32 R7, RZ, RZ, R0 ;  /* 0x000000ffff077224 */ /* 0x000fce00078e0000 */
.L_x_76:
[----:B------:R-:W-:Y:S05]  /*0200*/  BSYNC.RECONVERGENT B0 ;  /* 0x0000000000007941 */ /* 0x000fea0003800200 */
.L_x_75:
[----:B------:R-:W0:Y:S02]  /*0210*/  LDC.64 R4, c[0x0][0x390] ;  /* 0x0000e400ff047b82 */ /* 0x000e240000000a00 */
[----:B0-----:R-:W-:-:S05]  /*0220*/  IMAD.WIDE R2, R2, 0x4, R4 ;  /* 0x0000000402027825 */ /* 0x001fca00078e0204 */
[----:B------:R-:W-:Y:S01]  /*0230*/  STG.E desc[UR4][R2.64], R7 ;  /* 0x0000000702007986 */ /* 0x000fe2000c101904 */
[----:B------:R-:W-:Y:S05]  /*0240*/  EXIT ;  /* 0x000000000000794d */ /* 0x000fea0003800000 */
        .weak           $__internal_2_$__cuda_sm3x_div_rn_noftz_f32_slowpath
        .type           $__internal_2_$__cuda_sm3x_div_rn_noftz_f32_slowpath,@function
        .size           $__internal_2_$__cuda_sm3x_div_rn_noftz_f32_slowpath,(.L_x_115 - $__internal_2_$__cuda_sm3x_div_rn_noftz_f32_slowpath)
$__internal_2_$__cuda_sm3x_div_rn_noftz_f32_slowpath:
[----:B------:R-:W0:Y:S01]  /*0250*/  LDC R3, c[0x0][0x380] ;  /* 0x0000e000ff037b82 */ /* 0x000e220000000800 */
[----:B------:R-:W-:Y:S01]  /*0260*/  SHF.R.U32.HI R0, RZ, 0x17, R5 ;  /* 0x00000017ff007819 */ /* 0x000fe20000011605 */
[----:B------:R-:W1:Y:S01]  /*0270*/  LDCU UR6, c[0x0][0x380] ;  /* 0x00007000ff0677ac */ /* 0x000e620008000800 */
[----:B------:R-:W-:Y:S02]  /*0280*/  BSSY.RECONVERGENT B1, `(.L_x_77) ;  /* 0x0000064000017945 */ /* 0x000fe40003800200 */
[----:B------:R-:W-:-:S05]  /*0290*/  LOP3.LUT R7, R0, 0xff, RZ, 0xc0, !PT ;  /* 0x000000ff00077812 */ /* 0x000fca00078ec0ff */
[----:B------:R-:W-:-:S05]  /*02a0*/  VIADD R11, R7, 0xffffffff ;  /* 0xffffffff070b7836 */ /* 0x000fca0000000000 */
[----:B------:R-:W-:Y:S01]  /*02b0*/  ISETP.GT.U32.AND P0, PT, R11, 0xfd, PT ;  /* 0x000000fd0b00780c */ /* 0x000fe20003f04070 */
[----:B-1----:R-:W-:Y:S01]  /*02c0*/  IMAD.U32 R8, RZ, RZ, UR6 ;  /* 0x00000006ff087e24 */ /* 0x002fe2000f8e00ff */
[----:B0-----:R-:W-:-:S04]  /*02d0*/  SHF.R.U32.HI R0, RZ, 0x17, R3 ;  /* 0x00000017ff007819 */ /* 0x001fc80000011603 */
[----:B------:R-:W-:-:S05]  /*02e0*/  LOP3.LUT R6, R0, 0xff, RZ, 0xc0, !PT ;  /* 0x000000ff00067812 */ /* 0x000fca00078ec0ff */
[----:B------:R-:W-:-:S05]  /*02f0*/  VIADD R10, R6, 0xffffffff ;  /* 0xffffffff060a7836 */ /* 0x000fca0000000000 */
[----:B------:R-:W-:-:S13]  /*0300*/  ISETP.GT.U32.OR P0, PT, R10, 0xfd, P0 ;  /* 0x000000fd0a00780c */ /* 0x000fda0000704470 */
[----:B------:R-:W-:Y:S01]  /*0310*/  @!P0 IMAD.MOV.U32 R9, RZ, RZ, RZ ;  /* 0x000000ffff098224 */ /* 0x000fe200078e00ff */
[----:B------:R-:W-:Y:S06]  /*0320*/  @!P0 BRA `(.L_x_78) ;  /* 0x0000000000608947 */ /* 0x000fec0003800000 */
[----:B------:R-:W-:Y:S01]  /*0330*/  FSETP.GTU.FTZ.AND P0, PT, |R3|, +INF , PT ;  /* 0x7f8000000300780b */ /* 0x000fe20003f1c200 */
[----:B------:R-:W-:Y:S01]  /*0340*/  IMAD.MOV.U32 R0, RZ, RZ, R5 ;  /* 0x000000ffff007224 */ /* 0x000fe200078e0005 */
        /* <DEDUP_REMOVED lines=22> */
.L_x_78:
[----:B------:R-:W-:Y:S01]  /*04b0*/  LEA R0, R7, 0xc0800000, 0x17 ;  /* 0xc080000007007811 */ /* 0x000fe200078eb8ff */
[----:B------:R-:W-:Y:S01]  /*04c0*/  VIADD R6, R6, 0xffffff81 ;  /* 0xffffff8106067836 */ /* 0x000fe20000000000 */
[----:B------:R-:W-:Y:S03]  /*04d0*/  BSSY.RECONVERGENT B2, `(.L_x_83) ;  /* 0x0000035000027945 */ /* 0x000fe60003800200 */
[----:B------:R-:W-:Y:S02]  /*04e0*/  IMAD.IADD R5, R5, 0x1, -R0 ;  /* 0x0000000105057824 */ /* 0x000fe400078e0a00 */
[C---:B------:R-:W-:Y:S01]  /*04f0*/  IMAD R0, R6.reuse, -0x800000, R8 ;  /* 0xff80000006007824 */ /* 0x040fe200078e0208 */
[----:B------:R-:W-:Y:S01]  /*0500*/  IADD3 R6, PT, PT, R6, 0x7f, -R7 ;  /* 0x0000007f06067810 */ /* 0x000fe20007ffe807 */
[----:B------:R-:W0:Y:S01]  /*0510*/  MUFU.RCP R3, R5 ;  /* 0x0000000500037308 */ /* 0x000e220000001000 */
[----:B------:R-:W-:-:S03]  /*0520*/  FADD.FTZ R11, -R5, -RZ ;  /* 0x800000ff050b7221 */ /* 0x000fc60000010100 */
[----:B------:R-:W-:Y:S02]  /*0530*/  IMAD.IADD R6, R6, 0x1, R9 ;  /* 0x0000000106067824 */ /* 0x000fe400078e0209 */
        /* <DEDUP_REMOVED lines=42> */
.L_x_85:
[----:B------:R-:W-:-:S04]  /*07e0*/  LOP3.LUT R0, R0, 0x80000000, RZ, 0xc0, !PT ;  /* 0x8000000000007812 */ /* 0x000fc800078ec0ff */
[----:B------:R-:W-:Y:S01]  /*07f0*/  LOP3.LUT R0, R0, 0x7f800000, RZ, 0xfc, !PT ;  /* 0x7f80000000007812 */ /* 0x000fe200078efcff */
[----:B------:R-:W-:Y:S06]  /*0800*/  BRA `(.L_x_86) ;  /* 0x0000000000047947 */ /* 0x000fec0003800000 */
.L_x_84:
[----:B------:R-:W-:-:S07]  /*0810*/  IMAD R0, R6, 0x800000, R0 ;  /* 0x0080000006007824 */ /* 0x000fce00078e0200 */
.L_x_86:
[----:B------:R-:W-:Y:S05]  /*0820*/  BSYNC.RECONVERGENT B2 ;  /* 0x0000000000027941 */ /* 0x000fea0003800200 */
.L_x_83:
[----:B------:R-:W-:Y:S05]  /*0830*/  BRA `(.L_x_87) ;  /* 0x0000000000207947 */ /* 0x000fea0003800000 */
.L_x_82:
[----:B------:R-:W-:-:S04]  /*0840*/  LOP3.LUT R0, R5, 0x80000000, R8, 0x48, !PT ;  /* 0x8000000005007812 */ /* 0x000fc800078e4808 */
[----:B------:R-:W-:Y:S01]  /*0850*/  LOP3.LUT R0, R0, 0x7f800000, RZ, 0xfc, !PT ;  /* 0x7f80000000007812 */ /* 0x000fe200078efcff */
[----:B------:R-:W-:Y:S06]  /*0860*/  BRA `(.L_x_87) ;  /* 0x0000000000147947 */ /* 0x000fec0003800000 */
.L_x_81:
[----:B------:R-:W-:Y:S01]  /*0870*/  LOP3.LUT R0, R5, 0x80000000, R8, 0x48, !PT ;  /* 0x8000000005007812 */ /* 0x000fe200078e4808 */
[----:B------:R-:W-:Y:S06]  /*0880*/  BRA `(.L_x_87) ;  /* 0x00000000000c7947 */ /* 0x000fec0003800000 */
.L_x_80:
[----:B------:R-:W0:Y:S01]  /*0890*/  MUFU.RSQ R0, -QNAN ;  /* 0xffc0000000007908 */ /* 0x000e220000001400 */
[----:B------:R-:W-:Y:S05]  /*08a0*/  BRA `(.L_x_87) ;  /* 0x0000000000047947 */ /* 0x000fea0003800000 */
.L_x_79:
[----:B------:R-:W-:-:S07]  /*08b0*/  FADD.FTZ R0, R0, R3 ;  /* 0x0000000300007221 */ /* 0x000fce0000010000 */
.L_x_87:
[----:B------:R-:W-:Y:S05]  /*08c0*/  BSYNC.RECONVERGENT B1 ;  /* 0x0000000000017941 */ /* 0x000fea0003800200 */
.L_x_77:
[----:B------:R-:W-:-:S04]  /*08d0*/  IMAD.MOV.U32 R5, RZ, RZ, 0x0 ;  /* 0x00000000ff057424 */ /* 0x000fc800078e00ff */
[----:B0-----:R-:W-:Y:S05]  /*08e0*/  RET.REL.NODEC R4 `(scalarDivMatrix) ;  /* 0xfffffff404c47950 */ /* 0x001fea0003c3ffff */
.L_x_88:
        /* <DEDUP_REMOVED lines=9> */
.L_x_115:


//--------------------- .text.matrixDivScalar     --------------------------
	.section	.text.matrixDivScalar,"ax",@progbits
	.align	128
        .global         matrixDivScalar
        .type           matrixDivScalar,@function
        .size           matrixDivScalar,(.L_x_116 - matrixDivScalar)
        .other          matrixDivScalar,@"STO_CUDA_ENTRY STV_DEFAULT"
matrixDivScalar:
.text.matrixDivScalar:
        /* <DEDUP_REMOVED lines=16> */
[----:B------:R-:W2:Y:S01]  /*0100*/  LDC R9, c[0x0][0x388] ;  /* 0x0000e200ff097b82 */ /* 0x000ea20000000800 */
[----:B0-----:R-:W-:-:S05]  /*0110*/  IMAD.WIDE R4, R2, 0x4, R4 ;  /* 0x0000000402047825 */ /* 0x001fca00078e0204 */
[----:B-1----:R-:W3:Y:S01]  /*0120*/  LDG.E R0, desc[UR4][R4.64] ;  /* 0x0000000404007981 */ /* 0x002ee2000c1e1900 */
[----:B------:R-:W-:Y:S01]  /*0130*/  BSSY.RECONVERGENT B0, `(.L_x_89) ;  /* 0x000000c000007945 */ /* 0x000fe20003800200 */
[----:B--2---:R-:W0:Y:S02]  /*0140*/  MUFU.RCP R3, R9 ;  /* 0x0000000900037308 */ /* 0x004e240000001000 */
[----:B0-----:R-:W-:-:S04]  /*0150*/  FFMA R6, R3, -R9, 1 ;  /* 0x3f80000003067423 */ /* 0x001fc80000000809 */
[----:B------:R-:W-:Y:S02]  /*0160*/  FFMA R3, R3, R6, R3 ;  /* 0x0000000603037223 */ /* 0x000fe40000000003 */
[----:B---3--:R-:W0:Y:S02]  /*0170*/  FCHK P0, R0, R9 ;  /* 0x0000000900007302 */ /* 0x008e240000000000 */
[----:B------:R-:W-:-:S04]  /*0180*/  FFMA R6, R0, R3, RZ ;  /* 0x0000000300067223 */ /* 0x000fc800000000ff */
[----:B------:R-:W-:-:S04]  /*0190*/  FFMA R7, R6, -R9, R0 ;  /* 0x8000000906077223 */ /* 0x000fc80000000000 */
[----:B------:R-:W-:Y:S01]  /*01a0*/  FFMA R7, R3, R7, R6 ;  /* 0x0000000703077223 */ /* 0x000fe20000000006 */
[----:B0-----:R-:W-:Y:S06]  /*01b0*/  @!P0 BRA `(.L_x_90) ;  /* 0x00000000000c8947 */ /* 0x001fec0003800000 */
[----:B------:R-:W-:-:S07]  /*01c0*/  MOV R4, 0x1e0 ;  /* 0x000001e000047802 */ /* 0x000fce0000000f00 */
[----:B------:R-:W-:Y:S05]  /*01d0*/  CALL.REL.NOINC `($__internal_3_$__cuda_sm3x_div_rn_noftz_f32_slowpath) ;  /* 0x0000000000187944 */ /* 0x000fea0003c00000 */
[----:B------:R-:W-:-:S07]  /*01e0*/  IMAD.MOV.U32 R7, RZ, RZ, R0 ;  /* 0x000000ffff077224 */ /* 0x000fce00078e0000 */
.L_x_90:
[----:B------:R-:W-:Y:S05]  /*01f0*/  BSYNC.RECONVERGENT B0 ;  /* 0x0000000000007941 */ /* 0x000fea0003800200 */
.L_x_89:
[----:B------:R-:W0:Y:S02]  /*0200*/  LDC.64 R4, c[0x0][0x390] ;  /* 0x0000e400ff047b82 */ /* 0x000e240000000a00 */
[----:B0-----:R-:W-:-:S05]  /*0210*/  IMAD.WIDE R2, R2, 0x4, R4 ;  /* 0x0000000402027825 */ /* 0x001fca00078e0204 */
[----:B------:R-:W-:Y:S01]  /*0220*/  STG.E desc[UR4][R2.64], R7 ;  /* 0x0000000702007986 */ /* 0x000fe2000c101904 */
[----:B------:R-:W-:Y:S05]  /*0230*/  EXIT ;  /* 0x000000000000794d */ /* 0x000fea0003800000 */
        .weak           $__internal_3_$__cuda_sm3x_div_rn_noftz_f32_slowpath
        .type           $__internal_3_$__cuda_sm3x_div_rn_noftz_f32_slowpath,@function
        .size           $__internal_3_$__cuda_sm3x_div_rn_noftz_f32_slowpath,(.L_x_116 - $__internal_3_$__cuda_sm3x_div_rn_noftz_f32_slowpath)
$__internal_3_$__cuda_sm3x_div_rn_noftz_f32_slowpath:
[----:B------:R-:W0:Y:S01]  /*0240*/  LDC R3, c[0x0][0x388] ;  /* 0x0000e200ff037b82 */ /* 0x000e220000000800 */
[--C-:B------:R-:W-:Y:S01]  /*0250*/  SHF.R.U32.HI R5, RZ, 0x17, R0.reuse ;  /* 0x00000017ff057819 */ /* 0x100fe20000011600 */
[----:B------:R-:W1:Y:S01]  /*0260*/  LDCU UR6, c[0x0][0x388] ;  /* 0x00007100ff0677ac */ /* 0x000e620008000800 */
[----:B------:R-:W-:Y:S01]  /*0270*/  BSSY.RECONVERGENT B1, `(.L_x_91) ;  /* 0x0000064000017945 */ /* 0x000fe20003800200 */
[----:B------:R-:W-:Y:S01]  /*0280*/  IMAD.MOV.U32 R7, RZ, RZ, R0 ;  /* 0x000000ffff077224 */ /* 0x000fe200078e0000 */
[----:B------:R-:W-:-:S05]  /*0290*/  LOP3.LUT R5, R5, 0xff, RZ, 0xc0, !PT ;  /* 0x000000ff05057812 */ /* 0x000fca00078ec0ff */
[----:B------:R-:W-:Y:S02]  /*02a0*/  VIADD R10, R5, 0xffffffff ;  /* 0xffffffff050a7836 */ /* 0x000fe40000000000 */
[----:B-1----:R-:W-:Y:S01]  /*02b0*/  IMAD.U32 R8, RZ, RZ, UR6 ;  /* 0x00000006ff087e24 */ /* 0x002fe2000f8e00ff */
[----:B0-----:R-:W-:-:S04]  /*02c0*/  SHF.R.U32.HI R6, RZ, 0x17, R3 ;  /* 0x00000017ff067819 */ /* 0x001fc80000011603 */
[----:B------:R-:W-:-:S05]  /*02d0*/  LOP3.LUT R6, R6, 0xff, RZ, 0xc0, !PT ;  /* 0x000000ff06067812 */ /* 0x000fca00078ec0ff */
[----:B------:R-:W-:-:S05]  /*02e0*/  VIADD R11, R6, 0xffffffff ;  /* 0xffffffff060b7836 */ /* 0x000fca0000000000 */
        /* <DEDUP_REMOVED lines=27> */
.L_x_92:
        /* <DEDUP_REMOVED lines=51> */
.L_x_99:
[----:B------:R-:W-:-:S04]  /*07d0*/  LOP3.LUT R0, R0, 0x80000000, RZ, 0xc0, !PT ;  /* 0x8000000000007812 */ /* 0x000fc800078ec0ff */
[----:B------:R-:W-:Y:S01]  /*07e0*/  LOP3.LUT R0, R0, 0x7f800000, RZ, 0xfc, !PT ;  /* 0x7f80000000007812 */ /* 0x000fe200078efcff */
[----:B------:R-:W-:Y:S06]  /*07f0*/  BRA `(.L_x_100) ;  /* 0x0000000000047947 */ /* 0x000fec0003800000 */
.L_x_98:
[----:B------:R-:W-:-:S07]  /*0800*/  IMAD R0, R6, 0x800000, R0 ;  /* 0x0080000006007824 */ /* 0x000fce00078e0200 */
.L_x_100:
[----:B------:R-:W-:Y:S05]  /*0810*/  BSYNC.RECONVERGENT B2 ;  /* 0x0000000000027941 */ /* 0x000fea0003800200 */
.L_x_97:
[----:B------:R-:W-:Y:S05]  /*0820*/  BRA `(.L_x_101) ;  /* 0x0000000000207947 */ /* 0x000fea0003800000 */
.L_x_96:
[----:B------:R-:W-:-:S04]  /*0830*/  LOP3.LUT R0, R8, 0x80000000, R7, 0x48, !PT ;  /* 0x8000000008007812 */ /* 0x000fc800078e4807 */
[----:B------:R-:W-:Y:S01]  /*0840*/  LOP3.LUT R0, R0, 0x7f800000, RZ, 0xfc, !PT ;  /* 0x7f80000000007812 */ /* 0x000fe200078efcff */
[----:B------:R-:W-:Y:S06]  /*0850*/  BRA `(.L_x_101) ;  /* 0x0000000000147947 */ /* 0x000fec0003800000 */
.L_x_95:
[----:B------:R-:W-:Y:S01]  /*0860*/  LOP3.LUT R0, R8, 0x80000000, R7, 0x48, !PT ;  /* 0x8000000008007812 */ /* 0x000fe200078e4807 */
[----:B------:R-:W-:Y:S06]  /*0870*/  BRA `(.L_x_101) ;  /* 0x00000000000c7947 */ /* 0x000fec0003800000 */
.L_x_94:
[----:B------:R-:W0:Y:S01]  /*0880*/  MUFU.RSQ R0, -QNAN ;  /* 0xffc0000000007908 */ /* 0x000e220000001400 */
[----:B------:R-:W-:Y:S05]  /*0890*/  BRA `(.L_x_101) ;  /* 0x0000000000047947 */ /* 0x000fea0003800000 */
.L_x_93:
[----:B------:R-:W-:-:S07]  /*08a0*/  FADD.FTZ R0, R0, R3 ;  /* 0x0000000300007221 */ /* 0x000fce0000010000 */
.L_x_101:
[----:B------:R-:W-:Y:S05]  /*08b0*/  BSYNC.RECONVERGENT B1 ;  /* 0x0000000000017941 */ /* 0x000fea0003800200 */
.L_x_91:
[----:B------:R-:W-:-:S04]  /*08c0*/  IMAD.MOV.U32 R5, RZ, RZ, 0x0 ;  /* 0x00000000ff057424 */ /* 0x000fc800078e00ff */
[----:B0-----:R-:W-:Y:S05]  /*08d0*/  RET.REL.NODEC R4 `(matrixDivScalar) ;  /* 0xfffffff404c87950 */ /* 0x001fea0003c3ffff */
.L_x_102:
        /* <DEDUP_REMOVED lines=10> */
.L_x_116:


//--------------------- .text.matrixElementWiseMulMatrix --------------------------
	.section	.text.matrixElementWiseMulMatrix,"ax",@progbits
	.align	128
        .global         matrixElementWiseMulMatrix
        .type           matrixElementWiseMulMatrix,@function
        .size           matrixElementWiseMulMatrix,(.L_x_139 - matrixElementWiseMulMatrix)
        .other          matrixElementWiseMulMatrix,@"STO_CUDA_ENTRY STV_DEFAULT"
matrixElementWiseMulMatrix:
.text.matrixElementWiseMulMatrix:
        /* <DEDUP_REMOVED lines=16> */
[----:B------:R-:W2:Y:S08]  /*0100*/  LDC.64 R4, c[0x0][0x388] ;  /* 0x0000e200ff047b82 */ /* 0x000eb00000000a00 */
[----:B------:R-:W3:Y:S01]  /*0110*/  LDC.64 R6, c[0x0][0x390] ;  /* 0x0000e400ff067b82 */ /* 0x000ee20000000a00 */
[----:B0-----:R-:W-:-:S06]  /*0120*/  IMAD.WIDE R2, R9, 0x4, R2 ;  /* 0x0000000409027825 */ /* 0x001fcc00078e0202 */
[----:B-1----:R-:W4:Y:S01]  /*0130*/  LDG.E R2, desc[UR4][R2.64] ;  /* 0x0000000402027981 */ /* 0x002f22000c1e1900 */
[----:B--2---:R-:W-:-:S06]  /*0140*/  IMAD.WIDE R4, R9, 0x4, R4 ;  /* 0x0000000409047825 */ /* 0x004fcc00078e0204 */
[----:B------:R-:W4:Y:S01]  /*0150*/  LDG.E R5, desc[UR4][R4.64] ;  /* 0x0000000404057981 */ /* 0x000f22000c1e1900 */
[----:B---3--:R-:W-:-:S04]  /*0160*/  IMAD.WIDE R6, R9, 0x4, R6 ;  /* 0x0000000409067825 */ /* 0x008fc800078e0206 */
[----:B----4-:R-:W-:-:S05]  /*0170*/  FMUL R9, R2, R5 ;  /* 0x0000000502097220 */ /* 0x010fca0000400000 */
[----:B------:R-:W-:Y:S01]  /*0180*/  STG.E desc[UR4][R6.64], R9 ;  /* 0x0000000906007986 */ /* 0x000fe2000c101904 */
[----:B------:R-:W-:Y:S05]  /*0190*/  EXIT ;  /* 0x000000000000794d */ /* 0x000fea0003800000 */
.L_x_103:
        /* <DEDUP_REMOVED lines=14> */
.L_x_139:


//--------------------- .text.matrixMulScalar     --------------------------
	.section	.text.matrixMulScalar,"ax",@progbits
	.align	128
        .global         matrixMulScalar
        .type           matrixMulScalar,@function
        .size           matrixMulScalar,(.L_x_140 - matrixMulScalar)
        .other          matrixMulScalar,@"STO_CUDA_ENTRY STV_DEFAULT"
matrixMulScalar:
.text.matrixMulScalar:
        /* <DEDUP_REMOVED lines=16> */
[----:B------:R-:W2:Y:S05]  /*0100*/  LDCU UR6, c[0x0][0x388] ;  /* 0x00007100ff0677ac */ /* 0x000eaa0008000800 */
[----:B------:R-:W3:Y:S01]  /*0110*/  LDC.64 R4, c[0x0][0x390] ;  /* 0x0000e400ff047b82 */ /* 0x000ee20000000a00 */
[----:B0-----:R-:W-:-:S06]  /*0120*/  IMAD.WIDE R2, R7, 0x4, R2 ;  /* 0x0000000407027825 */ /* 0x001fcc00078e0202 */
[----:B-1----:R-:W2:Y:S01]  /*0130*/  LDG.E R2, desc[UR4][R2.64] ;  /* 0x0000000402027981 */ /* 0x002ea2000c1e1900 */
[----:B---3--:R-:W-:-:S04]  /*0140*/  IMAD.WIDE R4, R7, 0x4, R4 ;  /* 0x0000000407047825 */ /* 0x008fc800078e0204 */
[----:B--2---:R-:W-:-:S05]  /*0150*/  FMUL R7, R2, UR6 ;  /* 0x0000000602077c20 */ /* 0x004fca0008400000 */
[----:B------:R-:W-:Y:S01]  /*0160*/  STG.E desc[UR4][R4.64], R7 ;  /* 0x0000000704007986 */ /* 0x000fe2000c101904 */
[----:B------:R-:W-:Y:S05]  /*0170*/  EXIT ;  /* 0x000000000000794d */ /* 0x000fea0003800000 */
.L_x_104:
        /* <DEDUP_REMOVED lines=16> */
.L_x_140:


//--------------------- .text.matrixMulMatrix     --------------------------
	.section	.text.matrixMulMatrix,"ax",@progbits
	.align	128
        .global         matrixMulMatrix
        .type           matrixMulMatrix,@function
        .size           matrixMulMatrix,(.L_x_141 - matrixMulMatrix)
        .other          matrixMulMatrix,@"STO_CUDA_ENTRY STV_DEFAULT"
matrixMulMatrix:
.text.matrixMulMatrix:
[----:B------:R-:W-:Y:S01]  /*0000*/  LDC R1, c[0x0][0x37c] ;  /* 0x0000df00ff017b82 */ /* 0x000fe20000000800 */
[----:B------:R-:W0:Y:S01]  /*0010*/  S2R R17, SR_TID.Y ;  /* 0x0000000000117919 */ /* 0x000e220000002200 */
[----:B------:R-:W1:Y:S06]  /*0020*/  LDCU UR9, c[0x0][0x39c] ;  /* 0x00007380ff0977ac */ /* 0x000e6c0008000800 */
[----:B------:R-:W0:Y:S01]  /*0030*/  LDC R20, c[0x0][0x364] ;  /* 0x0000d900ff147b82 */ /* 0x000e220000000800 */
[----:B------:R-:W-:Y:S01]  /*0040*/  HFMA2 R23, -RZ, RZ, 0, 0 ;  /* 0x00000000ff177431 */ /* 0x000fe200000001ff */
[----:B------:R-:W2:Y:S01]  /*0050*/  S2R R19, SR_TID.X ;  /* 0x0000000000137919 */ /* 0x000ea20000002100 */
[----:B------:R-:W3:Y:S05]  /*0060*/  LDCU.64 UR10, c[0x0][0x358] ;  /* 0x00006b00ff0a77ac */ /* 0x000eea0008000a00 */
[----:B------:R-:W-:Y:S08]  /*0070*/  S2UR UR4, SR_CTAID.X ;  /* 0x00000000000479c3 */ /* 0x000ff00000002500 */
[----:B------:R-:W0:Y:S01]  /*0080*/  S2UR UR5, SR_CTAID.Y ;  /* 0x00000000000579c3 */ /* 0x000e220000002600 */
[----:B-1----:R-:W-:-:S07]  /*0090*/  UISETP.GE.AND UP0, UPT, UR9, -0x1e, UPT ;  /* 0xffffffe20900788c */ /* 0x002fce000bf06270 */
[----:B------:R-:W2:Y:S01]  /*00a0*/  LDC R18, c[0x0][0x360] ;  /* 0x0000d800ff127b82 */ /* 0x000ea20000000800 */
[----:B0-----:R-:W-:Y:S02]  /*00b0*/  IMAD R20, R20, UR5, R17 ;  /* 0x0000000514147c24 */ /* 0x001fe4000f8e0211 */
[----:B--2---:R-:W-:Y:S01]  /*00c0*/  IMAD R18, R18, UR4, R19 ;  /* 0x0000000412127c24 */ /* 0x004fe2000f8e0213 */
[----:B---3--:R-:W-:Y:S06]  /*00d0*/  BRA.U !UP0, `(.L_x_105) ;  /* 0x0000000508cc7547 */ /* 0x008fec000b800000 */
[----:B------:R-:W0:Y:S01]  /*00e0*/  S2UR UR7, SR_CgaCtaId ;  /* 0x00000000000779c3 */ /* 0x000e220000008800 */
[----:B------:R-:W1:Y:S01]  /*00f0*/  LDCU UR12, c[0x0][0x3a4] ;  /* 0x00007480ff0c77ac */ /* 0x000e620008000800 */
[----:B------:R-:W-:Y:S01]  /*0100*/  MOV R23, RZ ;  /* 0x000000ff00177202 */ /* 0x000fe20000000f00 */
[----:B------:R-:W-:Y:S01]  /*0110*/  IMAD R7, R20, UR9, R19 ;  /* 0x0000000914077c24 */ /* 0x000fe2000f8e0213 */
[----:B------:R-:W-:Y:S01]  /*0120*/  UMOV UR6, 0x400 ;  /* 0x0000040000067882 */ /* 0x000fe20000000000 */
[----:B------:R-:W-:-:S03]  /*0130*/  UIADD3 UR4, UPT, UPT, UR9, -0x1, URZ ;  /* 0xffffffff09047890 */ /* 0x000fc6000fffe0ff */
[----:B------:R-:W2:Y:S01]  /*0140*/  LDC.64 R4, c[0x0][0x3a0] ;  /* 0x0000e800ff047b82 */ /* 0x000ea20000000a00 */
[----:B------:R-:W3:Y:S01]  /*0150*/  LDCU.64 UR14, c[0x0][0x398] ;  /* 0x00007300ff0e77ac */ /* 0x000ee20008000a00 */
[----:B------:R-:W-:-:S04]  /*0160*/  USHF.R.S32.HI UR5, URZ, 0x1f, UR4 ;  /* 0x0000001fff057899 */ /* 0x000fc80008011404 */
[----:B------:R-:W-:Y:S01]  /*0170*/  ULEA.HI UR5, UR5, UR4, URZ, 0x5 ;  /* 0x0000000405057291 */ /* 0x000fe2000f8f28ff */
[----:B-1----:R-:W-:-:S03]  /*0180*/  IMAD R16, R17, UR12, R18 ;  /* 0x0000000c11107c24 */ /* 0x002fc6000f8e0212 */
[----:B------:R-:W-:Y:S02]  /*0190*/  USHF.R.S32.HI UR5, URZ, 0x5, UR5 ;  /* 0x00000005ff057899 */ /* 0x000fe40008011405 */
[----:B0-----:R-:W-:Y:S02]  /*01a0*/  ULEA UR8, UR7, UR6, 0x18 ;  /* 0x0000000607087291 */ /* 0x001fe4000f8ec0ff */
[----:B------:R-:W-:Y:S02]  /*01b0*/  UIADD3 UR6, UPT, UPT, UR6, 0x1000, URZ ;  /* 0x0000100006067890 */ /* 0x000fe4000fffe0ff */
[----:B------:R-:W-:Y:S02]  /*01c0*/  UIADD3 UR5, UPT, UPT, -UR5, URZ, URZ ;  /* 0x000000ff05057290 */ /* 0x000fe4000fffe1ff */
[----:B------:R-:W-:Y:S01]  /*01d0*/  ULEA UR6, UR7, UR6, 0x18 ;  /* 0x0000000607067291 */ /* 0x000fe2000f8ec0ff */
[----:B------:R-:W-:-:S04]  /*01e0*/  LEA R6, R17, UR8, 0x7 ;  /* 0x0000000811067c11 */ /* 0x000fc8000f8e38ff */
[C---:B------:R-:W-:Y:S02]  /*01f0*/  LEA R3, R19.reuse, R6, 0x2 ;  /* 0x0000000613037211 */ /* 0x040fe400078e10ff */
[----:B------:R-:W-:-:S04]  /*0200*/  LEA R0, R19, UR6, 0x2 ;  /* 0x0000000613007c11 */ /* 0x000fc8000f8e10ff */
[----:B---3--:R-:W-:-:S07]  /*0210*/  LEA R2, R17, R0, 0x7 ;  /* 0x0000000011027211 */ /* 0x008fce00078e38ff */
.L_x_106:
[----:B------:R-:W-:Y:S01]  /*0220*/  ISETP.GE.AND P1, PT, R19, UR15, PT ;  /* 0x0000000f13007c0c */ /* 0x000fe2000bf26270 */
[----:B------:R-:W-:Y:S01]  /*0230*/  HFMA2 R29, -RZ, RZ, 0, 0 ;  /* 0x00000000ff1d7431 */ /* 0x000fe200000001ff */
[----:B--2---:R-:W-:Y:S02]  /*0240*/  ISETP.GE.AND P0, PT, R17, R4, PT ;  /* 0x000000041100720c */ /* 0x004fe40003f06270 */
[----:B------:R-:W-:Y:S02]  /*0250*/  ISETP.GE.OR P1, PT, R20, UR14, P1 ;  /* 0x0000000e14007c0c */ /* 0x000fe40008f26670 */
[----:B------:R-:W-:Y:S02]  /*0260*/  ISETP.GE.OR P0, PT, R18, R5, P0 ;  /* 0x000000051200720c */ /* 0x000fe40000706670 */
[----:B------:R-:W-:-:S09]  /*0270*/  MOV R22, RZ ;  /* 0x000000ff00167202 */ /* 0x000fd20000000f00 */
[----:B------:R-:W0:Y:S08]  /*0280*/  @!P1 LDC.64 R10, c[0x0][0x380] ;  /* 0x0000e000ff0a9b82 */ /* 0x000e300000000a00 */
[----:B------:R-:W1:Y:S01]  /*0290*/  @!P0 LDC.64 R8, c[0x0][0x388] ;  /* 0x0000e200ff088b82 */ /* 0x000e620000000a00 */
[----:B0-----:R-:W-:-:S05]  /*02a0*/  @!P1 IMAD.WIDE R10, R7, 0x4, R10 ;  /* 0x00000004070a9825 */ /* 0x001fca00078e020a */
[----:B------:R-:W2:Y:S01]  /*02b0*/  @!P1 LDG.E R22, desc[UR10][R10.64] ;  /* 0x0000000a0a169981 */ /* 0x000ea2000c1e1900 */
[----:B-1----:R-:W-:-:S05]  /*02c0*/  @!P0 IMAD.WIDE R24, R16, 0x4, R8 ;  /* 0x0000000410188825 */ /* 0x002fca00078e0208 */
[----:B------:R-:W3:Y:S01]  /*02d0*/  @!P0 LDG.E R29, desc[UR10][R24.64] ;  /* 0x0000000a181d8981 */ /* 0x000ee2000c1e1900 */
[----:B------:R-:W-:-:S04]  /*02e0*/  UIADD3 UR5, UPT, UPT, UR5, 0x1, URZ ;  /* 0x0000000105057890 */ /* 0x000fc8000fffe0ff */
[----:B------:R-:W-:Y:S01]  /*02f0*/  UISETP.NE.AND UP0, UPT, UR5, 0x1, UPT ;  /* 0x000000010500788c */ /* 0x000fe2000bf05270 */
[----:B--2---:R-:W-:Y:S04]  /*0300*/  STS [R3], R22 ;  /* 0x0000001603007388 */ /* 0x004fe80000000800 */
[----:B---3--:R-:W-:Y:S01]  /*0310*/  STS [R2], R29 ;  /* 0x0000001d02007388 */ /* 0x008fe20000000800 */
[----:B------:R-:W-:Y:S06]  /*0320*/  BAR.SYNC.DEFER_BLOCKING 0x0 ;  /* 0x0000000000007b1d */ /* 0x000fec0000010000 */
[----:B------:R-:W-:Y:S04]  /*0330*/  LDS R26, [R0] ;  /* 0x00000000001a7984 */ /* 0x000fe80000000800 */
[----:B------:R-:W0:Y:S04]  /*0340*/  LDS.128 R12, [R6] ;  /* 0x00000000060c7984 */ /* 0x000e280000000c00 */
[----:B------:R-:W1:Y:S04]  /*0350*/  LDS R25, [R0+0x80] ;  /* 0x0000800000197984 */ /* 0x000e680000000800 */
[----:B------:R-:W2:Y:S04]  /*0360*/  LDS R27, [R0+0x100] ;  /* 0x00010000001b7984 */ /* 0x000ea80000000800 */
[----:B------:R-:W3:Y:S04]  /*0370*/  LDS R28, [R0+0x180] ;  /* 0x00018000001c7984 */ /* 0x000ee80000000800 */
[----:B------:R-:W-:Y:S04]  /*0380*/  LDS R21, [R0+0x200] ;  /* 0x0002000000157984 */ /* 0x000fe80000000800 */
[----:B------:R-:W4:Y:S04]  /*0390*/  LDS.128 R8, [R6+0x10] ;  /* 0x0000100006087984 */ /* 0x000f280000000c00 */
[----:B------:R-:W5:Y:S04]  /*03a0*/  LDS R22, [R0+0x280] ;  /* 0x0002800000167984 */ /* 0x000f680000000800 */
[----:B------:R-:W-:Y:S01]  /*03b0*/  LDS R24, [R0+0x480] ;  /* 0x0004800000187984 */ /* 0x000fe20000000800 */
[----:B0-----:R-:W-:-:S03]  /*03c0*/  FFMA R12, R12, R26, R23 ;  /* 0x0000001a0c0c7223 */ /* 0x001fc60000000017 */
[----:B------:R-:W0:Y:S04]  /*03d0*/  LDS R23, [R0+0x300] ;  /* 0x0003000000177984 */ /* 0x000e280000000800 */
[----:B------:R-:W0:Y:S01]  /*03e0*/  LDS R26, [R0+0x380] ;  /* 0x00038000001a7984 */ /* 0x000e220000000800 */
[----:B-1----:R-:W-:-:S03]  /*03f0*/  FFMA R12, R25, R13, R12 ;  /* 0x0000000d190c7223 */ /* 0x002fc6000000000c */
[----:B------:R-:W-:Y:S01]  /*0400*/  LDS R25, [R0+0x400] ;  /* 0x0004000000197984 */ /* 0x000fe20000000800 */
[----:B--2---:R-:W-:-:S04]  /*0410*/  FFMA R27, R27, R14, R12 ;  /* 0x0000000e1b1b7223 */ /* 0x004fc8000000000c */
[----:B---3--:R-:W-:Y:S02]  /*0420*/  FFMA R27, R28, R15, R27 ;  /* 0x0000000f1c1b7223 */ /* 0x008fe4000000001b */
[----:B------:R-:W1:Y:S02]  /*0430*/  LDS.128 R12, [R6+0x20] ;  /* 0x00002000060c7984 */ /* 0x000e640000000c00 */
[----:B----4-:R-:W-:Y:S02]  /*0440*/  FFMA R21, R8, R21, R27 ;  /* 0x0000001508157223 */ /* 0x010fe4000000001b */
[----:B------:R-:W-:Y:S02]  /*0450*/  LDS R28, [R0+0x580] ;  /* 0x00058000001c7984 */ /* 0x000fe40000000800 */
[----:B-----5:R-:W-:Y:S02]  /*0460*/  FFMA R22, R22, R9, R21 ;  /* 0x0000000916167223 */ /* 0x020fe40000000015 */
[----:B------:R-:W2:Y:S02]  /*0470*/  LDS R21, [R0+0x500] ;  /* 0x0005000000157984 */ /* 0x000ea40000000800 */
[----:B0-----:R-:W-:-:S02]  /*0480*/  FFMA R23, R23, R10, R22 ;  /* 0x0000000a17177223 */ /* 0x001fc40000000016 */
[----:B------:R-:W-:Y:S02]  /*0490*/  LDS R22, [R0+0x680] ;  /* 0x0006800000167984 */ /* 0x000fe40000000800 */
[----:B------:R-:W-:Y:S02]  /*04a0*/  FFMA R27, R26, R11, R23 ;  /* 0x0000000b1a1b7223 */ /* 0x000fe40000000017 */
[----:B------:R-:W-:Y:S04]  /*04b0*/  LDS R23, [R0+0x600] ;  /* 0x0006000000177984 */ /* 0x000fe80000000800 */
[----:B------:R-:W0:Y:S04]  /*04c0*/  LDS.128 R8, [R6+0x30] ;  /* 0x0000300006087984 */ /* 0x000e280000000c00 */
[----:B------:R-:W-:Y:S01]  /*04d0*/  LDS R26, [R0+0x780] ;  /* 0x00078000001a7984 */ /* 0x000fe20000000800 */
[----:B-1----:R-:W-:-:S04]  /*04e0*/  FFMA R25, R12, R25, R27 ;  /* 0x000000190c197223 */ /* 0x002fc8000000001b */
[----:B------:R-:W-:Y:S02]  /*04f0*/  FFMA R24, R24, R13, R25 ;  /* 0x0000000d18187223 */ /* 0x000fe40000000019 */
[----:B------:R-:W1:Y:S02]  /*0500*/  LDS R25, [R0+0x700] ;  /* 0x0007000000197984 */ /* 0x000e640000000800 */
[----:B--2---:R-:W-:Y:S02]  /*0510*/  FFMA R21, R21, R14, R24 ;  /* 0x0000000e15157223 */ /* 0x004fe40000000018 */
[----:B------:R-:W-:Y:S02]  /*0520*/  LDS R24, [R0+0x880] ;  /* 0x0008800000187984 */ /* 0x000fe40000000800 */
[----:B------:R-:W-:Y:S02]  /*0530*/  FFMA R27, R28, R15, R21 ;  /* 0x0000000f1c1b7223 */ /* 0x000fe40000000015 */
[----:B------:R-:W-:Y:S04]  /*0540*/  LDS R21, [R0+0x800] ;  /* 0x0008000000157984 */ /* 0x000fe80000000800 */
[----:B------:R-:W2:Y:S04]  /*0550*/  LDS.128 R12, [R6+0x40] ;  /* 0x00004000060c7984 */ /* 0x000ea80000000c00 */
[----:B------:R-:W-:Y:S01]  /*0560*/  LDS R28, [R0+0x980] ;  /* 0x00098000001c7984 */ /* 0x000fe20000000800 */
[----:B0-----:R-:W-:-:S03]  /*0570*/  FFMA R23, R8, R23, R27 ;  /* 0x0000001708177223 */ /* 0x001fc6000000001b */
[----:B------:R-:W0:Y:S01]  /*0580*/  LDS R27, [R0+0x900] ;  /* 0x00090000001b7984 */ /* 0x000e220000000800 */
[----:B------:R-:W-:-:S03]  /*0590*/  FFMA R22, R22, R9, R23 ;  /* 0x0000000916167223 */ /* 0x000fc60000000017 */
[----:B------:R-:W-:Y:S01]  /*05a0*/  LDS R23, [R0+0xa00] ;  /* 0x000a000000177984 */ /* 0x000fe20000000800 */
[----:B-1----:R-:W-:-:S03]  /*05b0*/  FFMA R25, R25, R10, R22 ;  /* 0x0000000a19197223 */ /* 0x002fc60000000016 */
[----:B------:R-:W-:Y:S01]  /*05c0*/  LDS R22, [R0+0xa80] ;  /* 0x000a800000167984 */ /* 0x000fe20000000800 */
[----:B------:R-:W-:-:S03]  /*05d0*/  FFMA R25, R26, R11, R25 ;  /* 0x0000000b1a197223 */ /* 0x000fc60000000019 */
[----:B------:R-:W1:Y:S04]  /*05e0*/  LDS.128 R8, [R6+0x50] ;  /* 0x0000500006087984 */ /* 0x000e680000000c00 */
[----:B------:R-:W-:Y:S01]  /*05f0*/  LDS R26, [R0+0xb80] ;  /* 0x000b8000001a7984 */ /* 0x000fe20000000800 */
[----:B--2---:R-:W-:-:S03]  /*0600*/  FFMA R21, R12, R21, R25 ;  /* 0x000000150c157223 */ /* 0x004fc60000000019 */
[----:B------:R-:W-:Y:S01]  /*0610*/  LDS R25, [R0+0xc00] ;  /* 0x000c000000197984 */ /* 0x000fe20000000800 */
[----:B------:R-:W-:-:S03]  /*0620*/  FFMA R24, R24, R13, R21 ;  /* 0x0000000d18187223 */ /* 0x000fc60000000015 */
[----:B------:R-:W2:Y:S01]  /*0630*/  LDS R21, [R0+0xb00] ;  /* 0x000b000000157984 */ /* 0x000ea20000000800 */
[----:B0-----:R-:W-:-:S03]  /*0640*/  FFMA R27, R27, R14, R24 ;  /* 0x0000000e1b1b7223 */ /* 0x001fc60000000018 */
[----:B------:R-:W-:Y:S01]  /*0650*/  LDS R24, [R0+0xc80] ;  /* 0x000c800000187984 */ /* 0x000fe20000000800 */
[----:B------:R-:W-:-:S03]  /*0660*/  FFMA R27, R28, R15, R27 ;  /* 0x0000000f1c1b7223 */ /* 0x000fc6000000001b */
[----:B------:R-:W0:Y:S04]  /*0670*/  LDS.128 R12, [R6+0x60] ;  /* 0x00006000060c7984 */ /* 0x000e280000000c00 */
[----:B------:R-:W-:Y:S01]  /*0680*/  LDS R28, [R0+0xf00] ;  /* 0x000f0000001c7984 */ /* 0x000fe20000000800 */
[----:B-1----:R-:W-:-:S04]  /*0690*/  FFMA R23, R8, R23, R27 ;  /* 0x0000001708177223 */ /* 0x002fc8000000001b */
[----:B------:R-:W-:Y:S02]  /*06a0*/  FFMA R22, R22, R9, R23 ;  /* 0x0000000916167223 */ /* 0x000fe40000000017 */
[----:B------:R-:W1:Y:S02]  /*06b0*/  LDS R23, [R0+0xd00] ;  /* 0x000d000000177984 */ /* 0x000e640000000800 */
[----:B--2---:R-:W-:Y:S02]  /*06c0*/  FFMA R21, R21, R10, R22 ;  /* 0x0000000a15157223 */ /* 0x004fe40000000016 */
[----:B------:R-:W2:Y:S02]  /*06d0*/  LDS R22, [R0+0xd80] ;  /* 0x000d800000167984 */ /* 0x000ea40000000800 */
[----:B------:R-:W-:Y:S02]  /*06e0*/  FFMA R27, R26, R11, R21 ;  /* 0x0000000b1a1b7223 */ /* 0x000fe40000000015 */
[----:B------:R-:W-:Y:S04]  /*06f0*/  LDS R21, [R0+0xe00] ;  /* 0x000e000000157984 */ /* 0x000fe80000000800 */
[----:B------:R-:W3:Y:S01]  /*0700*/  LDS.128 R8, [R6+0x70] ;  /* 0x0000700006087984 */ /* 0x000ee20000000c00 */
[----:B0-----:R-:W-:-:S03]  /*0710*/  FFMA R25, R12, R25, R27 ;  /* 0x000000190c197223 */ /* 0x001fc6000000001b */
[----:B------:R-:W0:Y:S01]  /*0720*/  LDS R12, [R0+0xe80] ;  /* 0x000e8000000c7984 */ /* 0x000e220000000800 */
[----:B------:R-:W-:-:S03]  /*0730*/  FFMA R26, R24, R13, R25 ;  /* 0x0000000d181a7223 */ /* 0x000fc60000000019 */
[----:B------:R-:W4:Y:S01]  /*0740*/  LDS R24, [R0+0xf80] ;  /* 0x000f800000187984 */ /* 0x000f220000000800 */
[----:B-1----:R-:W-:-:S04]  /*0750*/  FFMA R23, R23, R14, R26 ;  /* 0x0000000e17177223 */ /* 0x002fc8000000001a */
[----:B--2---:R-:W-:-:S04]  /*0760*/  FFMA R15, R22, R15, R23 ;  /* 0x0000000f160f7223 */ /* 0x004fc80000000017 */
[----:B---3--:R-:W-:Y:S01]  /*0770*/  FFMA R15, R8, R21, R15 ;  /* 0x00000015080f7223 */ /* 0x008fe2000000000f */
[----:B------:R-:W-:-:S03]  /*0780*/  IADD3 R17, PT, PT, R17, 0x20, RZ ;  /* 0x0000002011117810 */ /* 0x000fc60007ffe0ff */
[----:B0-----:R-:W-:-:S04]  /*0790*/  FFMA R9, R12, R9, R15 ;  /* 0x000000090c097223 */ /* 0x001fc8000000000f */
[----:B------:R-:W-:Y:S01]  /*07a0*/  FFMA R9, R28, R10, R9 ;  /* 0x0000000a1c097223 */ /* 0x000fe20000000009 */
[----:B------:R-:W-:Y:S02]  /*07b0*/  IADD3 R19, PT, PT, R19, 0x20, RZ ;  /* 0x0000002013137810 */ /* 0x000fe40007ffe0ff */
[----:B------:R-:W-:Y:S01]  /*07c0*/  IADD3 R7, PT, PT, R7, 0x20, RZ ;  /* 0x0000002007077810 */ /* 0x000fe20007ffe0ff */
[----:B----4-:R-:W-:Y:S01]  /*07d0*/  FFMA R23, R24, R11, R9 ;  /* 0x0000000b18177223 */ /* 0x010fe20000000009 */
[----:B------:R-:W-:Y:S01]  /*07e0*/  LEA R16, R5, R16, 0x5 ;  /* 0x0000001005107211 */ /* 0x000fe200078e28ff */
[----:B------:R-:W-:Y:S06]  /*07f0*/  BAR.SYNC.DEFER_BLOCKING 0x0 ;  /* 0x0000000000007b1d */ /* 0x000fec0000010000 */
[----:B------:R-:W-:Y:S05]  /*0800*/  BRA.U UP0, `(.L_x_106) ;  /* 0xfffffff900847547 */ /* 0x000fea000b83ffff */
.L_x_105:
[----:B------:R-:W0:Y:S02]  /*0810*/  LDCU.64 UR4, c[0x0][0x3a8] ;  /* 0x00007500ff0477ac */ /* 0x000e240008000a00 */
[----:B0-----:R-:W-:-:S04]  /*0820*/  ISETP.GE.AND P0, PT, R18, UR5, PT ;  /* 0x0000000512007c0c */ /* 0x001fc8000bf06270 */
[----:B------:R-:W-:-:S13]  /*0830*/  ISETP.GE.OR P0, PT, R20, UR4, P0 ;  /* 0x0000000414007c0c */ /* 0x000fda0008706670 */
[----:B------:R-:W-:Y:S05]  /*0840*/  @P0 EXIT ;  /* 0x000000000000094d */ /* 0x000fea0003800000 */
[----:B------:R-:W0:Y:S01]  /*0850*/  LDC.64 R2, c[0x0][0x390] ;  /* 0x0000e400ff027b82 */ /* 0x000e220000000a00 */
[----:B------:R-:W-:-:S04]  /*0860*/  IMAD R5, R20, UR5, R18 ;  /* 0x0000000514057c24 */ /* 0x000fc8000f8e0212 */
[----:B0-----:R-:W-:-:S05]  /*0870*/  IMAD.WIDE R2, R5, 0x4, R2 ;  /* 0x0000000405027825 */ /* 0x001fca00078e0202 */
[----:B------:R-:W-:Y:S01]  /*0880*/  STG.E desc[UR10][R2.64], R23 ;  /* 0x0000001702007986 */ /* 0x000fe2000c10190a */
[----:B------:R-:W-:Y:S05]  /*0890*/  EXIT ;  /* 0x000000000000794d */ /* 0x000fea0003800000 */
.L_x_107:
        /* <DEDUP_REMOVED lines=14> */
.L_x_141:


//--------------------- .text.scalarSubMatrix     --------------------------
	.section	.text.scalarSubMatrix,"ax",@progbits
	.align	128
        .global         scalarSubMatrix
        .type           scalarSubMatrix,@function
        .size           scalarSubMatrix,(.L_x_142 - scalarSubMatrix)
        .other          scalarSubMatrix,@"STO_CUDA_ENTRY STV_DEFAULT"
scalarSubMatrix:
.text.scalarSubMatrix:
        /* <DEDUP_REMOVED lines=21> */
[----:B--2---:R-:W-:-:S05]  /*0150*/  FADD R7, -R2, UR6 ;  /* 0x0000000602077e21 */ /* 0x004fca0008000100 */
[----:B------:R-:W-:Y:S01]  /*0160*/  STG.E desc[UR4][R4.64], R7 ;  /* 0x0000000704007986 */ /* 0x000fe2000c101904 */
[----:B------:R-:W-:Y:S05]  /*0170*/  EXIT ;  /* 0x000000000000794d */ /* 0x000fea0003800000 */
.L_x_108:
        /* <DEDUP_REMOVED lines=16> */
.L_x_142:


//--------------------- .text.matrixSubScalar     --------------------------
	.section	.text.matrixSubScalar,"ax",@progbits
	.align	128
        .global         matrixSubScalar
        .type           matrixSubScalar,@function
        .size           matrixSubScalar,(.L_x_143 - matrixSubScalar)
        .other          matrixSubScalar,@"STO_CUDA_ENTRY STV_DEFAULT"
matrixSubScalar:
.text.matrixSubScalar:
        /* <DEDUP_REMOVED lines=21> */
[----:B--2---:R-:W-:-:S05]  /*0150*/  FADD R7, R2, -UR6 ;  /* 0x8000000602077e21 */ /* 0x004fca0008000000 */
[----:B------:R-:W-:Y:S01]  /*0160*/  STG.E desc[UR4][R4.64], R7 ;  /* 0x0000000704007986 */ /* 0x000fe2000c101904 */
[----:B------:R-:W-:Y:S05]  /*0170*/  EXIT ;  /* 0x000000000000794d */ /* 0x000fea0003800000 */
.L_x_109:
        /* <DEDUP_REMOVED lines=16> */
.L_x_143:


//--------------------- .text.matrixSubMatrix     --------------------------
	.section	.text.matrixSubMatrix,"ax",@progbits
	.align	128
        .global         matrixSubMatrix
        .type           matrixSubMatrix,@function
        .size           matrixSubMatrix,(.L_x_144 - matrixSubMatrix)
        .other          matrixSubMatrix,@"STO_CUDA_ENTRY STV_DEFAULT"
matrixSubMatrix:
.text.matrixSubMatrix:
        /* <DEDUP_REMOVED lines=23> */
[----:B----4-:R-:W-:-:S05]  /*0170*/  FADD R9, R2, -R5 ;  /* 0x8000000502097221 */ /* 0x010fca0000000000 */
[----:B------:R-:W-:Y:S01]  /*0180*/  STG.E desc[UR4][R6.64], R9 ;  /* 0x0000000906007986 */ /* 0x000fe2000c101904 */
[----:B------:R-:W-:Y:S05]  /*0190*/  EXIT ;  /* 0x000000000000794d */ /* 0x000fea0003800000 */
.L_x_110:
        /* <DEDUP_REMOVED lines=14> */
.L_x_144:


//--------------------- .text.matrixAddScalar     --------------------------
	.section	.text.matrixAddScalar,"ax",@progbits
	.align	128
        .global         matrixAddScalar
        .type           matrixAddScalar,@function
        .size           matrixAddScalar,(.L_x_145 - matrixAddScalar)
        .other          matrixAddScalar,@"STO_CUDA_ENTRY STV_DEFAULT"
matrixAddScalar:
.text.matrixAddScalar:
        /* <DEDUP_REMOVED lines=21> */
[----:B--2---:R-:W-:-:S05]  /*0150*/  FADD R7, R2, UR6 ;  /* 0x0000000602077e21 */ /* 0x004fca0008000000 */
[----:B------:R-:W-:Y:S01]  /*0160*/  STG.E desc[UR4][R4.64], R7 ;  /* 0x0000000704007986 */ /* 0x000fe2000c101904 */
[----:B------:R-:W-:Y:S05]  /*0170*/  EXIT ;  /* 0x000000000000794d */ /* 0x000fea0003800000 */
.L_x_111:
        /* <DEDUP_REMOVED lines=16> */
.L_x_145:


//--------------------- .text.matrixAddMatrix     --------------------------
	.section	.text.matrixAddMatrix,"ax",@progbits
	.align	128
        .global         matrixAddMatrix
        .type           matrixAddMatrix,@function
        .size           matrixAddMatrix,(.L_x_146 - matrixAddMatrix)
        .other          matrixAddMatrix,@"STO_CUDA_ENTRY STV_DEFAULT"
matrixAddMatrix:
.text.matrixAddMatrix:
[----:B------:R-:W-:Y:S01]  /*0000*/  LDC R1, c[0x0][0x37c] ;  /* 0x0000df00ff017b82 */ /* 0x000fe20000000800 */
[----:B------:R-:W0:Y:S07]  /*0010*/  S2R R5, SR_TID.Y ;  /* 0x0000000000057919 */ /* 0x000e2e0000002200 */
[----:B------:R-:W0:Y:S01]  /*0020*/  S2UR UR4, SR_CTAID.Y ;  /* 0x00000000000479c3 */ /* 0x000e220000002600 */
[----:B------:R-:W1:Y:S07]  /*0030*/  S2R R7, SR_TID.X ;  /* 0x0000000000077919 */ /* 0x000e6e0000002100 */
[----:B------:R-:W0:Y:S08]  /*0040*/  LDC R0, c[0x0][0x364] ;  /* 0x0000d900ff007b82 */ /* 0x000e300000000800 */
[----:B------:R-:W1:Y:S08]  /*0050*/  S2UR UR5, SR_CTAID.X ;  /* 0x00000000000579c3 */ /* 0x000e700000002500 */
[----:B------:R-:W1:Y:S08]  /*0060*/  LDC R8, c[0x0][0x360] ;  /* 0x0000d800ff087b82 */ /* 0x000e700000000800 */
[----:B------:R-:W2:Y:S01]  /*0070*/  LDC.64 R2, c[0x0][0x398] ;  /* 0x0000e600ff027b82 */ /* 0x000ea20000000a00 */
[----:B0-----:R-:W-:-:S02]  /*0080*/  IMAD R0, R0, UR4, R5 ;  /* 0x0000000400007c24 */ /* 0x001fc4000f8e0205 */
[----:B-1----:R-:W-:-:S03]  /*0090*/  IMAD R8, R8, UR5, R7 ;  /* 0x0000000508087c24 */ /* 0x002fc6000f8e0207 */
[----:B--2---:R-:W-:-:S04]  /*00a0*/  ISETP.GE.AND P0, PT, R0, R2, PT ;  /* 0x000000020000720c */ /* 0x004fc80003f06270 */
[----:B------:R-:W-:-:S13]  /*00b0*/  ISETP.GE.OR P0, PT, R8, R3, P0 ;  /* 0x000000030800720c */ /* 0x000fda0000706670 */
[----:B------:R-:W-:Y:S05]  /*00c0*/  @P0 EXIT ;  /* 0x000000000000094d */ /* 0x000fea0003800000 */
[----:B------:R-:W0:Y:S01]  /*00d0*/  LDC.64 R4, c[0x0][0x380] ;  /* 0x0000e000ff047b82 */ /* 0x000e220000000a00 */
[----:B------:R-:W1:Y:S01]  /*00e0*/  LDCU.64 UR4, c[0x0][0x358] ;  /* 0x00006b00ff0477ac */ /* 0x000e620008000a00 */
[----:B------:R-:W-:-:S06]  /*00f0*/  IMAD R8, R0, R3, R8 ;  /* 0x0000000300087224 */ /* 0x000fcc00078e0208 */
[----:B------:R-:W2:Y:S08]  /*0100*/  LDC.64 R6, c[0x0][0x388] ;  /* 0x0000e200ff067b82 */ /* 0x000eb00000000a00 */
[----:B------:R-:W3:Y:S01]  /*0110*/  LDC.64 R10, c[0x0][0x390] ;  /* 0x0000e400ff0a7b82 */ /* 0x000ee20000000a00 */
[----:B0-----:R-:W-:-:S06]  /*0120*/  IMAD.WIDE R12, R8, 0x4, R4 ;  /* 0x00000004080c7825 */ /* 0x001fcc00078e0204 */
[----:B-1----:R-:W4:Y:S01]  /*0130*/  LDG.E R12, desc[UR4][R12.64] ;  /* 0x000000040c0c7981 */ /* 0x002f22000c1e1900 */
[----:B--2---:R-:W-:-:S06]  /*0140*/  IMAD.WIDE R14, R8, 0x4, R6 ;  /* 0x00000004080e7825 */ /* 0x004fcc00078e0206 */
[----:B------:R-:W4:Y:S01]  /*0150*/  LDG.E R15, desc[UR4][R14.64] ;  /* 0x000000040e0f7981 */ /* 0x000f22000c1e1900 */
[----:B------:R-:W-:-:S04]  /*0160*/  IADD3 R9, PT, PT, R0, 0x4, RZ ;  /* 0x0000000400097810 */ /* 0x000fc80007ffe0ff */
[----:B------:R-:W-:Y:S01]  /*0170*/  ISETP.GE.U32.AND P0, PT, R9, R2, PT ;  /* 0x000000020900720c */ /* 0x000fe20003f06070 */
[----:B---3--:R-:W-:-:S04]  /*0180*/  IMAD.WIDE R16, R8, 0x4, R10 ;  /* 0x0000000408107825 */ /* 0x008fc800078e020a */
[----:B----4-:R-:W-:-:S05]  /*0190*/  FADD R9, R12, R15 ;  /* 0x0000000f0c097221 */ /* 0x010fca0000000000 */
[----:B------:R0:W-:Y:S03]  /*01a0*/  STG.E desc[UR4][R16.64], R9 ;  /* 0x0000000910007986 */ /* 0x0001e6000c101904 */
[----:B------:R-:W-:Y:S05]  /*01b0*/  @P0 EXIT ;  /* 0x000000000000094d */ /* 0x000fea0003800000 */
[----:B0-----:R-:W-:-:S05]  /*01c0*/  LEA R17, R3, R8, 0x2 ;  /* 0x0000000803117211 */ /* 0x001fca00078e10ff */
[----:B------:R-:W-:-:S04]  /*01d0*/  IMAD.WIDE R12, R17, 0x4, R4 ;  /* 0x00000004110c7825 */ /* 0x000fc800078e0204 */
[C---:B------:R-:W-:Y:S02]  /*01e0*/  IMAD.WIDE R14, R17.reuse, 0x4, R6 ;  /* 0x00000004110e7825 */ /* 0x040fe400078e0206 */
[----:B------:R-:W2:Y:S04]  /*01f0*/  LDG.E R12, desc[UR4][R12.64] ;  /* 0x000000040c0c7981 */ /* 0x000ea8000c1e1900 */
[----:B------:R-:W2:Y:S01]  /*0200*/  LDG.E R15, desc[UR4][R14.64] ;  /* 0x000000040e0f7981 */ /* 0x000ea2000c1e1900 */
[----:B------:R-:W-:Y:S01]  /*0210*/  IADD3 R9, PT, PT, R0, 0x8, RZ ;  /* 0x0000000800097810 */ /* 0x000fe20007ffe0ff */
[----:B------:R-:W-:-:S03]  /*0220*/  IMAD.WIDE R16, R17, 0x4, R10 ;  /* 0x0000000411107825 */ /* 0x000fc600078e020a */
[----:B------:R-:W-:Y:S01]  /*0230*/  ISETP.GE.U32.AND P0, PT, R9, R2, PT ;  /* 0x000000020900720c */ /* 0x000fe20003f06070 */
[----:B--2---:R-:W-:-:S05]  /*0240*/  FADD R9, R12, R15 ;  /* 0x0000000f0c097221 */ /* 0x004fca0000000000 */
[----:B------:R0:W-:Y:S07]  /*0250*/  STG.E desc[UR4][R16.64], R9 ;  /* 0x0000000910007986 */ /* 0x0001ee000c101904 */
[----:B------:R-:W-:Y:S05]  /*0260*/  @P0 EXIT ;  /* 0x000000000000094d */ /* 0x000fea0003800000 */
[----:B0-----:R-:W-:-:S05]  /*0270*/  LEA R9, R3, R8, 0x3 ;  /* 0x0000000803097211 */ /* 0x001fca00078e18ff */
[----:B------:R-:W-:-:S04]  /*0280*/  IMAD.WIDE R12, R9, 0x4, R4 ;  /* 0x00000004090c7825 */ /* 0x000fc800078e0204 */
[----:B------:R-:W-:Y:S02]  /*0290*/  IMAD.WIDE R14, R9, 0x4, R6 ;  /* 0x00000004090e7825 */ /* 0x000fe400078e0206 */
[----:B------:R-:W2:Y:S04]  /*02a0*/  LDG.E R12, desc[UR4][R12.64] ;  /* 0x000000040c0c7981 */ /* 0x000ea8000c1e1900 */
[----:B------:R-:W2:Y:S01]  /*02b0*/  LDG.E R15, desc[UR4][R14.64] ;  /* 0x000000040e0f7981 */ /* 0x000ea2000c1e1900 */
[----:B------:R-:W-:-:S04]  /*02c0*/  IADD3 R17, PT, PT, R0, 0xc, RZ ;  /* 0x0000000c00117810 */ /* 0x000fc80007ffe0ff */
[----:B------:R-:W-:Y:S01]  /*02d0*/  ISETP.GE.U32.AND P0, PT, R17, R2, PT ;  /* 0x000000021100720c */ /* 0x000fe20003f06070 */
[----:B------:R-:W-:-:S04]  /*02e0*/  IMAD.WIDE R16, R9, 0x4, R10 ;  /* 0x0000000409107825 */ /* 0x000fc800078e020a */
[----:B--2---:R-:W-:-:S05]  /*02f0*/  FADD R19, R12, R15 ;  /* 0x0000000f0c137221 */ /* 0x004fca0000000000 */
[----:B------:R0:W-:Y:S03]  /*0300*/  STG.E desc[UR4][R16.64], R19 ;  /* 0x0000001310007986 */ /* 0x0001e6000c101904 */
[----:B------:R-:W-:Y:S05]  /*0310*/  @P0 EXIT ;  /* 0x000000000000094d */ /* 0x000fea0003800000 */
[----:B------:R-:W-:-:S05]  /*0320*/  LEA R9, R3, R9, 0x2 ;  /* 0x0000000903097211 */ /* 0x000fca00078e10ff */
[----:B------:R-:W-:-:S04]  /*0330*/  IMAD.WIDE R12, R9, 0x4, R4 ;  /* 0x00000004090c7825 */ /* 0x000fc800078e0204 */
[----:B------:R-:W-:Y:S02]  /*0340*/  IMAD.WIDE R14, R9, 0x4, R6 ;  /* 0x00000004090e7825 */ /* 0x000fe400078e0206 */
[----:B------:R-:W2:Y:S04]  /*0350*/  LDG.E R12, desc[UR4][R12.64] ;  /* 0x000000040c0c7981 */ /* 0x000ea8000c1e1900 */
[----:B------:R-:W2:Y:S01]  /*0360*/  LDG.E R15, desc[UR4][R14.64] ;  /* 0x000000040e0f7981 */ /* 0x000ea2000c1e1900 */
[----:B0-----:R-:W-:-:S04]  /*0370*/  IADD3 R17, PT, PT, R0, 0x10, RZ ;  /* 0x0000001000117810 */ /* 0x001fc80007ffe0ff */
[----:B------:R-:W-:Y:S01]  /*0380*/  ISETP.GE.U32.AND P0, PT, R17, R2, PT ;  /* 0x000000021100720c */ /* 0x000fe20003f06070 */
[----:B------:R-:W-:-:S04]  /*0390*/  IMAD.WIDE R16, R9, 0x4, R10 ;  /* 0x0000000409107825 */ /* 0x000fc800078e020a */
[----:B--2---:R-:W-:-:S05]  /*03a0*/  FADD R9, R12, R15 ;  /* 0x0000000f0c097221 */ /* 0x004fca0000000000 */
[----:B------:R0:W-:Y:S03]  /*03b0*/  STG.E desc[UR4][R16.64], R9 ;  /* 0x0000000910007986 */ /* 0x0001e6000c101904 */
        /* <DEDUP_REMOVED lines=36> */
[C---:B------:R-:W-:Y:S02]  /*0600*/  IMAD.WIDE R6, R3.reuse, 0x4, R6 ;  /* 0x0000000403067825 */ /* 0x040fe400078e0206 */
[----:B------:R-:W2:Y:S04]  /*0610*/  LDG.E R4, desc[UR4][R4.64] ;  /* 0x0000000404047981 */ /* 0x000ea8000c1e1900 */
[----:B------:R-:W2:Y:S01]  /*0620*/  LDG.E R7, desc[UR4][R6.64] ;  /* 0x0000000406077981 */ /* 0x000ea2000c1e1900 */
[----:B------:R-:W-:-:S04]  /*0630*/  IMAD.WIDE R10, R3, 0x4, R10 ;  /* 0x00000004030a7825 */ /* 0x000fc800078e020a */
[----:B--2---:R-:W-:-:S05]  /*0640*/  FADD R3, R4, R7 ;  /* 0x0000000704037221 */ /* 0x004fca0000000000 */
[----:B------:R-:W-:Y:S01]  /*0650*/  STG.E desc[UR4][R10.64], R3 ;  /* 0x000000030a007986 */ /* 0x000fe2000c101904 */
[----:B------:R-:W-:Y:S05]  /*0660*/  EXIT ;  /* 0x000000000000794d */ /* 0x000fea0003800000 */
.L_x_112:
        /* <DEDUP_REMOVED lines=9> */
.L_x_146:


//--------------------- .nv.shared.reserved.0     --------------------------
	.section	.nv.shared.reserved.0,"aw",@nobits
	.weak		__nv_reservedSMEM_offset_0_alias
	.size		__nv_reservedSMEM_offset_0_alias, 0, 64
	.other		__nv_reservedSMEM_offset_0_alias,@"STO_CUDA_RESERVED_SHARED STV_DEFAULT"
__nv_reservedSMEM_offset_0_alias:
	.zero		0
	.zero		64


//--------------------- .nv.shared.vectorColumnSubMatrix --------------------------
	.section	.nv.shared.vectorColumnSubMatrix,"aw",@nobits
	.sectionflags	@""
	.align	4
.nv.shared.vectorColumnSubMatrix:
	.zero		1152


//--------------------- .nv.shared.matrixSubColumn --------------------------
	.section	.nv.shared.matrixSubColumn,"aw",@nobits
	.sectionflags	@""
	.align	4
.nv.shared.matrixSubColumn:
	.zero		1152


//--------------------- .nv.shared.vectorColumnAddMatrix --------------------------
	.section	.nv.shared.vectorColumnAddMatrix,"aw",@nobits
	.sectionflags	@""
	.align	4
.nv.shared.vectorColumnAddMatrix:
	.zero		1152


//--------------------- .nv.shared.matrixAddColumn --------------------------
	.section	.nv.shared.matrixAddColumn,"aw",@nobits
	.sectionflags	@""
	.align	4
.nv.shared.matrixAddColumn:
	.zero		1152


//--------------------- .nv.shared.matrixSumColumns --------------------------
	.section	.nv.shared.matrixSumColumns,"aw",@nobits
	.sectionflags	@""
	.align	4
.nv.shared.matrixSumColumns:
	.zero		5120


//--------------------- .nv.shared.matrixSum      --------------------------
	.section	.nv.shared.matrixSum,"aw",@nobits
	.sectionflags	@""
	.align	4
.nv.shared.matrixSum:
	.zero		5120


//--------------------- .nv.shared.matrixTranspose --------------------------
	.section	.nv.shared.matrixTranspose,"aw",@nobits
	.sectionflags	@""
	.align	4
.nv.shared.matrixTranspose:
	.zero		5248


//--------------------- .nv.shared.matrixMulMatrix --------------------------
	.section	.nv.shared.matrixMulMatrix,"aw",@nobits
	.sectionflags	@""
	.align	4
.nv.shared.matrixMulMatrix:
	.zero		9216


//--------------------- .nv.constant0.matrixColumnsValues --------------------------
	.section	.nv.constant0.matrixColumnsValues,"a",@progbits
	.sectionflags	@""
	.align	4
.nv.constant0.matrixColumnsValues:
	.zero		928


//--------------------- .nv.constant0.vectorColumnSubMatrix --------------------------
	.section	.nv.constant0.vectorColumnSubMatrix,"a",@progbits
	.sectionflags	@""
	.align	4
.nv.constant0.vectorColumnSubMatrix:
	.zero		928


//--------------------- .nv.constant0.matrixSubColumn --------------------------
	.section	.nv.constant0.matrixSubColumn,"a",@progbits
	.sectionflags	@""
	.align	4
.nv.constant0.matrixSubColumn:
	.zero		928


//--------------------- .nv.constant0.vectorRowSubMatrix --------------------------
	.section	.nv.constant0.vectorRowSubMatrix,"a",@progbits
	.sectionflags	@""
	.align	4
.nv.constant0.vectorRowSubMatrix:
	.zero		928


//--------------------- .nv.constant0.matrixSubRow --------------------------
	.section	.nv.constant0.matrixSubRow,"a",@progbits
	.sectionflags	@""
	.align	4
.nv.constant0.matrixSubRow:
	.zero		928


//--------------------- .nv.constant0.vectorColumnAddMatrix --------------------------
	.section	.nv.constant0.vectorColumnAddMatrix,"a",@progbits
	.sectionflags	@""
	.align	4
.nv.constant0.vectorColumnAddMatrix:
	.zero		928


//--------------------- .nv.constant0.matrixAddColumn --------------------------
	.section	.nv.constant0.matrixAddColumn,"a",@progbits
	.sectionflags	@""
	.align	4
.nv.constant0.matrixAddColumn:
	.zero		928


//--------------------- .nv.constant0.vectorRowAddMatrix --------------------------
	.section	.nv.constant0.vectorRowAddMatrix,"a",@progbits
	.sectionflags	@""
	.align	4
.nv.constant0.vectorRowAddMatrix:
	.zero		928


//--------------------- .nv.constant0.matrixAddRow --------------------------
	.section	.nv.constant0.matrixAddRow,"a",@progbits
	.sectionflags	@""
	.align	4
.nv.constant0.matrixAddRow:
	.zero		928


//--------------------- .nv.constant0.matrixSumColumns --------------------------
	.section	.nv.constant0.matrixSumColumns,"a",@progbits
	.sectionflags	@""
	.align	4
.nv.constant0.matrixSumColumns:
	.zero		920


//--------------------- .nv.constant0.matrixSumRows --------------------------
	.section	.nv.constant0.matrixSumRows,"a",@progbits
	.sectionflags	@""
	.align	4
.nv.constant0.matrixSumRows:
	.zero		920


//--------------------- .nv.constant0.matrixSum   --------------------------
	.section	.nv.constant0.matrixSum,"a",@progbits
	.sectionflags	@""
	.align	4
.nv.constant0.matrixSum:
	.zero		920


//--------------------- .nv.constant0.matrixSigmoid --------------------------
	.section	.nv.constant0.matrixSigmoid,"a",@progbits
	.sectionflags	@""
	.align	4
.nv.constant0.matrixSigmoid:
	.zero		920


//--------------------- .nv.constant0.matrixExp   --------------------------
	.section	.nv.constant0.matrixExp,"a",@progbits
	.sectionflags	@""
	.align	4
.nv.constant0.matrixExp:
	.zero		920


//--------------------- .nv.constant0.matrixPow   --------------------------
	.section	.nv.constant0.matrixPow,"a",@progbits
	.sectionflags	@""
	.align	4
.nv.constant0.matrixPow:
	.zero		928


//--------------------- .nv.constant0.matrixPow2  --------------------------
	.section	.nv.constant0.matrixPow2,"a",@progbits
	.sectionflags	@""
	.align	4
.nv.constant0.matrixPow2:
	.zero		920


//--------------------- .nv.constant0.matrixColumn --------------------------
	.section	.nv.constant0.matrixColumn,"a",@progbits
	.sectionflags	@""
	.align	4
.nv.constant0.matrixColumn:
	.zero		924


//--------------------- .nv.constant0.matrixRow   --------------------------
	.section	.nv.constant0.matrixRow,"a",@progbits
	.sectionflags	@""
	.align	4
.nv.constant0.matrixRow:
	.zero		924


//--------------------- .nv.constant0.matrixTranspose --------------------------
	.section	.nv.constant0.matrixTranspose,"a",@progbits
	.sectionflags	@""
	.align	4
.nv.constant0.matrixTranspose:
	.zero		920


//--------------------- .nv.constant0.matrixElementWiseDivMatrix --------------------------
	.section	.nv.constant0.matrixElementWiseDivMatrix,"a",@progbits
	.sectionflags	@""
	.align	4
.nv.constant0.matrixElementWiseDivMatrix:
	.zero		928


//--------------------- .nv.constant0.scalarDivMatrix --------------------------
	.section	.nv.constant0.scalarDivMatrix,"a",@progbits
	.sectionflags	@""
	.align	4
.nv.constant0.scalarDivMatrix:
	.zero		928


//--------------------- .nv.constant0.matrixDivScalar --------------------------
	.section	.nv.constant0.matrixDivScalar,"a",@progbits
	.sectionflags	@""
	.align	4
.nv.constant0.matrixDivScalar:
	.zero		928


//--------------------- .nv.constant0.matrixElementWiseMulMatrix --------------------------
	.section	.nv.constant0.matrixElementWiseMulMatrix,"a",@progbits
	.sectionflags	@""
	.align	4
.nv.constant0.matrixElementWiseMulMatrix:
	.zero		928


//--------------------- .nv.constant0.matrixMulScalar --------------------------
	.section	.nv.constant0.matrixMulScalar,"a",@progbits
	.sectionflags	@""
	.align	4
.nv.constant0.matrixMulScalar:
	.zero		928


//--------------------- .nv.constant0.matrixMulMatrix --------------------------
	.section	.nv.constant0.matrixMulMatrix,"a",@progbits
	.sectionflags	@""
	.align	4
.nv.constant0.matrixMulMatrix:
	.zero		944


//--------------------- .nv.constant0.scalarSubMatrix --------------------------
	.section	.nv.constant0.scalarSubMatrix,"a",@progbits
	.sectionflags	@""
	.align	4
.nv.constant0.scalarSubMatrix:
	.zero		928


//--------------------- .nv.constant0.matrixSubScalar --------------------------
	.section	.nv.constant0.matrixSubScalar,"a",@progbits
	.sectionflags	@""
	.align	4
.nv.constant0.matrixSubScalar:
	.zero		928


//--------------------- .nv.constant0.matrixSubMatrix --------------------------
	.section	.nv.constant0.matrixSubMatrix,"a",@progbits
	.sectionflags	@""
	.align	4
.nv.constant0.matrixSubMatrix:
	.zero		928


//--------------------- .nv.constant0.matrixAddScalar --------------------------
	.section	.nv.constant0.matrixAddScalar,"a",@progbits
	.sectionflags	@""
	.align	4
.nv.constant0.matrixAddScalar:
	.zero		928


//--------------------- .nv.constant0.matrixAddMatrix --------------------------
	.section	.nv.constant0.matrixAddMatrix,"a",@progbits
	.sectionflags	@""
	.align	4
.nv.constant0.matrixAddMatrix:
	.zero		928


//--------------------- SYMBOLS --------------------------

	.type		.nv.reservedSmem.offset0,@object
	.size		.nv.reservedSmem.offset0,0x4
	.type		.nv.reservedSmem.cap,@object
	.size		.nv.reservedSmem.cap,0x4
